def matmul_kernel(
    a_ptr,
    b_ptr,
    c_ptr,
    M,
    N,
    K,
    stride_am,
    stride_ak,
    stride_bk,
    stride_bn,
    stride_cm,
    stride_cn,
    BLOCK_M: tl.constexpr,
    BLOCK_N: tl.constexpr,
    BLOCK_K: tl.constexpr,
    GROUP_M: tl.constexpr,
):
    pid = tl.program_id(axis=0)
    num_pid_m = tl.cdiv(M, BLOCK_M)
    num_pid_n = tl.cdiv(N, BLOCK_N)
    num_pid_in_group = GROUP_M * num_pid_n
    group_id = pid // num_pid_in_group
    first_pid_m = group_id * GROUP_M
    group_size_m = min(num_pid_m - first_pid_m, GROUP_M)
    pid_m = first_pid_m + ((pid % num_pid_in_group) % group_size_m)
    pid_n = (pid % num_pid_in_group) // group_size_m

    offs_am = (pid_m * BLOCK_M + tl.arange(0, BLOCK_M)) % M
    offs_bn = (pid_n * BLOCK_N + tl.arange(0, BLOCK_N)) % N
    offs_k = tl.arange(0, BLOCK_K)
    a_ptrs = a_ptr + offs_am[:, None] * stride_am + offs_k[None, :] * stride_ak
    b_ptrs = b_ptr + offs_k[:, None] * stride_bk + offs_bn[None, :] * stride_bn

    acc = tl.zeros((BLOCK_M, BLOCK_N), dtype=tl.float32)
    for kk in range(0, tl.cdiv(K, BLOCK_K)):
        a = tl.load(a_ptrs, mask=offs_k[None, :] < K - kk * BLOCK_K, other=0.0)
        b = tl.load(b_ptrs, mask=offs_k[:, None] < K - kk * BLOCK_K, other=0.0)
        acc = tl.dot(a, b, acc)
        a_ptrs += BLOCK_K * stride_ak
        b_ptrs += BLOCK_K * stride_bk

    c = acc.to(c_ptr.dtype.element_ty)
    offs_cm = pid_m * BLOCK_M + tl.arange(0, BLOCK_M)
    offs_cn = pid_n * BLOCK_N + tl.arange(0, BLOCK_N)
    c_ptrs = c_ptr + offs_cm[:, None] * stride_cm + offs_cn[None, :] * stride_cn
    mask = (offs_cm[:, None] < M) & (offs_cn[None, :] < N)
    tl.store(c_ptrs, c, mask=mask)

# config = {"BLOCK_K": 256, "BLOCK_M": 32, "BLOCK_N": 512, "GROUP_M": 8, "arch": "sm_80", "dtype": "bf16", "num_ctas": 1, "num_stages": 3, "num_warps": 4}
# arch = sm_80


// ===== COMPILED SASS (sm_80) =====

	.target	sm_80

	.elftype	@"ET_EXEC"


//--------------------- .note.nv.tkinfo           --------------------------
	.section	.note.nv.tkinfo,"",@"SHT_NOTE"
	.sectionflags	@"SHF_NOTE_NV_TKINFO"
	.tkinfo
        /*0018*/ 	.word	0x00000002
        /*0030*/ 	.string	""
        /*0030*/ 	.string	"ptxas"
        /*0030*/ 	.string	"Cuda compilation tools, release 13.0, V13.0.88"
        /*0030*/ 	.string	"Build cuda_13.0.r13.0/compiler.36424714_0"
        /*0030*/ 	.string	"-v  -suppress-debug-info  -lineinfo  -arch sm_80 "



//--------------------- .note.nv.cuinfo           --------------------------
	.section	.note.nv.cuinfo,"",@"SHT_NOTE"
	.sectionflags	@"SHF_NOTE_NV_CUINFO"
        /*0018*/ 	.short	0x0002
        /*001a*/ 	.short	0x0050
        /*001c*/ 	.short	0x0082
	.zero		2


//--------------------- .nv.info                  --------------------------
	.section	.nv.info,"",@"SHT_CUDA_INFO"
	.align	4


	//----- nvinfo : EIATTR_REGCOUNT
	.align		4
        /*0000*/ 	.byte	0x04, 0x2f
        /*0002*/ 	.short	(.L_1 - .L_0)
	.align		4
.L_0:
        /*0004*/ 	.word	index@(matmul_kernel)
        /*0008*/ 	.word	0x00000020


	//----- nvinfo : EIATTR_FRAME_SIZE
	.align		4
.L_1:
        /*000c*/ 	.byte	0x04, 0x11
        /*000e*/ 	.short	(.L_3 - .L_2)
	.align		4
.L_2:
        /*0010*/ 	.word	index@(matmul_kernel)
        /*0014*/ 	.word	0x00005ee0


	//----- nvinfo : EIATTR_MIN_STACK_SIZE
	.align		4
.L_3:
        /*0018*/ 	.byte	0x04, 0x12
        /*001a*/ 	.short	(.L_5 - .L_4)
	.align		4
.L_4:
        /*001c*/ 	.word	index@(matmul_kernel)
        /*0020*/ 	.word	0x00005ee0
.L_5:


//--------------------- .nv.info.matmul_kernel    --------------------------
	.section	.nv.info.matmul_kernel,"",@"SHT_CUDA_INFO"
	.sectionflags	@""
	.align	4


	//----- nvinfo : EIATTR_CUDA_API_VERSION
	.align		4
        /*0000*/ 	.byte	0x04, 0x37
        /*0002*/ 	.short	(.L_7 - .L_6)
.L_6:
        /*0004*/ 	.word	0x00000082


	//----- nvinfo : EIATTR_SW2861232_WAR
	.align		4
.L_7:
        /*0008*/ 	.byte	0x01, 0x35
	.zero		2


	//----- nvinfo : EIATTR_PARAM_CBANK
	.align		4
        /*000c*/ 	.byte	0x04, 0x0a
        /*000e*/ 	.short	(.L_9 - .L_8)
	.align		4
.L_8:
        /*0010*/ 	.word	index@(.nv.constant0.matmul_kernel)
        /*0014*/ 	.short	0x0160
        /*0016*/ 	.short	0x0050


	//----- nvinfo : EIATTR_CBANK_PARAM_SIZE
	.align		4
.L_9:
        /*0018*/ 	.byte	0x03, 0x19
        /*001a*/ 	.short	0x0050


	//----- nvinfo : EIATTR_KPARAM_INFO
	.align		4
        /*001c*/ 	.byte	0x04, 0x17
        /*001e*/ 	.short	(.L_11 - .L_10)
.L_10:
        /*0020*/ 	.word	0x00000000
        /*0024*/ 	.short	0x000d
        /*0026*/ 	.short	0x0048
        /*0028*/ 	.byte	0x00, 0xf4, 0x21, 0x00


	//----- nvinfo : EIATTR_KPARAM_INFO
	.align		4
.L_11:
        /*002c*/ 	.byte	0x04, 0x17
        /*002e*/ 	.short	(.L_13 - .L_12)
.L_12:
        /*0030*/ 	.word	0x00000000
        /*0034*/ 	.short	0x000c
        /*0036*/ 	.short	0x0040
        /*0038*/ 	.byte	0x00, 0xf4, 0x21, 0x00


	//----- nvinfo : EIATTR_KPARAM_INFO
	.align		4
.L_13:
        /*003c*/ 	.byte	0x04, 0x17
        /*003e*/ 	.short	(.L_15 - .L_14)
.L_14:
        /*0040*/ 	.word	0x00000000
        /*0044*/ 	.short	0x000b
        /*0046*/ 	.short	0x0038
        /*0048*/ 	.byte	0x00, 0xf0, 0x11, 0x00


	//----- nvinfo : EIATTR_KPARAM_INFO
	.align		4
.L_15:
        /*004c*/ 	.byte	0x04, 0x17
        /*004e*/ 	.short	(.L_17 - .L_16)
.L_16:
        /*0050*/ 	.word	0x00000000
        /*0054*/ 	.short	0x000a
        /*0056*/ 	.short	0x0034
        /*0058*/ 	.byte	0x00, 0xf0, 0x11, 0x00


	//----- nvinfo : EIATTR_KPARAM_INFO
	.align		4
.L_17:
        /*005c*/ 	.byte	0x04, 0x17
        /*005e*/ 	.short	(.L_19 - .L_18)
.L_18:
        /*0060*/ 	.word	0x00000000
        /*0064*/ 	.short	0x0009
        /*0066*/ 	.short	0x0030
        /*0068*/ 	.byte	0x00, 0xf0, 0x11, 0x00


	//----- nvinfo : EIATTR_KPARAM_INFO
	.align		4
.L_19:
        /*006c*/ 	.byte	0x04, 0x17
        /*006e*/ 	.short	(.L_21 - .L_20)
.L_20:
        /*0070*/ 	.word	0x00000000
        /*0074*/ 	.short	0x0008
        /*0076*/ 	.short	0x002c
        /*0078*/ 	.byte	0x00, 0xf0, 0x11, 0x00


	//----- nvinfo : EIATTR_KPARAM_INFO
	.align		4
.L_21:
        /*007c*/ 	.byte	0x04, 0x17
        /*007e*/ 	.short	(.L_23 - .L_22)
.L_22:
        /*0080*/ 	.word	0x00000000
        /*0084*/ 	.short	0x0007
        /*0086*/ 	.short	0x0028
        /*0088*/ 	.byte	0x00, 0xf0, 0x11, 0x00


	//----- nvinfo : EIATTR_KPARAM_INFO
	.align		4
.L_23:
        /*008c*/ 	.byte	0x04, 0x17
        /*008e*/ 	.short	(.L_25 - .L_24)
.L_24:
        /*0090*/ 	.word	0x00000000
        /*0094*/ 	.short	0x0006
        /*0096*/ 	.short	0x0024
        /*0098*/ 	.byte	0x00, 0xf0, 0x11, 0x00


	//----- nvinfo : EIATTR_KPARAM_INFO
	.align		4
.L_25:
        /*009c*/ 	.byte	0x04, 0x17
        /*009e*/ 	.short	(.L_27 - .L_26)
.L_26:
        /*00a0*/ 	.word	0x00000000
        /*00a4*/ 	.short	0x0005
        /*00a6*/ 	.short	0x0020
        /*00a8*/ 	.byte	0x00, 0xf0, 0x11, 0x00


	//----- nvinfo : EIATTR_KPARAM_INFO
	.align		4
.L_27:
        /*00ac*/ 	.byte	0x04, 0x17
        /*00ae*/ 	.short	(.L_29 - .L_28)
.L_28:
        /*00b0*/ 	.word	0x00000000
        /*00b4*/ 	.short	0x0004
        /*00b6*/ 	.short	0x001c
        /*00b8*/ 	.byte	0x00, 0xf0, 0x11, 0x00


	//----- nvinfo : EIATTR_KPARAM_INFO
	.align		4
.L_29:
        /*00bc*/ 	.byte	0x04, 0x17
        /*00be*/ 	.short	(.L_31 - .L_30)
.L_30:
        /*00c0*/ 	.word	0x00000000
        /*00c4*/ 	.short	0x0003
        /*00c6*/ 	.short	0x0018
        /*00c8*/ 	.byte	0x00, 0xf0, 0x11, 0x00


	//----- nvinfo : EIATTR_KPARAM_INFO
	.align		4
.L_31:
        /*00cc*/ 	.byte	0x04, 0x17
        /*00ce*/ 	.short	(.L_33 - .L_32)
.L_32:
        /*00d0*/ 	.word	0x00000000
        /*00d4*/ 	.short	0x0002
        /*00d6*/ 	.short	0x0010
        /*00d8*/ 	.byte	0x00, 0xf4, 0x21, 0x00


	//----- nvinfo : EIATTR_KPARAM_INFO
	.align		4
.L_33:
        /*00dc*/ 	.byte	0x04, 0x17
        /*00de*/ 	.short	(.L_35 - .L_34)
.L_34:
        /*00e0*/ 	.word	0x00000000
        /*00e4*/ 	.short	0x0001
        /*00e6*/ 	.short	0x0008
        /*00e8*/ 	.byte	0x00, 0xf4, 0x21, 0x00


	//----- nvinfo : EIATTR_KPARAM_INFO
	.align		4
.L_35:
        /*00ec*/ 	.byte	0x04, 0x17
        /*00ee*/ 	.short	(.L_37 - .L_36)
.L_36:
        /*00f0*/ 	.word	0x00000000
        /*00f4*/ 	.short	0x0000
        /*00f6*/ 	.short	0x0000
        /*00f8*/ 	.byte	0x00, 0xf4, 0x21, 0x00


	//----- nvinfo : EIATTR_MAXREG_COUNT
	.align		4
.L_37:
        /*00fc*/ 	.byte	0x03, 0x1b
        /*00fe*/ 	.short	0x00ff


	//----- nvinfo : EIATTR_NUM_BARRIERS
	.align		4
        /*0100*/ 	.byte	0x02, 0x4c
        /*0102*/ 	.byte	0x01
	.zero		1


	//----- nvinfo : EIATTR_ANNOTATIONS
	.align		4
        /*0104*/ 	.byte	0x04, 0x55
        /*0106*/ 	.short	(.L_39 - .L_38)


	//   ....[0]....
.L_38:
        /*0108*/ 	.word	0x00000001
        /*010c*/ 	.byte	0x90, 0x06, 0x00, 0x00, 0x01, 0x00, 0x00, 0x00, 0xc0, 0x06, 0x00, 0x00, 0x01, 0x00, 0x00, 0x00
        /* <DEDUP_REMOVED lines=831> */
        /*350c*/ 	.byte	0x50, 0x16, 0x02, 0x00, 0x01, 0x00, 0x00, 0x00, 0x70, 0x16, 0x02, 0x00


	//----- nvinfo : EIATTR_MERCURY_ISA_VERSION
	.align		4
.L_39:
        /*3518*/ 	.byte	0x03, 0x5f
        /*351a*/ 	.short	0x0000


	//----- nvinfo : EIATTR_EXIT_INSTR_OFFSETS
	.align		4
        /*351c*/ 	.byte	0x04, 0x1c
        /*351e*/ 	.short	(.L_41 - .L_40)


	//   ....[0]....
.L_40:
        /*3520*/ 	.word	0x000bcf20


	//   ....[1]....
        /*3524*/ 	.word	0x000bcf50


	//----- nvinfo : EIATTR_REQNTID
	.align		4
.L_41:
        /*3528*/ 	.byte	0x04, 0x10
        /*352a*/ 	.short	(.L_43 - .L_42)
.L_42:
        /*352c*/ 	.word	0x00000080
        /*3530*/ 	.word	0x00000001
        /*3534*/ 	.word	0x00000001
.L_43:


//--------------------- .nv.callgraph             --------------------------
	.section	.nv.callgraph,"",@"SHT_CUDA_CALLGRAPH"
	.align	4
	.sectionentsize	8
	.align		4
        /*0000*/ 	.word	0x00000000
	.align		4
        /*0004*/ 	.word	0xffffffff
	.align		4
        /*0008*/ 	.word	0x00000000
	.align		4
        /*000c*/ 	.word	0xfffffffe
	.align		4
        /*0010*/ 	.word	0x00000000
	.align		4
        /*0014*/ 	.word	0xfffffffd
	.align		4
        /*0018*/ 	.word	0x00000000
	.align		4
        /*001c*/ 	.word	0xfffffffc


//--------------------- .nv.rel.action            --------------------------
	.section	.nv.rel.action,"",@"SHT_CUDA_RELOCINFO"
	.align	8
	.sectionentsize	8
        /*0000*/ 	.byte	0x73, 0x00, 0x00, 0x00, 0x00, 0x00, 0x00, 0x00, 0x00, 0x00, 0x00, 0x11, 0x25, 0x00, 0x05, 0x36


//--------------------- .nv.constant0.matmul_kernel --------------------------
	.section	.nv.constant0.matmul_kernel,"a",@progbits
	.sectionflags	@""
	.align	4
.nv.constant0.matmul_kernel:
	.zero		432


//--------------------- .text.matmul_kernel       --------------------------
	.section	.text.matmul_kernel,"ax",@progbits
	.sectioninfo	@"SHI_REGISTERS=32"
	.align	128
        .global         matmul_kernel
        .type           matmul_kernel,@function
        .size           matmul_kernel,(.L_x_5 - matmul_kernel)
        .other          matmul_kernel,@"STO_CUDA_ENTRY STV_DEFAULT"
matmul_kernel:
.text.matmul_kernel:
[----:B------:R-:W-:-:S03]  /*0000*/  IMAD.MOV.U32 R1, RZ, RZ, c[0x0][0x28] ;  /* 0x00000a00ff017624 */ /* 0x000fc600078e00ff */
[----:B------:R-:W-:Y:S01]  /*0010*/  IMAD.MOV.U32 R0, RZ, RZ, c[0x0][0x17c] ;  /* 0x00005f00ff007624 */ /* 0x000fe200078e00ff */
[----:B------:R-:W0:Y:S01]  /*0020*/  S2R R29, SR_TID.X ;  /* 0x00000000001d7919 */ /* 0x000e220000002100 */
[----:B------:R-:W-:Y:S01]  /*0030*/  IADD3 R1, R1, -0x5ee0, RZ ;  /* 0xffffa12001017810 */ /* 0x000fe20007ffe0ff */
[----:B------:R-:W-:Y:S02]  /*0040*/  ULDC.64 UR8, c[0x0][0x118] ;  /* 0x0000460000087ab9 */ /* 0x000fe40000000a00 */
[----:B------:R-:W-:-:S04]  /*0050*/  IADD3 R0, R0, 0x1ff, RZ ;  /* 0x000001ff00007810 */ /* 0x000fc80007ffe0ff */
[----:B------:R-:W-:-:S04]  /*0060*/  SHF.R.S32.HI R3, RZ, 0x1f, R0 ;  /* 0x0000001fff037819 */ /* 0x000fc80000011400 */
[----:B------:R-:W-:-:S04]  /*0070*/  LEA.HI R3, R3, R0, RZ, 0x9 ;  /* 0x0000000003037211 */ /* 0x000fc800078f48ff */
[----:B------:R-:W-:Y:S02]  /*0080*/  SHF.R.S32.HI R0, RZ, 0x9, R3 ;  /* 0x00000009ff007819 */ /* 0x000fe40000011403 */
[----:B------:R-:W1:Y:S03]  /*0090*/  S2R R3, SR_CTAID.X ;  /* 0x0000000000037919 */ /* 0x000e660000002500 */
[----:B------:R-:W-:-:S05]  /*00a0*/  IMAD.SHL.U32 R0, R0, 0x8, RZ ;  /* 0x0000000800007824 */ /* 0x000fca00078e00ff */
[-C--:B------:R-:W-:Y:S02]  /*00b0*/  IABS R7, R0.reuse ;  /* 0x0000000000077213 */ /* 0x080fe40000000000 */
[----:B------:R-:W-:Y:S02]  /*00c0*/  IABS R10, R0 ;  /* 0x00000000000a7213 */ /* 0x000fe40000000000 */
[----:B------:R-:W2:Y:S01]  /*00d0*/  I2F.RP R2, R7 ;  /* 0x0000000700027306 */ /* 0x000ea20000209400 */
[----:B-1----:R-:W-:-:S07]  /*00e0*/  IABS R8, R3 ;  /* 0x0000000300087213 */ /* 0x002fce0000000000 */
[----:B--2---:R-:W1:Y:S02]  /*00f0*/  MUFU.RCP R2, R2 ;  /* 0x0000000200027308 */ /* 0x004e640000001000 */
[----:B-1----:R-:W-:Y:S01]  /*0100*/  IADD3 R4, R2, 0xffffffe, RZ ;  /* 0x0ffffffe02047810 */ /* 0x002fe20007ffe0ff */
[----:B------:R-:W-:-:S05]  /*0110*/  IMAD.MOV R2, RZ, RZ, -R10 ;  /* 0x000000ffff027224 */ /* 0x000fca00078e0a0a */
[----:B------:R1:W2:Y:S02]  /*0120*/  F2I.FTZ.U32.TRUNC.NTZ R5, R4 ;  /* 0x0000000400057305 */ /* 0x0002a4000021f000 */
[----:B-1----:R-:W-:Y:S02]  /*0130*/  IMAD.MOV.U32 R4, RZ, RZ, RZ ;  /* 0x000000ffff047224 */ /* 0x002fe400078e00ff */
[----:B--2---:R-:W-:-:S04]  /*0140*/  IMAD.MOV R6, RZ, RZ, -R5 ;  /* 0x000000ffff067224 */ /* 0x004fc800078e0a05 */
[----:B------:R-:W-:Y:S02]  /*0150*/  IMAD R9, R6, R7, RZ ;  /* 0x0000000706097224 */ /* 0x000fe400078e02ff */
[----:B------:R-:W-:Y:S02]  /*0160*/  IMAD.MOV.U32 R6, RZ, RZ, R8 ;  /* 0x000000ffff067224 */ /* 0x000fe400078e0008 */
[----:B------:R-:W-:-:S06]  /*0170*/  IMAD.HI.U32 R5, R5, R9, R4 ;  /* 0x0000000905057227 */ /* 0x000fcc00078e0004 */
[----:B------:R-:W-:-:S04]  /*0180*/  IMAD.HI.U32 R5, R5, R6, RZ ;  /* 0x0000000605057227 */ /* 0x000fc800078e00ff */
[----:B------:R-:W-:-:S05]  /*0190*/  IMAD R2, R5, R2, R6 ;  /* 0x0000000205027224 */ /* 0x000fca00078e0206 */
[----:B------:R-:W-:-:S13]  /*01a0*/  ISETP.GT.U32.AND P1, PT, R7, R2, PT ;  /* 0x000000020700720c */ /* 0x000fda0003f24070 */
[----:B------:R-:W-:Y:S01]  /*01b0*/  @!P1 IMAD.IADD R2, R2, 0x1, -R7 ;  /* 0x0000000102029824 */ /* 0x000fe200078e0a07 */
[----:B------:R-:W-:Y:S02]  /*01c0*/  @!P1 IADD3 R5, R5, 0x1, RZ ;  /* 0x0000000105059810 */ /* 0x000fe40007ffe0ff */
[----:B------:R-:W-:Y:S02]  /*01d0*/  ISETP.NE.AND P1, PT, R0, RZ, PT ;  /* 0x000000ff0000720c */ /* 0x000fe40003f25270 */
[----:B------:R-:W-:Y:S02]  /*01e0*/  ISETP.GE.U32.AND P0, PT, R2, R7, PT ;  /* 0x000000070200720c */ /* 0x000fe40003f06070 */
[----:B------:R-:W-:-:S04]  /*01f0*/  LOP3.LUT R2, R3, R0, RZ, 0x3c, !PT ;  /* 0x0000000003027212 */ /* 0x000fc800078e3cff */
[----:B------:R-:W-:Y:S01]  /*0200*/  ISETP.GE.AND P2, PT, R2, RZ, PT ;  /* 0x000000ff0200720c */ /* 0x000fe20003f46270 */
[----:B------:R-:W-:-:S05]  /*0210*/  IMAD.MOV.U32 R2, RZ, RZ, 0x1f ;  /* 0x0000001fff027424 */ /* 0x000fca00078e00ff */
[----:B------:R-:W-:Y:S02]  /*0220*/  IADD3 R2, R2, c[0x0][0x178], RZ ;  /* 0x00005e0002027a10 */ /* 0x000fe40007ffe0ff */
[----:B------:R-:W-:-:S05]  /*0230*/  @P0 IADD3 R5, R5, 0x1, RZ ;  /* 0x0000000105050810 */ /* 0x000fca0007ffe0ff */
[----:B------:R-:W-:Y:S01]  /*0240*/  IMAD.MOV.U32 R4, RZ, RZ, R5 ;  /* 0x000000ffff047224 */ /* 0x000fe200078e0005 */
[----:B------:R-:W-:-:S03]  /*0250*/  SHF.R.S32.HI R5, RZ, 0x1f, R2 ;  /* 0x0000001fff057819 */ /* 0x000fc60000011402 */
[----:B------:R-:W-:Y:S01]  /*0260*/  @!P2 IMAD.MOV R4, RZ, RZ, -R4 ;  /* 0x000000ffff04a224 */ /* 0x000fe200078e0a04 */
[----:B------:R-:W-:Y:S02]  /*0270*/  @!P1 LOP3.LUT R4, RZ, R0, RZ, 0x33, !PT ;  /* 0x00000000ff049212 */ /* 0x000fe400078e33ff */
[----:B------:R-:W-:-:S03]  /*0280*/  LEA.HI R5, R5, R2, RZ, 0x5 ;  /* 0x0000000205057211 */ /* 0x000fc600078f28ff */
[----:B------:R-:W-:Y:S02]  /*0290*/  IMAD.SHL.U32 R2, R4, 0x8, RZ ;  /* 0x0000000804027824 */ /* 0x000fe400078e00ff */
[----:B------:R-:W-:-:S03]  /*02a0*/  IMAD.MOV R4, RZ, RZ, -R4 ;  /* 0x000000ffff047224 */ /* 0x000fc600078e0a04 */
[----:B------:R-:W-:Y:S01]  /*02b0*/  LEA.HI.SX32 R5, R5, -R2, 0x1b ;  /* 0x8000000205057211 */ /* 0x000fe200078fdaff */
[----:B------:R-:W-:Y:S02]  /*02c0*/  IMAD R11, R0, R4, R3 ;  /* 0x00000004000b7224 */ /* 0x000fe400078e0203 */
[----:B------:R-:W-:Y:S01]  /*02d0*/  IMAD.MOV.U32 R4, RZ, RZ, RZ ;  /* 0x000000ffff047224 */ /* 0x000fe200078e00ff */
[----:B------:R-:W-:-:S04]  /*02e0*/  IMNMX R6, R5, 0x8, PT ;  /* 0x0000000805067817 */ /* 0x000fc80003800200 */
[-C--:B------:R-:W-:Y:S02]  /*02f0*/  IABS R8, R6.reuse ;  /* 0x0000000600087213 */ /* 0x080fe40000000000 */
[----:B------:R-:W-:Y:S02]  /*0300*/  IABS R0, R6 ;  /* 0x0000000600007213 */ /* 0x000fe40000000000 */
[----:B------:R-:W1:Y:S08]  /*0310*/  I2F.RP R7, R8 ;  /* 0x0000000800077306 */ /* 0x000e700000209400 */
[----:B-1----:R-:W1:Y:S02]  /*0320*/  MUFU.RCP R7, R7 ;  /* 0x0000000700077308 */ /* 0x002e640000001000 */
[----:B-1----:R-:W-:-:S06]  /*0330*/  IADD3 R5, R7, 0xffffffe, RZ ;  /* 0x0ffffffe07057810 */ /* 0x002fcc0007ffe0ff */
[----:B------:R-:W1:Y:S02]  /*0340*/  F2I.FTZ.U32.TRUNC.NTZ R5, R5 ;  /* 0x0000000500057305 */ /* 0x000e64000021f000 */
[----:B-1----:R-:W-:-:S04]  /*0350*/  IMAD.MOV R9, RZ, RZ, -R5 ;  /* 0x000000ffff097224 */ /* 0x002fc800078e0a05 */
[----:B------:R-:W-:Y:S01]  /*0360*/  IMAD.MOV.U32 R3, RZ, RZ, R9 ;  /* 0x000000ffff037224 */ /* 0x000fe200078e0009 */
[----:B------:R-:W-:-:S03]  /*0370*/  IABS R9, R11 ;  /* 0x0000000b00097213 */ /* 0x000fc60000000000 */
[----:B------:R-:W-:-:S04]  /*0380*/  IMAD R3, R3, R8, RZ ;  /* 0x0000000803037224 */ /* 0x000fc800078e02ff */
[----:B------:R-:W-:Y:S01]  /*0390*/  IMAD.HI.U32 R4, R5, R3, R4 ;  /* 0x0000000305047227 */ /* 0x000fe200078e0004 */
[----:B0-----:R-:W-:-:S03]  /*03a0*/  SHF.R.U32.HI R5, RZ, 0x5, R29 ;  /* 0x00000005ff057819 */ /* 0x001fc6000001161d */
[----:B------:R-:W-:Y:S01]  /*03b0*/  IMAD.MOV R3, RZ, RZ, -R0 ;  /* 0x000000ffff037224 */ /* 0x000fe200078e0a00 */
[----:B------:R-:W-:Y:S01]  /*03c0*/  SGXT.U32 R12, R5, 0x2 ;  /* 0x00000002050c781a */ /* 0x000fe20000000000 */
[----:B------:R-:W-:-:S03]  /*03d0*/  IMAD.HI.U32 R0, R4, R9, RZ ;  /* 0x0000000904007227 */ /* 0x000fc600078e00ff */
[----:B------:R-:W-:Y:S01]  /*03e0*/  LOP3.LUT R5, R12, 0x8, RZ, 0xfc, !PT ;  /* 0x000000080c057812 */ /* 0x000fe200078efcff */
[----:B------:R-:W-:Y:S01]  /*03f0*/  IMAD R3, R0, R3, R9 ;  /* 0x0000000300037224 */ /* 0x000fe200078e0209 */
[C---:B------:R-:W-:Y:S01]  /*0400*/  LOP3.LUT R5, R12.reuse, 0x1c, RZ, 0xfc, !PT ;  /* 0x0000001c0c057812 */ /* 0x040fe200078efcff */
[----:B------:R-:W-:Y:S01]  /*0410*/  IMAD.MOV.U32 R4, RZ, RZ, 0xff ;  /* 0x000000ffff047424 */ /* 0x000fe200078e00ff */
[----:B------:R-:W-:Y:S02]  /*0420*/  LOP3.LUT R5, R12, 0x28, RZ, 0xfc, !PT ;  /* 0x000000280c057812 */ /* 0x000fe400078efcff */
[----:B------:R-:W-:Y:S02]  /*0430*/  ISETP.GT.U32.AND P1, PT, R8, R3, PT ;  /* 0x000000030800720c */ /* 0x000fe40003f24070 */
[----:B------:R-:W-:Y:S02]  /*0440*/  IADD3 R13, R4, c[0x0][0x180], RZ ;  /* 0x00006000040d7a10 */ /* 0x000fe40007ffe0ff */
[----:B------:R-:W-:-:S02]  /*0450*/  LOP3.LUT R4, R12, 0x4, RZ, 0xfc, !PT ;  /* 0x000000040c047812 */ /* 0x000fc400078efcff */
[C---:B------:R-:W-:Y:S02]  /*0460*/  LOP3.LUT R4, R12.reuse, 0xc, RZ, 0xfc, !PT ;  /* 0x0000000c0c047812 */ /* 0x040fe400078efcff */
[C---:B------:R-:W-:Y:S02]  /*0470*/  LOP3.LUT R4, R12.reuse, 0x14, RZ, 0xfc, !PT ;  /* 0x000000140c047812 */ /* 0x040fe400078efcff */
[C---:B------:R-:W-:Y:S02]  /*0480*/  LOP3.LUT R4, R12.reuse, 0x20, RZ, 0xfc, !PT ;  /* 0x000000200c047812 */ /* 0x040fe400078efcff */
[----:B------:R-:W-:Y:S01]  /*0490*/  LOP3.LUT R4, R12, 0x2c, RZ, 0xfc, !PT ;  /* 0x0000002c0c047812 */ /* 0x000fe200078efcff */
[----:B------:R-:W-:Y:S01]  /*04a0*/  @!P1 IMAD.IADD R3, R3, 0x1, -R8 ;  /* 0x0000000103039824 */ /* 0x000fe200078e0a08 */
[----:B------:R-:W-:Y:S02]  /*04b0*/  @!P1 IADD3 R0, R0, 0x1, RZ ;  /* 0x0000000100009810 */ /* 0x000fe40007ffe0ff */
[----:B------:R-:W-:-:S02]  /*04c0*/  ISETP.NE.AND P1, PT, R6, RZ, PT ;  /* 0x000000ff0600720c */ /* 0x000fc40003f25270 */
[----:B------:R-:W-:Y:S02]  /*04d0*/  ISETP.GE.U32.AND P0, PT, R3, R8, PT ;  /* 0x000000080300720c */ /* 0x000fe40003f06070 */
[----:B------:R-:W-:Y:S02]  /*04e0*/  LOP3.LUT R3, R11, R6, RZ, 0x3c, !PT ;  /* 0x000000060b037212 */ /* 0x000fe400078e3cff */
[C---:B------:R-:W-:Y:S02]  /*04f0*/  LOP3.LUT R5, R12.reuse, 0x34, RZ, 0xfc, !PT ;  /* 0x000000340c057812 */ /* 0x040fe400078efcff */
[----:B------:R-:W-:Y:S02]  /*0500*/  ISETP.GE.AND P2, PT, R3, RZ, PT ;  /* 0x000000ff0300720c */ /* 0x000fe40003f46270 */
[C---:B------:R-:W-:Y:S02]  /*0510*/  LOP3.LUT R4, R12.reuse, 0x38, RZ, 0xfc, !PT ;  /* 0x000000380c047812 */ /* 0x040fe400078efcff */
[----:B------:R-:W-:-:S02]  /*0520*/  LOP3.LUT R5, R12, 0x40, RZ, 0xfc, !PT ;  /* 0x000000400c057812 */ /* 0x000fc400078efcff */
[----:B------:R-:W-:Y:S02]  /*0530*/  LOP3.LUT R4, R12, 0x44, RZ, 0xfc, !PT ;  /* 0x000000440c047812 */ /* 0x000fe400078efcff */
[----:B------:R-:W-:Y:S02]  /*0540*/  @P0 IADD3 R0, R0, 0x1, RZ ;  /* 0x0000000100000810 */ /* 0x000fe40007ffe0ff */
[----:B------:R-:W-:Y:S02]  /*0550*/  ISETP.GT.AND P0, PT, R13, 0xff, PT ;  /* 0x000000ff0d00780c */ /* 0x000fe40003f04270 */
[C---:B------:R-:W-:Y:S01]  /*0560*/  LOP3.LUT R5, R12.reuse, 0x4c, RZ, 0xfc, !PT ;  /* 0x0000004c0c057812 */ /* 0x040fe200078efcff */
[----:B------:R-:W-:Y:S01]  /*0570*/  @!P2 IMAD.MOV R0, RZ, RZ, -R0 ;  /* 0x000000ffff00a224 */ /* 0x000fe200078e0a00 */
[----:B------:R-:W-:Y:S02]  /*0580*/  @!P1 LOP3.LUT R0, RZ, R6, RZ, 0x33, !PT ;  /* 0x00000006ff009212 */ /* 0x000fe400078e33ff */
[----:B------:R-:W-:-:S02]  /*0590*/  LOP3.LUT R4, R12, 0x50, RZ, 0xfc, !PT ;  /* 0x000000500c047812 */ /* 0x000fc400078efcff */
[C---:B------:R-:W-:Y:S01]  /*05a0*/  LOP3.LUT R5, R12.reuse, 0x58, RZ, 0xfc, !PT ;  /* 0x000000580c057812 */ /* 0x040fe200078efcff */
[----:B------:R-:W-:Y:S01]  /*05b0*/  IMAD.MOV R3, RZ, RZ, -R0 ;  /* 0x000000ffff037224 */ /* 0x000fe200078e0a00 */
[----:B------:R-:W-:Y:S01]  /*05c0*/  LOP3.LUT R4, R12, 0x5c, RZ, 0xfc, !PT ;  /* 0x0000005c0c047812 */ /* 0x000fe200078efcff */
[----:B------:R-:W-:Y:S01]  /*05d0*/  IMAD.SHL.U32 R28, R0, 0x200, RZ ;  /* 0x00000200001c7824 */ /* 0x000fe200078e00ff */
[----:B------:R-:W-:Y:S01]  /*05e0*/  LOP3.LUT R5, R12, 0x64, RZ, 0xfc, !PT ;  /* 0x000000640c057812 */ /* 0x000fe200078efcff */
[----:B------:R-:W-:Y:S01]  /*05f0*/  IMAD R3, R6, R3, R11 ;  /* 0x0000000306037224 */ /* 0x000fe200078e020b */
[C---:B------:R-:W-:Y:S02]  /*0600*/  LOP3.LUT R4, R12.reuse, 0x68, RZ, 0xfc, !PT ;  /* 0x000000680c047812 */ /* 0x040fe400078efcff */
[----:B------:R-:W-:Y:S01]  /*0610*/  LOP3.LUT R5, R12, 0x70, RZ, 0xfc, !PT ;  /* 0x000000700c057812 */ /* 0x000fe200078efcff */
[----:B------:R-:W-:Y:S01]  /*0620*/  IMAD.IADD R3, R2, 0x1, R3 ;  /* 0x0000000102037824 */ /* 0x000fe200078e0203 */
[----:B------:R-:W-:-:S02]  /*0630*/  LOP3.LUT R2, R29, 0x1f, RZ, 0xc0, !PT ;  /* 0x0000001f1d027812 */ /* 0x000fc400078ec0ff */
[C---:B------:R-:W-:Y:S02]  /*0640*/  LOP3.LUT R4, R12.reuse, 0x74, RZ, 0xfc, !PT ;  /* 0x000000740c047812 */ /* 0x040fe400078efcff */
[C---:B------:R-:W-:Y:S01]  /*0650*/  LOP3.LUT R5, R12.reuse, 0x7c, RZ, 0xfc, !PT ;  /* 0x0000007c0c057812 */ /* 0x040fe200078efcff */
[----:B------:R-:W-:Y:S01]  /*0660*/  IMAD R2, R3, 0x20, R2 ;  /* 0x0000002003027824 */ /* 0x000fe200078e0202 */
[C---:B------:R-:W-:Y:S02]  /*0670*/  LOP3.LUT R3, R12.reuse, 0x10, RZ, 0xfc, !PT ;  /* 0x000000100c037812 */ /* 0x040fe400078efcff */
[C---:B------:R-:W-:Y:S02]  /*0680*/  LOP3.LUT R3, R12.reuse, 0x18, RZ, 0xfc, !PT ;  /* 0x000000180c037812 */ /* 0x040fe400078efcff */
[----:B------:R0:W-:Y:S01]  /*0690*/  STL [R1+0x31c8], R2 ;  /* 0x0031c80201007387 */ /* 0x0001e20000100800 */
[C---:B------:R-:W-:Y:S02]  /*06a0*/  LOP3.LUT R3, R12.reuse, 0x24, RZ, 0xfc, !PT ;  /* 0x000000240c037812 */ /* 0x040fe400078efcff */
[C---:B------:R-:W-:Y:S01]  /*06b0*/  LOP3.LUT R3, R12.reuse, 0x30, RZ, 0xfc, !PT ;  /* 0x000000300c037812 */ /* 0x040fe200078efcff */
[----:B------:R0:W-:Y:S01]  /*06c0*/  STL [R1+0x378], R28 ;  /* 0x0003781c01007387 */ /* 0x0001e20000100800 */
[----:B------:R-:W-:-:S02]  /*06d0*/  LOP3.LUT R3, R12, 0x3c, RZ, 0xfc, !PT ;  /* 0x0000003c0c037812 */ /* 0x000fc400078efcff */
[C---:B------:R-:W-:Y:S02]  /*06e0*/  LOP3.LUT R3, R12.reuse, 0x48, RZ, 0xfc, !PT ;  /* 0x000000480c037812 */ /* 0x040fe400078efcff */
[C---:B------:R-:W-:Y:S02]  /*06f0*/  LOP3.LUT R3, R12.reuse, 0x54, RZ, 0xfc, !PT ;  /* 0x000000540c037812 */ /* 0x040fe400078efcff */
[C---:B------:R-:W-:Y:S02]  /*0700*/  LOP3.LUT R3, R12.reuse, 0x60, RZ, 0xfc, !PT ;  /* 0x000000600c037812 */ /* 0x040fe400078efcff */
[C---:B------:R-:W-:Y:S02]  /*0710*/  LOP3.LUT R3, R12.reuse, 0x6c, RZ, 0xfc, !PT ;  /* 0x0000006c0c037812 */ /* 0x040fe400078efcff */
[C---:B------:R-:W-:Y:S02]  /*0720*/  LOP3.LUT R3, R12.reuse, 0x78, RZ, 0xfc, !PT ;  /* 0x000000780c037812 */ /* 0x040fe400078efcff */
        /* <DEDUP_REMOVED lines=31> */
[----:B------:R-:W-:Y:S01]  /*0920*/  LOP3.LUT R3, R12, 0xfc, RZ, 0xfc, !PT ;  /* 0x000000fc0c037812 */ /* 0x000fe200078efcff */
[----:B------:R-:W-:Y:S05]  /*0930*/  @P0 BRA `(.L_x_0) ;  /* 0x0000037000000947 */ /* 0x000fea0003800000 */
[----:B0-----:R-:W-:Y:S01]  /*0940*/  IMAD.SHL.U32 R0, R29, 0x20, RZ ;  /* 0x000000201d007824 */ /* 0x001fe200078e00ff */
[----:B------:R-:W-:Y:S01]  /*0950*/  CS2R R24, SRZ ;  /* 0x0000000000187805 */ /* 0x000fe2000001ff00 */
[----:B------:R-:W-:Y:S01]  /*0960*/  CS2R R26, SRZ ;  /* 0x00000000001a7805 */ /* 0x000fe2000001ff00 */
[----:B------:R-:W-:Y:S01]  /*0970*/  CS2R R20, SRZ ;  /* 0x0000000000147805 */ /* 0x000fe2000001ff00 */
[----:B------:R-:W-:Y:S01]  /*0980*/  CS2R R22, SRZ ;  /* 0x0000000000167805 */ /* 0x000fe2000001ff00 */
[----:B------:R0:W-:Y:S01]  /*0990*/  STL [R1+0x31c4], R0 ;  /* 0x0031c40001007387 */ /* 0x0001e20000100800 */
[----:B------:R-:W-:Y:S01]  /*09a0*/  CS2R R16, SRZ ;  /* 0x0000000000107805 */ /* 0x000fe2000001ff00 */
[----:B------:R-:W-:Y:S01]  /*09b0*/  CS2R R18, SRZ ;  /* 0x0000000000127805 */ /* 0x000fe2000001ff00 */
[----:B------:R-:W-:Y:S01]  /*09c0*/  CS2R R12, SRZ ;  /* 0x00000000000c7805 */ /* 0x000fe2000001ff00 */
[----:B------:R0:W-:Y:S01]  /*09d0*/  STL [R1], RZ ;  /* 0x000000ff01007387 */ /* 0x0001e20000100800 */
[----:B------:R-:W-:Y:S01]  /*09e0*/  CS2R R14, SRZ ;  /* 0x00000000000e7805 */ /* 0x000fe2000001ff00 */
[----:B------:R-:W-:Y:S01]  /*09f0*/  CS2R R8, SRZ ;  /* 0x0000000000087805 */ /* 0x000fe2000001ff00 */
[----:B------:R-:W-:Y:S01]  /*0a00*/  CS2R R10, SRZ ;  /* 0x00000000000a7805 */ /* 0x000fe2000001ff00 */
[----:B------:R0:W-:Y:S01]  /*0a10*/  STL [R1+0x4], RZ ;  /* 0x000004ff01007387 */ /* 0x0001e20000100800 */
[----:B------:R-:W-:Y:S01]  /*0a20*/  CS2R R4, SRZ ;  /* 0x0000000000047805 */ /* 0x000fe2000001ff00 */
[----:B------:R-:W-:-:S02]  /*0a30*/  CS2R R6, SRZ ;  /* 0x0000000000067805 */ /* 0x000fc4000001ff00 */
[----:B------:R0:W-:Y:S04]  /*0a40*/  STL [R1+0x8], RZ ;  /* 0x000008ff01007387 */ /* 0x0001e80000100800 */
        /* <DEDUP_REMOVED lines=36> */
[----:B------:R0:W-:Y:S01]  /*0c90*/  STL [R1+0x9c], RZ ;  /* 0x00009cff01007387 */ /* 0x0001e20000100800 */
[----:B------:R-:W-:Y:S05]  /*0ca0*/  BRA `(.L_x_1) ;  /* 0x000b726000007947 */ /* 0x000fea0003800000 */
.L_x_0:
[----:B0-----:R-:W-:Y:S01]  /*0cb0*/  IABS R11, c[0x0][0x178] ;  /* 0x00005e00000b7a13 */ /* 0x001fe20000000000 */
[----:B------:R-:W-:Y:S01]  /*0cc0*/  IMAD.MOV.U32 R7, RZ, RZ, R2 ;  /* 0x000000ffff077224 */ /* 0x000fe200078e0002 */
[----:B------:R-:W-:Y:S01]  /*0cd0*/  IABS R0, c[0x0][0x17c] ;  /* 0x00005f0000007a13 */ /* 0x000fe20000000000 */
[----:B------:R-:W-:Y:S01]  /*0ce0*/  IMAD.MOV.U32 R4, RZ, RZ, RZ ;  /* 0x000000ffff047224 */ /* 0x000fe200078e00ff */
[----:B------:R-:W0:Y:S01]  /*0cf0*/  I2F.RP R2, R11 ;  /* 0x0000000b00027306 */ /* 0x000e220000209400 */
[----:B------:R-:W-:Y:S01]  /*0d00*/  IADD3 R10, R28, 0x1ff, RZ ;  /* 0x000001ff1c0a7810 */ /* 0x000fe20007ffe0ff */
[----:B------:R-:W-:Y:S01]  /*0d10*/  IMAD.MOV.U32 R23, RZ, RZ, c[0x0][0x18c] ;  /* 0x00006300ff177624 */ /* 0x000fe200078e00ff */
[----:B------:R-:W-:-:S02]  /*0d20*/  IABS R6, R7 ;  /* 0x0000000700067213 */ /* 0x000fc40000000000 */
[----:B------:R-:W-:Y:S02]  /*0d30*/  ISETP.GE.AND P2, PT, R10, RZ, PT ;  /* 0x000000ff0a00720c */ /* 0x000fe40003f46270 */
[----:B------:R-:W-:Y:S01]  /*0d40*/  IABS R10, R10 ;  /* 0x0000000a000a7213 */ /* 0x000fe20000000000 */
[----:B------:R-:W1:Y:S01]  /*0d50*/  I2F.RP R3, R0 ;  /* 0x0000000000037306 */ /* 0x000e620000209400 */
[----:B------:R-:W-:-:S04]  /*0d60*/  IADD3 R7, R28, 0x1fc, RZ ;  /* 0x000001fc1c077810 */ /* 0x000fc80007ffe0ff */
[----:B------:R-:W-:-:S03]  /*0d70*/  IABS R9, R7 ;  /* 0x0000000700097213 */ /* 0x000fc60000000000 */
[----:B0-----:R-:W0:Y:S08]  /*0d80*/  MUFU.RCP R2, R2 ;  /* 0x0000000200027308 */ /* 0x001e300000001000 */
[----:B-1----:R-:W1:Y:S01]  /*0d90*/  MUFU.RCP R3, R3 ;  /* 0x0000000300037308 */ /* 0x002e620000001000 */
[----:B0-----:R-:W-:-:S07]  /*0da0*/  IADD3 R2, R2, 0xffffffe, RZ ;  /* 0x0ffffffe02027810 */ /* 0x001fce0007ffe0ff */
[----:B------:R-:W0:Y:S01]  /*0db0*/  F2I.FTZ.U32.TRUNC.NTZ R5, R2 ;  /* 0x0000000200057305 */ /* 0x000e22000021f000 */
[----:B-1----:R-:W-:-:S07]  /*0dc0*/  IADD3 R3, R3, 0xffffffe, RZ ;  /* 0x0ffffffe03037810 */ /* 0x002fce0007ffe0ff */
[----:B------:R-:W1:Y:S01]  /*0dd0*/  F2I.FTZ.U32.TRUNC.NTZ R3, R3 ;  /* 0x0000000300037305 */ /* 0x000e62000021f000 */
[----:B0-----:R-:W-:-:S04]  /*0de0*/  IMAD.MOV R2, RZ, RZ, -R5 ;  /* 0x000000ffff027224 */ /* 0x001fc800078e0a05 */
[----:B------:R-:W-:-:S04]  /*0df0*/  IMAD R2, R2, R11, RZ ;  /* 0x0000000b02027224 */ /* 0x000fc800078e02ff */
[----:B------:R-:W-:Y:S01]  /*0e00*/  IMAD.HI.U32 R4, R5, R2, R4 ;  /* 0x0000000205047227 */ /* 0x000fe200078e0004 */
[----:B------:R-:W-:-:S03]  /*0e10*/  IADD3 R5, R28, 0x1fa, RZ ;  /* 0x000001fa1c057810 */ /* 0x000fc60007ffe0ff */
[----:B------:R-:W-:Y:S01]  /*0e20*/  IMAD.MOV.U32 R2, RZ, RZ, R6 ;  /* 0x000000ffff027224 */ /* 0x000fe200078e0006 */
[----:B------:R-:W-:Y:S01]  /*0e30*/  IABS R14, R5 ;  /* 0x00000005000e7213 */ /* 0x000fe20000000000 */
[----:B-1----:R-:W-:Y:S01]  /*0e40*/  IMAD.MOV R17, RZ, RZ, -R3 ;  /* 0x000000ffff117224 */ /* 0x002fe200078e0a03 */
[----:B------:R-:W-:Y:S01]  /*0e50*/  IADD3 R6, R28, 0x1fb, RZ ;  /* 0x000001fb1c067810 */ /* 0x000fe20007ffe0ff */
[----:B------:R-:W-:-:S03]  /*0e60*/  IMAD.HI.U32 R4, R4, R2, RZ ;  /* 0x0000000204047227 */ /* 0x000fc600078e00ff */
[----:B------:R-:W-:Y:S01]  /*0e70*/  IABS R15, R6 ;  /* 0x00000006000f7213 */ /* 0x000fe20000000000 */
[----:B------:R-:W-:Y:S02]  /*0e80*/  IMAD.MOV R4, RZ, RZ, -R4 ;  /* 0x000000ffff047224 */ /* 0x000fe400078e0a04 */
[----:B------:R-:W-:Y:S02]  /*0e90*/  IMAD R17, R17, R0, RZ ;  /* 0x0000000011117224 */ /* 0x000fe400078e02ff */
[----:B------:R-:W-:Y:S01]  /*0ea0*/  IMAD R12, R11, R4, R2 ;  /* 0x000000040b0c7224 */ /* 0x000fe200078e0202 */
[----:B------:R-:W-:Y:S01]  /*0eb0*/  IADD3 R4, R28, 0x1fe, RZ ;  /* 0x000001fe1c047810 */ /* 0x000fe20007ffe0ff */
[----:B------:R-:W-:-:S03]  /*0ec0*/  IMAD.MOV.U32 R2, RZ, RZ, RZ ;  /* 0x000000ffff027224 */ /* 0x000fc600078e00ff */
[----:B------:R-:W-:Y:S01]  /*0ed0*/  IABS R8, R4 ;  /* 0x0000000400087213 */ /* 0x000fe20000000000 */
[----:B------:R-:W-:Y:S01]  /*0ee0*/  IMAD.HI.U32 R17, R3, R17, R2 ;  /* 0x0000001103117227 */ /* 0x000fe200078e0002 */
[----:B------:R-:W-:Y:S02]  /*0ef0*/  ISETP.GT.U32.AND P0, PT, R11, R12, PT ;  /* 0x0000000c0b00720c */ /* 0x000fe40003f04070 */
[----:B------:R-:W-:Y:S02]  /*0f00*/  ISETP.GE.AND P6, PT, R4, RZ, PT ;  /* 0x000000ff0400720c */ /* 0x000fe40003fc6270 */
[----:B------:R-:W-:Y:S01]  /*0f10*/  IADD3 R2, R28, 0x1fd, RZ ;  /* 0x000001fd1c027810 */ /* 0x000fe20007ffe0ff */
[----:B------:R-:W-:-:S03]  /*0f20*/  IMAD.HI.U32 R4, R17, R10, RZ ;  /* 0x0000000a11047227 */ /* 0x000fc600078e00ff */
[----:B------:R-:W-:Y:S01]  /*0f30*/  ISETP.GE.AND P1, PT, R2, RZ, PT ;  /* 0x000000ff0200720c */ /* 0x000fe20003f26270 */
[----:B------:R-:W-:Y:S01]  /*0f40*/  IMAD.HI.U32 R3, R17, R8, RZ ;  /* 0x0000000811037227 */ /* 0x000fe200078e00ff */
[----:B------:R-:W-:-:S03]  /*0f50*/  IABS R2, R2 ;  /* 0x0000000200027213 */ /* 0x000fc60000000000 */
[----:B------:R-:W-:Y:S02]  /*0f60*/  IMAD.MOV R4, RZ, RZ, -R4 ;  /* 0x000000ffff047224 */ /* 0x000fe400078e0a04 */
[----:B------:R-:W-:Y:S02]  /*0f70*/  IMAD.MOV R3, RZ, RZ, -R3 ;  /* 0x000000ffff037224 */ /* 0x000fe400078e0a03 */
[----:B------:R-:W-:Y:S02]  /*0f80*/  @!P0 IMAD.IADD R12, R12, 0x1, -R11 ;  /* 0x000000010c0c8824 */ /* 0x000fe400078e0a0b */
[C---:B------:R-:W-:Y:S02]  /*0f90*/  IMAD R10, R0.reuse, R4, R10 ;  /* 0x00000004000a7224 */ /* 0x040fe400078e020a */
[C---:B------:R-:W-:Y:S01]  /*0fa0*/  IMAD R8, R0.reuse, R3, R8 ;  /* 0x0000000300087224 */ /* 0x040fe200078e0208 */
[----:B------:R-:W-:Y:S01]  /*0fb0*/  ISETP.GT.U32.AND P0, PT, R11, R12, PT ;  /* 0x0000000c0b00720c */ /* 0x000fe20003f04070 */
[----:B------:R-:W-:Y:S01]  /*0fc0*/  IMAD.HI.U32 R3, R17, R9, RZ ;  /* 0x0000000911037227 */ /* 0x000fe200078e00ff */
[----:B------:R-:W-:-:S02]  /*0fd0*/  ISETP.GT.U32.AND P5, PT, R0, R10, PT ;  /* 0x0000000a0000720c */ /* 0x000fc40003fa4070 */
[----:B------:R-:W-:Y:S01]  /*0fe0*/  ISETP.GT.U32.AND P3, PT, R0, R8, PT ;  /* 0x000000080000720c */ /* 0x000fe20003f64070 */
[----:B------:R-:W-:-:S04]  /*0ff0*/  IMAD.HI.U32 R4, R17, R2, RZ ;  /* 0x0000000211047227 */ /* 0x000fc800078e00ff */
[----:B------:R-:W-:Y:S02]  /*1000*/  IMAD.MOV R3, RZ, RZ, -R3 ;  /* 0x000000ffff037224 */ /* 0x000fe400078e0a03 */
[----:B------:R-:W-:Y:S02]  /*1010*/  IMAD.MOV R4, RZ, RZ, -R4 ;  /* 0x000000ffff047224 */ /* 0x000fe400078e0a04 */
[----:B------:R-:W-:Y:S01]  /*1020*/  IMAD R9, R0, R3, R9 ;  /* 0x0000000300097224 */ /* 0x000fe200078e0209 */
[----:B------:R-:W-:Y:S01]  /*1030*/  IADD3 R3, R28, 0x1f9, RZ ;  /* 0x000001f91c037810 */ /* 0x000fe20007ffe0ff */
[----:B------:R-:W-:Y:S02]  /*1040*/  IMAD R2, R0, R4, R2 ;  /* 0x0000000400027224 */ /* 0x000fe400078e0202 */
[----:B------:R-:W-:Y:S01]  /*1050*/  @!P0 IMAD.IADD R12, R12, 0x1, -R11 ;  /* 0x000000010c0c8824 */ /* 0x000fe200078e0a0b */
[----:B------:R-:W-:Y:S01]  /*1060*/  ISETP.GT.U32.AND P0, PT, R0, R9, PT ;  /* 0x000000090000720c */ /* 0x000fe20003f04070 */
[--C-:B------:R-:W-:Y:S01]  /*1070*/  @!P5 IMAD.IADD R10, R10, 0x1, -R0.reuse ;  /* 0x000000010a0ad824 */ /* 0x100fe200078e0a00 */
[----:B------:R-:W-:Y:S01]  /*1080*/  ISETP.GT.U32.AND P4, PT, R0, R2, PT ;  /* 0x000000020000720c */ /* 0x000fe20003f84070 */
[----:B------:R-:W-:Y:S01]  /*1090*/  @!P3 IMAD.IADD R8, R8, 0x1, -R0 ;  /* 0x000000010808b824 */ /* 0x000fe200078e0a00 */
[----:B------:R0:W-:Y:S01]  /*10a0*/  STL [R1+0x1014], R12 ;  /* 0x0010140c01007387 */ /* 0x0001e20000100800 */
[----:B------:R-:W-:Y:S01]  /*10b0*/  IMAD.HI.U32 R4, R17, R14, RZ ;  /* 0x0000000e11047227 */ /* 0x000fe200078e00ff */
[----:B------:R-:W-:-:S02]  /*10c0*/  ISETP.GT.U32.AND P5, PT, R0, R10, PT ;  /* 0x0000000a0000720c */ /* 0x000fc40003fa4070 */
[----:B------:R-:W-:Y:S01]  /*10d0*/  ISETP.GT.U32.AND P3, PT, R0, R8, PT ;  /* 0x000000080000720c */ /* 0x000fe20003f64070 */
[----:B------:R-:W-:Y:S02]  /*10e0*/  IMAD.MOV R4, RZ, RZ, -R4 ;  /* 0x000000ffff047224 */ /* 0x000fe400078e0a04 */
[----:B------:R-:W-:Y:S01]  /*10f0*/  IMAD.HI.U32 R11, R17, R15, RZ ;  /* 0x0000000f110b7227 */ /* 0x000fe200078e00ff */
[----:B0-----:R-:W-:-:S03]  /*1100*/  IABS R12, R3 ;  /* 0x00000003000c7213 */ /* 0x001fc60000000000 */
[--C-:B------:R-:W-:Y:S02]  /*1110*/  @!P0 IMAD.IADD R9, R9, 0x1, -R0.reuse ;  /* 0x0000000109098824 */ /* 0x100fe400078e0a00 */
[--C-:B------:R-:W-:Y:S01]  /*1120*/  @!P4 IMAD.IADD R2, R2, 0x1, -R0.reuse ;  /* 0x000000010202c824 */ /* 0x100fe200078e0a00 */
[----:B------:R-:W-:Y:S01]  /*1130*/  ISETP.GE.AND P4, PT, R7, RZ, PT ;  /* 0x000000ff0700720c */ /* 0x000fe20003f86270 */
[--C-:B------:R-:W-:Y:S01]  /*1140*/  @!P5 IMAD.IADD R10, R10, 0x1, -R0.reuse ;  /* 0x000000010a0ad824 */ /* 0x100fe200078e0a00 */
[----:B------:R-:W-:Y:S01]  /*1150*/  ISETP.GT.U32.AND P5, PT, R0, R9, PT ;  /* 0x000000090000720c */ /* 0x000fe20003fa4070 */
[----:B------:R-:W-:Y:S01]  /*1160*/  @!P3 IMAD.IADD R8, R8, 0x1, -R0 ;  /* 0x000000010808b824 */ /* 0x000fe200078e0a00 */
[----:B------:R-:W-:Y:S01]  /*1170*/  ISETP.GT.U32.AND P0, PT, R0, R2, PT ;  /* 0x000000020000720c */ /* 0x000fe20003f04070 */
[----:B------:R-:W-:-:S04]  /*1180*/  IMAD.HI.U32 R7, R17, R12, RZ ;  /* 0x0000000c11077227 */ /* 0x000fc800078e00ff */
[----:B------:R-:W-:Y:S01]  /*1190*/  IMAD R14, R0, R4, R14 ;  /* 0x00000004000e7224 */ /* 0x000fe200078e020e */
[----:B------:R-:W-:Y:S01]  /*11a0*/  IADD3 R4, R28, 0x1f8, RZ ;  /* 0x000001f81c047810 */ /* 0x000fe20007ffe0ff */
[----:B------:R-:W-:Y:S02]  /*11b0*/  IMAD.MOV.U32 R13, RZ, RZ, R8 ;  /* 0x000000ffff0d7224 */ /* 0x000fe400078e0008 */
[----:B------:R-:W-:Y:S01]  /*11c0*/  IMAD.MOV R7, RZ, RZ, -R7 ;  /* 0x000000ffff077224 */ /* 0x000fe200078e0a07 */
[----:B------:R-:W-:Y:S01]  /*11d0*/  IABS R8, R4 ;  /* 0x0000000400087213 */ /* 0x000fe20000000000 */
[----:B------:R-:W-:Y:S01]  /*11e0*/  @!P6 IMAD.MOV R13, RZ, RZ, -R13 ;  /* 0x000000ffff0de224 */ /* 0x000fe200078e0a0d */
[C---:B------:R-:W-:Y:S01]  /*11f0*/  ISETP.GT.U32.AND P6, PT, R0.reuse, R14, PT ;  /* 0x0000000e0000720c */ /* 0x040fe20003fc4070 */
[----:B------:R-:W-:Y:S02]  /*1200*/  IMAD R12, R0, R7, R12 ;  /* 0x00000007000c7224 */ /* 0x000fe400078e020c */
[----:B------:R-:W-:-:S02]  /*1210*/  IMAD.MOV R11, RZ, RZ, -R11 ;  /* 0x000000ffff0b7224 */ /* 0x000fc400078e0a0b */
[--C-:B------:R-:W-:Y:S01]  /*1220*/  @!P5 IMAD.IADD R9, R9, 0x1, -R0.reuse ;  /* 0x000000010909d824 */ /* 0x100fe200078e0a00 */
[C---:B------:R-:W-:Y:S01]  /*1230*/  ISETP.GT.U32.AND P5, PT, R0.reuse, R12, PT ;  /* 0x0000000c0000720c */ /* 0x040fe20003fa4070 */
[----:B------:R-:W-:Y:S02]  /*1240*/  IMAD R15, R0, R11, R15 ;  /* 0x0000000b000f7224 */ /* 0x000fe400078e020f */
[----:B------:R-:W-:Y:S01]  /*1250*/  @!P0 IMAD.IADD R2, R2, 0x1, -R0 ;  /* 0x0000000102028824 */ /* 0x000fe200078e0a00 */
[----:B------:R-:W-:Y:S01]  /*1260*/  ISETP.GE.AND P0, PT, R5, RZ, PT ;  /* 0x000000ff0500720c */ /* 0x000fe20003f06270 */
[----:B------:R-:W-:Y:S01]  /*1270*/  IMAD.MOV.U32 R16, RZ, RZ, R10 ;  /* 0x000000ffff107224 */ /* 0x000fe200078e000a */
[----:B------:R-:W-:Y:S01]  /*1280*/  ISETP.GT.U32.AND P3, PT, R0, R15, PT ;  /* 0x0000000f0000720c */ /* 0x000fe20003f64070 */
[----:B------:R-:W-:Y:S01]  /*1290*/  IMAD.MOV.U32 R10, RZ, RZ, R2 ;  /* 0x000000ffff0a7224 */ /* 0x000fe200078e0002 */
[----:B------:R-:W-:Y:S01]  /*12a0*/  IADD3 R5, R28, 0x1f7, RZ ;  /* 0x000001f71c057810 */ /* 0x000fe20007ffe0ff */
[----:B------:R-:W-:Y:S01]  /*12b0*/  @!P6 IMAD.IADD R14, R14, 0x1, -R0 ;  /* 0x000000010e0ee824 */ /* 0x000fe200078e0a00 */
[----:B------:R-:W-:Y:S01]  /*12c0*/  IADD3 R2, R28, 0x1f5, RZ ;  /* 0x000001f51c027810 */ /* 0x000fe20007ffe0ff */
[----:B------:R-:W-:Y:S01]  /*12d0*/  @!P2 IMAD.MOV R16, RZ, RZ, -R16 ;  /* 0x000000ffff10a224 */ /* 0x000fe200078e0a10 */
[----:B------:R-:W-:Y:S01]  /*12e0*/  IABS R7, R5 ;  /* 0x0000000500077213 */ /* 0x000fe20000000000 */
[----:B------:R-:W-:Y:S01]  /*12f0*/  @!P1 IMAD.MOV R10, RZ, RZ, -R10 ;  /* 0x000000ffff0a9224 */ /* 0x000fe200078e0a0a */
[----:B------:R-:W-:Y:S01]  /*1300*/  ISETP.GT.U32.AND P1, PT, R0, R14, PT ;  /* 0x0000000e0000720c */ /* 0x000fe20003f24070 */
[--C-:B------:R-:W-:Y:S01]  /*1310*/  @!P5 IMAD.IADD R12, R12, 0x1, -R0.reuse ;  /* 0x000000010c0cd824 */ /* 0x100fe200078e0a00 */
[----:B------:R-:W-:Y:S01]  /*1320*/  STL [R1+0x104], R16 ;  /* 0x0001041001007387 */ /* 0x000fe20000100800 */
[----:B------:R-:W-:Y:S01]  /*1330*/  ISETP.GE.AND P2, PT, R6, RZ, PT ;  /* 0x000000ff0600720c */ /* 0x000fe20003f46270 */
[----:B------:R-:W-:Y:S01]  /*1340*/  IMAD.MOV.U32 R19, RZ, RZ, R9 ;  /* 0x000000ffff137224 */ /* 0x000fe200078e0009 */
[----:B------:R-:W-:Y:S01]  /*1350*/  IADD3 R6, R28, 0x1f6, RZ ;  /* 0x000001f61c067810 */ /* 0x000fe20007ffe0ff */
[----:B------:R0:W-:Y:S01]  /*1360*/  STL [R1+0xb4], R13 ;  /* 0x0000b40d01007387 */ /* 0x0001e20000100800 */
[--C-:B------:R-:W-:Y:S01]  /*1370*/  @!P3 IMAD.IADD R15, R15, 0x1, -R0.reuse ;  /* 0x000000010f0fb824 */ /* 0x100fe200078e0a00 */
[C---:B------:R-:W-:Y:S01]  /*1380*/  ISETP.GT.U32.AND P5, PT, R0.reuse, R12, PT ;  /* 0x0000000c0000720c */ /* 0x040fe20003fa4070 */
[----:B------:R-:W-:Y:S01]  /*1390*/  @!P4 IMAD.MOV R19, RZ, RZ, -R19 ;  /* 0x000000ffff13c224 */ /* 0x000fe200078e0a13 */
[----:B------:R1:W-:Y:S01]  /*13a0*/  STL [R1+0x68], R10 ;  /* 0x0000680a01007387 */ /* 0x0003e20000100800 */
[----:B------:R-:W-:Y:S01]  /*13b0*/  ISETP.GE.AND P3, PT, R3, RZ, PT ;  /* 0x000000ff0300720c */ /* 0x000fe20003f66270 */
[C---:B------:R-:W-:Y:S01]  /*13c0*/  IMAD.HI.U32 R3, R17.reuse, R8, RZ ;  /* 0x0000000811037227 */ /* 0x040fe200078e00ff */
[----:B------:R-:W-:Y:S01]  /*13d0*/  ISETP.GT.U32.AND P6, PT, R0, R15, PT ;  /* 0x0000000f0000720c */ /* 0x000fe20003fc4070 */
[----:B------:R-:W-:Y:S02]  /*13e0*/  STL [R1+0x50], R19 ;  /* 0x0000501301007387 */ /* 0x000fe40000100800 */
[----:B------:R-:W-:Y:S01]  /*13f0*/  @!P1 IMAD.IADD R14, R14, 0x1, -R0 ;  /* 0x000000010e0e9824 */ /* 0x000fe200078e0a00 */
[----:B------:R-:W-:Y:S01]  /*1400*/  ISETP.GE.AND P1, PT, R4, RZ, PT ;  /* 0x000000ff0400720c */ /* 0x000fe20003f26270 */
[----:B------:R-:W-:Y:S01]  /*1410*/  IMAD.MOV R3, RZ, RZ, -R3 ;  /* 0x000000ffff037224 */ /* 0x000fe200078e0a03 */
[----:B0-----:R-:W-:Y:S01]  /*1420*/  IABS R13, R6 ;  /* 0x00000006000d7213 */ /* 0x001fe20000000000 */
[----:B-1----:R-:W-:-:S04]  /*1430*/  IMAD.HI.U32 R10, R17, R7, RZ ;  /* 0x00000007110a7227 */ /* 0x002fc800078e00ff */
[----:B------:R-:W-:Y:S02]  /*1440*/  IMAD.MOV R10, RZ, RZ, -R10 ;  /* 0x000000ffff0a7224 */ /* 0x000fe400078e0a0a */
[----:B------:R-:W-:Y:S02]  /*1450*/  @!P5 IMAD.IADD R12, R12, 0x1, -R0 ;  /* 0x000000010c0cd824 */ /* 0x000fe400078e0a00 */
[----:B------:R-:W-:Y:S01]  /*1460*/  IMAD R4, R0, R10, R7 ;  /* 0x0000000a00047224 */ /* 0x000fe200078e0207 */
[----:B------:R-:W-:Y:S01]  /*1470*/  IADD3 R7, R28, 0x1f4, RZ ;  /* 0x000001f41c077810 */ /* 0x000fe20007ffe0ff */
[C---:B------:R-:W-:Y:S01]  /*1480*/  IMAD R8, R0.reuse, R3, R8 ;  /* 0x0000000300087224 */ /* 0x040fe200078e0208 */
[----:B------:R-:W-:Y:S01]  /*1490*/  IABS R3, R2 ;  /* 0x0000000200037213 */ /* 0x000fe20000000000 */
[----:B------:R-:W-:Y:S01]  /*14a0*/  @!P6 IMAD.IADD R15, R15, 0x1, -R0 ;  /* 0x000000010f0fe824 */ /* 0x000fe200078e0a00 */
[C---:B------:R-:W-:Y:S01]  /*14b0*/  ISETP.GT.U32.AND P5, PT, R0.reuse, R4, PT ;  /* 0x000000040000720c */ /* 0x040fe20003fa4070 */
[----:B------:R-:W-:Y:S01]  /*14c0*/  IMAD.HI.U32 R16, R17, R13, RZ ;  /* 0x0000000d11107227 */ /* 0x000fe200078e00ff */
[----:B------:R-:W-:-:S02]  /*14d0*/  ISETP.GT.U32.AND P6, PT, R0, R8, PT ;  /* 0x000000080000720c */ /* 0x000fc40003fc4070 */
[----:B------:R-:W-:Y:S01]  /*14e0*/  IABS R11, R7 ;  /* 0x00000007000b7213 */ /* 0x000fe20000000000 */
[----:B------:R-:W-:-:S04]  /*14f0*/  IMAD.HI.U32 R10, R17, R3, RZ ;  /* 0x00000003110a7227 */ /* 0x000fc800078e00ff */
[----:B------:R-:W-:-:S04]  /*1500*/  IMAD.HI.U32 R9, R17, R11, RZ ;  /* 0x0000000b11097227 */ /* 0x000fc800078e00ff */
[--C-:B------:R-:W-:Y:S02]  /*1510*/  @!P5 IMAD.IADD R4, R4, 0x1, -R0.reuse ;  /* 0x000000010404d824 */ /* 0x100fe400078e0a00 */
[----:B------:R-:W-:Y:S01]  /*1520*/  @!P6 IMAD.IADD R8, R8, 0x1, -R0 ;  /* 0x000000010808e824 */ /* 0x000fe200078e0a00 */
[----:B------:R-:W-:Y:S01]  /*1530*/  ISETP.GE.AND P6, PT, R5, RZ, PT ;  /* 0x000000ff0500720c */ /* 0x000fe20003fc6270 */
[----:B------:R-:W-:Y:S01]  /*1540*/  IMAD.MOV R16, RZ, RZ, -R16 ;  /* 0x000000ffff107224 */ /* 0x000fe200078e0a10 */
[C---:B------:R-:W-:Y:S01]  /*1550*/  ISETP.GT.U32.AND P5, PT, R0.reuse, R4, PT ;  /* 0x000000040000720c */ /* 0x040fe20003fa4070 */
[----:B------:R-:W-:Y:S01]  /*1560*/  IMAD.MOV R9, RZ, RZ, -R9 ;  /* 0x000000ffff097224 */ /* 0x000fe200078e0a09 */
[----:B------:R-:W-:Y:S01]  /*1570*/  ISETP.GT.U32.AND P4, PT, R0, R8, PT ;  /* 0x000000080000720c */ /* 0x000fe20003f84070 */
[----:B------:R-:W-:Y:S01]  /*1580*/  IMAD.MOV R10, RZ, RZ, -R10 ;  /* 0x000000ffff0a7224 */ /* 0x000fe200078e0a0a */
[----:B------:R-:W-:Y:S01]  /*1590*/  IADD3 R5, R28, 0x1f3, RZ ;  /* 0x000001f31c057810 */ /* 0x000fe20007ffe0ff */
[----:B------:R-:W-:-:S02]  /*15a0*/  IMAD R13, R0, R16, R13 ;  /* 0x00000010000d7224 */ /* 0x000fc400078e020d */
[----:B------:R-:W-:Y:S02]  /*15b0*/  IMAD.MOV.U32 R18, RZ, RZ, R15 ;  /* 0x000000ffff127224 */ /* 0x000fe400078e000f */
[C---:B------:R-:W-:Y:S02]  /*15c0*/  IMAD R11, R0.reuse, R9, R11 ;  /* 0x00000009000b7224 */ /* 0x040fe400078e020b */
[C---:B------:R-:W-:Y:S01]  /*15d0*/  IMAD R3, R0.reuse, R10, R3 ;  /* 0x0000000a00037224 */ /* 0x040fe200078e0203 */
[----:B------:R-:W-:Y:S01]  /*15e0*/  IABS R10, R5 ;  /* 0x00000005000a7213 */ /* 0x000fe20000000000 */
[----:B------:R-:W-:Y:S01]  /*15f0*/  @!P2 IMAD.MOV R18, RZ, RZ, -R18 ;  /* 0x000000ffff12a224 */ /* 0x000fe200078e0a12 */
[----:B------:R-:W-:Y:S01]  /*1600*/  ISETP.GT.U32.AND P2, PT, R0, R13, PT ;  /* 0x0000000d0000720c */ /* 0x000fe20003f44070 */
[----:B------:R-:W-:Y:S01]  /*1610*/  @!P5 IMAD.IADD R4, R4, 0x1, -R0 ;  /* 0x000000010404d824 */ /* 0x000fe200078e0a00 */
[C---:B------:R-:W-:Y:S01]  /*1620*/  ISETP.GT.U32.AND P5, PT, R0.reuse, R11, PT ;  /* 0x0000000b0000720c */ /* 0x040fe20003fa4070 */
[----:B------:R-:W-:Y:S01]  /*1630*/  @!P0 IMAD.MOV R14, RZ, RZ, -R14 ;  /* 0x000000ffff0e8224 */ /* 0x000fe200078e0a0e */
[----:B------:R-:W-:Y:S01]  /*1640*/  STL [R1+0x22c], R18 ;  /* 0x00022c1201007387 */ /* 0x000fe20000100800 */
[----:B------:R-:W-:Y:S01]  /*1650*/  @!P3 IMAD.MOV R12, RZ, RZ, -R12 ;  /* 0x000000ffff0cb224 */ /* 0x000fe200078e0a0c */
[----:B------:R-:W-:Y:S01]  /*1660*/  ISETP.GT.U32.AND P3, PT, R0, R3, PT ;  /* 0x000000030000720c */ /* 0x000fe20003f64070 */
[----:B------:R-:W-:Y:S01]  /*1670*/  @!P4 IMAD.IADD R8, R8, 0x1, -R0 ;  /* 0x000000010808c824 */ /* 0x000fe200078e0a00 */
[----:B------:R-:W-:Y:S01]  /*1680*/  STL [R1+0x350], R14 ;  /* 0x0003500e01007387 */ /* 0x000fe20000100800 */
[----:B------:R-:W-:-:S02]  /*1690*/  ISETP.GE.AND P4, PT, R2, RZ, PT ;  /* 0x000000ff0200720c */ /* 0x000fc40003f86270 */
[----:B------:R-:W-:Y:S01]  /*16a0*/  IADD3 R2, R28, 0x1f2, RZ ;  /* 0x000001f21c027810 */ /* 0x000fe20007ffe0ff */
[----:B------:R0:W-:Y:S01]  /*16b0*/  STL [R1+0x424], R12 ;  /* 0x0004240c01007387 */ /* 0x0001e20000100800 */
[--C-:B------:R-:W-:Y:S01]  /*16c0*/  @!P2 IMAD.IADD R13, R13, 0x1, -R0.reuse ;  /* 0x000000010d0da824 */ /* 0x100fe200078e0a00 */
[----:B------:R-:W-:Y:S01]  /*16d0*/  ISETP.GE.AND P0, PT, R6, RZ, PT ;  /* 0x000000ff0600720c */ /* 0x000fe20003f06270 */
[--C-:B------:R-:W-:Y:S01]  /*16e0*/  @!P5 IMAD.IADD R11, R11, 0x1, -R0.reuse ;  /* 0x000000010b0bd824 */ /* 0x100fe200078e0a00 */
[----:B------:R-:W-:Y:S01]  /*16f0*/  IABS R9, R2 ;  /* 0x0000000200097213 */ /* 0x000fe20000000000 */
[----:B------:R-:W-:Y:S01]  /*1700*/  IMAD.HI.U32 R6, R17, R10, RZ ;  /* 0x0000000a11067227 */ /* 0x000fe200078e00ff */
[----:B------:R-:W-:Y:S02]  /*1710*/  ISETP.GE.AND P2, PT, R7, RZ, PT ;  /* 0x000000ff0700720c */ /* 0x000fe40003f46270 */
[C---:B------:R-:W-:Y:S01]  /*1720*/  ISETP.GT.U32.AND P5, PT, R0.reuse, R11, PT ;  /* 0x0000000b0000720c */ /* 0x040fe20003fa4070 */
[----:B------:R-:W-:Y:S01]  /*1730*/  @!P3 IMAD.IADD R3, R3, 0x1, -R0 ;  /* 0x000000010303b824 */ /* 0x000fe200078e0a00 */
[----:B------:R-:W-:Y:S01]  /*1740*/  ISETP.GT.U32.AND P3, PT, R0, R13, PT ;  /* 0x0000000d0000720c */ /* 0x000fe20003f64070 */
[----:B0-----:R-:W-:Y:S01]  /*1750*/  IMAD.MOV.U32 R12, RZ, RZ, R8 ;  /* 0x000000ffff0c7224 */ /* 0x001fe200078e0008 */
[----:B------:R-:W-:Y:S01]  /*1760*/  IADD3 R7, R28, 0x1f1, RZ ;  /* 0x000001f11c077810 */ /* 0x000fe20007ffe0ff */
[----:B------:R-:W-:-:S02]  /*1770*/  IMAD.MOV R6, RZ, RZ, -R6 ;  /* 0x000000ffff067224 */ /* 0x000fc400078e0a06 */
[----:B------:R-:W-:Y:S01]  /*1780*/  @!P1 IMAD.MOV R12, RZ, RZ, -R12 ;  /* 0x000000ffff0c9224 */ /* 0x000fe200078e0a0c */
[C---:B------:R-:W-:Y:S01]  /*1790*/  ISETP.GT.U32.AND P1, PT, R0.reuse, R3, PT ;  /* 0x000000030000720c */ /* 0x040fe20003f24070 */
[C---:B------:R-:W-:Y:S01]  /*17a0*/  IMAD R10, R0.reuse, R6, R10 ;  /* 0x00000006000a7224 */ /* 0x040fe200078e020a */
[----:B------:R-:W-:Y:S02]  /*17b0*/  IABS R8, R7 ;  /* 0x0000000700087213 */ /* 0x000fe40000000000 */
[----:B------:R0:W-:Y:S01]  /*17c0*/  STL [R1+0x778], R12 ;  /* 0x0007780c01007387 */ /* 0x0001e20000100800 */
[--C-:B------:R-:W-:Y:S02]  /*17d0*/  @!P5 IMAD.IADD R11, R11, 0x1, -R0.reuse ;  /* 0x000000010b0bd824 */ /* 0x100fe400078e0a00 */
[----:B------:R-:W-:Y:S01]  /*17e0*/  @!P3 IMAD.IADD R13, R13, 0x1, -R0 ;  /* 0x000000010d0db824 */ /* 0x000fe200078e0a00 */
[----:B------:R-:W-:Y:S01]  /*17f0*/  ISETP.GT.U32.AND P3, PT, R0, R10, PT ;  /* 0x0000000a0000720c */ /* 0x000fe20003f64070 */
[----:B------:R-:W-:-:S02]  /*1800*/  @!P2 IMAD.MOV R11, RZ, RZ, -R11 ;  /* 0x000000ffff0ba224 */ /* 0x000fc400078e0a0b */
[----:B------:R-:W-:Y:S02]  /*1810*/  IMAD.MOV.U32 R14, RZ, RZ, R13 ;  /* 0x000000ffff0e7224 */ /* 0x000fe400078e000d */
[----:B------:R-:W-:Y:S01]  /*1820*/  @!P1 IMAD.IADD R3, R3, 0x1, -R0 ;  /* 0x0000000103039824 */ /* 0x000fe200078e0a00 */
[----:B------:R-:W-:Y:S01]  /*1830*/  ISETP.GE.AND P1, PT, R2, RZ, PT ;  /* 0x000000ff0200720c */ /* 0x000fe20003f26270 */
[----:B0-----:R-:W-:Y:S02]  /*1840*/  IMAD.MOV.U32 R12, RZ, RZ, R4 ;  /* 0x000000ffff0c7224 */ /* 0x001fe400078e0004 */
[----:B------:R-:W-:-:S04]  /*1850*/  IMAD.HI.U32 R4, R17, R9, RZ ;  /* 0x0000000911047227 */ /* 0x000fc800078e00ff */
[----:B------:R-:W-:Y:S02]  /*1860*/  IMAD.MOV R4, RZ, RZ, -R4 ;  /* 0x000000ffff047224 */ /* 0x000fe400078e0a04 */
[----:B------:R-:W-:Y:S01]  /*1870*/  @!P6 IMAD.MOV R12, RZ, RZ, -R12 ;  /* 0x000000ffff0ce224 */ /* 0x000fe200078e0a0c */
[----:B------:R-:W-:Y:S01]  /*1880*/  ISETP.GE.AND P6, PT, R5, RZ, PT ;  /* 0x000000ff0500720c */ /* 0x000fe20003fc6270 */
[----:B------:R-:W-:Y:S01]  /*1890*/  IMAD R9, R0, R4, R9 ;  /* 0x0000000400097224 */ /* 0x000fe200078e0209 */
[----:B------:R-:W-:Y:S01]  /*18a0*/  IADD3 R4, R28, 0x1f0, RZ ;  /* 0x000001f01c047810 */ /* 0x000fe20007ffe0ff */
[----:B------:R-:W-:Y:S01]  /*18b0*/  @!P3 IMAD.IADD R10, R10, 0x1, -R0 ;  /* 0x000000010a0ab824 */ /* 0x000fe200078e0a00 */
[----:B------:R0:W-:Y:S01]  /*18c0*/  STL [R1+0x77c], R12 ;  /* 0x00077c0c01007387 */ /* 0x0001e20000100800 */
[----:B------:R-:W-:Y:S01]  /*18d0*/  @!P0 IMAD.MOV R14, RZ, RZ, -R14 ;  /* 0x000000ffff0e8224 */ /* 0x000fe200078e0a0e */
[----:B------:R-:W-:Y:S01]  /*18e0*/  ISETP.GT.U32.AND P5, PT, R0, R9, PT ;  /* 0x000000090000720c */ /* 0x000fe20003fa4070 */
[----:B------:R-:W-:Y:S01]  /*18f0*/  IMAD.MOV.U32 R13, RZ, RZ, R3 ;  /* 0x000000ffff0d7224 */ /* 0x000fe200078e0003 */
[----:B------:R-:W-:-:S02]  /*1900*/  IABS R2, R4 ;  /* 0x0000000400027213 */ /* 0x000fc40000000000 */
[----:B------:R-:W-:Y:S01]  /*1910*/  IADD3 R5, R28, 0x1ef, RZ ;  /* 0x000001ef1c057810 */ /* 0x000fe20007ffe0ff */
[----:B------:R-:W-:Y:S01]  /*1920*/  @!P4 IMAD.MOV R13, RZ, RZ, -R13 ;  /* 0x000000ffff0dc224 */ /* 0x000fe200078e0a0d */
[----:B------:R-:W-:Y:S01]  /*1930*/  ISETP.GT.U32.AND P0, PT, R0, R10, PT ;  /* 0x0000000a0000720c */ /* 0x000fe20003f04070 */
[----:B------:R-:W-:Y:S01]  /*1940*/  STL [R1+0x78c], R14 ;  /* 0x00078c0e01007387 */ /* 0x000fe20000100800 */
[----:B0-----:R-:W-:Y:S01]  /*1950*/  IMAD.HI.U32 R12, R17, R8, RZ ;  /* 0x00000008110c7227 */ /* 0x001fe200078e00ff */
[----:B------:R-:W-:Y:S02]  /*1960*/  ISETP.GE.AND P3, PT, R7, RZ, PT ;  /* 0x000000ff0700720c */ /* 0x000fe40003f66270 */
[----:B------:R-:W-:Y:S01]  /*1970*/  IABS R6, R5 ;  /* 0x0000000500067213 */ /* 0x000fe20000000000 */
[----:B------:R-:W-:Y:S01]  /*1980*/  IMAD.MOV R12, RZ, RZ, -R12 ;  /* 0x000000ffff0c7224 */ /* 0x000fe200078e0a0c */
[----:B------:R-:W-:Y:S01]  /*1990*/  ISETP.GE.AND P2, PT, R4, RZ, PT ;  /* 0x000000ff0400720c */ /* 0x000fe20003f46270 */
[----:B------:R-:W-:Y:S01]  /*19a0*/  @!P5 IMAD.IADD R9, R9, 0x1, -R0 ;  /* 0x000000010909d824 */ /* 0x000fe200078e0a00 */
[----:B------:R0:W-:Y:S01]  /*19b0*/  STL [R1+0x790], R13 ;  /* 0x0007900d01007387 */ /* 0x0001e20000100800 */
[----:B------:R-:W-:-:S03]  /*19c0*/  IMAD.HI.U32 R7, R17, R2, RZ ;  /* 0x0000000211077227 */ /* 0x000fc600078e00ff */
[C---:B------:R-:W-:Y:S01]  /*19d0*/  ISETP.GT.U32.AND P5, PT, R0.reuse, R9, PT ;  /* 0x000000090000720c */ /* 0x040fe20003fa4070 */
[----:B------:R-:W-:Y:S01]  /*19e0*/  IMAD R8, R0, R12, R8 ;  /* 0x0000000c00087224 */ /* 0x000fe200078e0208 */
[----:B------:R1:W-:Y:S01]  /*19f0*/  STL [R1+0x794], R11 ;  /* 0x0007940b01007387 */ /* 0x0003e20000100800 */
[----:B------:R-:W-:Y:S01]  /*1a00*/  IMAD.MOV R4, RZ, RZ, -R7 ;  /* 0x000000ffff047224 */ /* 0x000fe200078e0a07 */
[----:B------:R-:W-:Y:S01]  /*1a10*/  IADD3 R7, R28, 0x1ee, RZ ;  /* 0x000001ee1c077810 */ /* 0x000fe20007ffe0ff */
[----:B------:R-:W-:Y:S01]  /*1a20*/  IMAD.HI.U32 R3, R17, R6, RZ ;  /* 0x0000000611037227 */ /* 0x000fe200078e00ff */
[----:B------:R-:W-:-:S03]  /*1a30*/  ISETP.GT.U32.AND P4, PT, R0, R8, PT ;  /* 0x000000080000720c */ /* 0x000fc60003f84070 */
[----:B------:R-:W-:Y:S01]  /*1a40*/  IMAD R2, R0, R4, R2 ;  /* 0x0000000400027224 */ /* 0x000fe200078e0202 */
[----:B------:R-:W-:Y:S01]  /*1a50*/  IADD3 R4, R28, 0x1ed, RZ ;  /* 0x000001ed1c047810 */ /* 0x000fe20007ffe0ff */
[----:B------:R-:W-:Y:S02]  /*1a60*/  IMAD.MOV R3, RZ, RZ, -R3 ;  /* 0x000000ffff037224 */ /* 0x000fe400078e0a03 */
[--C-:B------:R-:W-:Y:S01]  /*1a70*/  @!P0 IMAD.IADD R10, R10, 0x1, -R0.reuse ;  /* 0x000000010a0a8824 */ /* 0x100fe200078e0a00 */
[----:B------:R-:W-:Y:S01]  /*1a80*/  ISETP.GE.AND P0, PT, R5, RZ, PT ;  /* 0x000000ff0500720c */ /* 0x000fe20003f06270 */
[----:B------:R-:W-:Y:S01]  /*1a90*/  @!P5 IMAD.IADD R9, R9, 0x1, -R0 ;  /* 0x000000010909d824 */ /* 0x000fe200078e0a00 */
[C---:B------:R-:W-:Y:S01]  /*1aa0*/  ISETP.GT.U32.AND P5, PT, R0.reuse, R2, PT ;  /* 0x000000020000720c */ /* 0x040fe20003fa4070 */
[----:B------:R-:W-:Y:S01]  /*1ab0*/  IMAD R6, R0, R3, R6 ;  /* 0x0000000300067224 */ /* 0x000fe200078e0206 */
[----:B------:R-:W-:Y:S01]  /*1ac0*/  IABS R5, R7 ;  /* 0x0000000700057213 */ /* 0x000fe20000000000 */
[----:B0-----:R-:W-:Y:S01]  /*1ad0*/  IMAD.MOV.U32 R13, RZ, RZ, R10 ;  /* 0x000000ffff0d7224 */ /* 0x001fe200078e000a */
[----:B-1----:R-:W-:Y:S01]  /*1ae0*/  IABS R11, R4 ;  /* 0x00000004000b7213 */ /* 0x002fe20000000000 */
[--C-:B------:R-:W-:Y:S01]  /*1af0*/  @!P4 IMAD.IADD R8, R8, 0x1, -R0.reuse ;  /* 0x000000010808c824 */ /* 0x100fe200078e0a00 */
[----:B------:R-:W-:Y:S01]  /*1b00*/  IADD3 R3, R28, 0x1ec, RZ ;  /* 0x000001ec1c037810 */ /* 0x000fe20007ffe0ff */
[----:B------:R-:W-:Y:S01]  /*1b10*/  @!P6 IMAD.MOV R13, RZ, RZ, -R13 ;  /* 0x000000ffff0de224 */ /* 0x000fe200078e0a0d */
[C---:B------:R-:W-:Y:S01]  /*1b20*/  ISETP.GT.U32.AND P6, PT, R0.reuse, R6, PT ;  /* 0x000000060000720c */ /* 0x040fe20003fc4070 */
[----:B------:R-:W-:Y:S01]  /*1b30*/  IMAD.MOV.U32 R12, RZ, RZ, R9 ;  /* 0x000000ffff0c7224 */ /* 0x000fe200078e0009 */
[----:B------:R-:W-:Y:S01]  /*1b40*/  ISETP.GT.U32.AND P4, PT, R0, R8, PT ;  /* 0x000000080000720c */ /* 0x000fe20003f84070 */
[----:B------:R-:W-:Y:S01]  /*1b50*/  IMAD.HI.U32 R9, R17, R5, RZ ;  /* 0x0000000511097227 */ /* 0x000fe200078e00ff */
[----:B------:R-:W-:Y:S01]  /*1b60*/  IABS R10, R3 ;  /* 0x00000003000a7213 */ /* 0x000fe20000000000 */
[----:B------:R0:W-:Y:S02]  /*1b70*/  STL [R1+0x7bc], R13 ;  /* 0x0007bc0d01007387 */ /* 0x0001e40000100800 */
[----:B------:R-:W-:-:S02]  /*1b80*/  @!P5 IMAD.IADD R2, R2, 0x1, -R0 ;  /* 0x000000010202d824 */ /* 0x000fc400078e0a00 */
[----:B------:R-:W-:Y:S02]  /*1b90*/  IMAD.MOV R9, RZ, RZ, -R9 ;  /* 0x000000ffff097224 */ /* 0x000fe400078e0a09 */
[----:B------:R-:W-:Y:S01]  /*1ba0*/  @!P1 IMAD.MOV R12, RZ, RZ, -R12 ;  /* 0x000000ffff0c9224 */ /* 0x000fe200078e0a0c */
[----:B------:R-:W-:Y:S01]  /*1bb0*/  ISETP.GT.U32.AND P5, PT, R0, R2, PT ;  /* 0x000000020000720c */ /* 0x000fe20003fa4070 */
[--C-:B------:R-:W-:Y:S01]  /*1bc0*/  @!P6 IMAD.IADD R6, R6, 0x1, -R0.reuse ;  /* 0x000000010606e824 */ /* 0x100fe200078e0a00 */
[----:B------:R-:W-:Y:S01]  /*1bd0*/  ISETP.GE.AND P1, PT, R7, RZ, PT ;  /* 0x000000ff0700720c */ /* 0x000fe20003f26270 */
[----:B------:R-:W-:Y:S01]  /*1be0*/  @!P4 IMAD.IADD R8, R8, 0x1, -R0 ;  /* 0x000000010808c824 */ /* 0x000fe200078e0a00 */
[----:B------:R-:W-:Y:S01]  /*1bf0*/  ISETP.GE.AND P4, PT, R4, RZ, PT ;  /* 0x000000ff0400720c */ /* 0x000fe20003f86270 */
[----:B------:R-:W-:Y:S01]  /*1c00*/  IMAD.HI.U32 R4, R17, R11, RZ ;  /* 0x0000000b11047227 */ /* 0x000fe200078e00ff */
[----:B------:R-:W-:Y:S01]  /*1c10*/  ISETP.GT.U32.AND P6, PT, R0, R6, PT ;  /* 0x000000060000720c */ /* 0x000fe20003fc4070 */
[----:B------:R1:W-:Y:S01]  /*1c20*/  STL [R1+0x7c0], R12 ;  /* 0x0007c00c01007387 */ /* 0x0003e20000100800 */
[----:B0-----:R-:W-:Y:S01]  /*1c30*/  IADD3 R13, R28, 0x1eb, RZ ;  /* 0x000001eb1c0d7810 */ /* 0x001fe20007ffe0ff */
[----:B------:R-:W-:-:S02]  /*1c40*/  IMAD R5, R0, R9, R5 ;  /* 0x0000000900057224 */ /* 0x000fc400078e0205 */
[----:B------:R-:W-:Y:S02]  /*1c50*/  IMAD.MOV R4, RZ, RZ, -R4 ;  /* 0x000000ffff047224 */ /* 0x000fe400078e0a04 */
[----:B------:R-:W-:Y:S01]  /*1c60*/  @!P5 IMAD.IADD R2, R2, 0x1, -R0 ;  /* 0x000000010202d824 */ /* 0x000fe200078e0a00 */
[----:B------:R-:W-:Y:S01]  /*1c70*/  ISETP.GT.U32.AND P5, PT, R0, R5, PT ;  /* 0x000000050000720c */ /* 0x000fe20003fa4070 */
[----:B------:R-:W-:-:S04]  /*1c80*/  IMAD.HI.U32 R7, R17, R10, RZ ;  /* 0x0000000a11077227 */ /* 0x000fc800078e00ff */
[----:B------:R-:W-:Y:S01]  /*1c90*/  IMAD R11, R0, R4, R11 ;  /* 0x00000004000b7224 */ /* 0x000fe200078e020b */
[----:B------:R-:W-:Y:S01]  /*1ca0*/  IADD3 R4, R28, 0x1e9, RZ ;  /* 0x000001e91c047810 */ /* 0x000fe20007ffe0ff */
[----:B------:R-:W-:Y:S02]  /*1cb0*/  IMAD.MOV.U32 R9, RZ, RZ, R2 ;  /* 0x000000ffff097224 */ /* 0x000fe400078e0002 */
[----:B------:R-:W-:Y:S02]  /*1cc0*/  IMAD.MOV R7, RZ, RZ, -R7 ;  /* 0x000000ffff077224 */ /* 0x000fe400078e0a07 */
[----:B------:R-:W-:Y:S01]  /*1cd0*/  @!P6 IMAD.IADD R6, R6, 0x1, -R0 ;  /* 0x000000010606e824 */ /* 0x000fe200078e0a00 */
[----:B------:R-:W-:Y:S01]  /*1ce0*/  ISETP.GE.AND P6, PT, R13, RZ, PT ;  /* 0x000000ff0d00720c */ /* 0x000fe20003fc6270 */
[----:B------:R-:W-:Y:S01]  /*1cf0*/  @!P2 IMAD.MOV R9, RZ, RZ, -R9 ;  /* 0x000000ffff09a224 */ /* 0x000fe200078e0a09 */
[C---:B------:R-:W-:Y:S01]  /*1d00*/  ISETP.GT.U32.AND P2, PT, R0.reuse, R11, PT ;  /* 0x0000000b0000720c */ /* 0x040fe20003f44070 */
[----:B------:R-:W-:Y:S01]  /*1d10*/  IMAD R10, R0, R7, R10 ;  /* 0x00000007000a7224 */ /* 0x000fe200078e020a */
[----:B------:R-:W-:Y:S01]  /*1d20*/  IABS R13, R13 ;  /* 0x0000000d000d7213 */ /* 0x000fe20000000000 */
[----:B------:R-:W-:Y:S01]  /*1d30*/  IMAD.MOV.U32 R15, RZ, RZ, R6 ;  /* 0x000000ffff0f7224 */ /* 0x000fe200078e0006 */
[----:B------:R-:W-:Y:S01]  /*1d40*/  IADD3 R7, R28, 0x1e8, RZ ;  /* 0x000001e81c077810 */ /* 0x000fe20007ffe0ff */
[----:B------:R-:W-:-:S02]  /*1d50*/  @!P5 IMAD.IADD R5, R5, 0x1, -R0 ;  /* 0x000000010505d824 */ /* 0x000fc400078e0a00 */
[----:B------:R-:W-:Y:S01]  /*1d60*/  @!P0 IMAD.MOV R15, RZ, RZ, -R15 ;  /* 0x000000ffff0f8224 */ /* 0x000fe200078e0a0f */
[C---:B------:R-:W-:Y:S01]  /*1d70*/  ISETP.GT.U32.AND P0, PT, R0.reuse, R10, PT ;  /* 0x0000000a0000720c */ /* 0x040fe20003f04070 */
[----:B-1----:R-:W-:Y:S01]  /*1d80*/  IMAD.MOV.U32 R12, RZ, RZ, R8 ;  /* 0x000000ffff0c7224 */ /* 0x002fe200078e0008 */
[----:B------:R-:W-:Y:S01]  /*1d90*/  ISETP.GT.U32.AND P5, PT, R0, R5, PT ;  /* 0x000000050000720c */ /* 0x000fe20003fa4070 */
[----:B------:R-:W-:Y:S01]  /*1da0*/  IMAD.HI.U32 R14, R17, R13, RZ ;  /* 0x0000000d110e7227 */ /* 0x000fe200078e00ff */
[----:B------:R-:W-:Y:S02]  /*1db0*/  IADD3 R8, R28, 0x1ea, RZ ;  /* 0x000001ea1c087810 */ /* 0x000fe40007ffe0ff */
[----:B------:R-:W-:Y:S01]  /*1dc0*/  IABS R2, R7 ;  /* 0x0000000700027213 */ /* 0x000fe20000000000 */
[----:B------:R-:W-:Y:S01]  /*1dd0*/  @!P3 IMAD.MOV R12, RZ, RZ, -R12 ;  /* 0x000000ffff0cb224 */ /* 0x000fe200078e0a0c */
[----:B------:R-:W-:Y:S01]  /*1de0*/  ISETP.GE.AND P3, PT, R3, RZ, PT ;  /* 0x000000ff0300720c */ /* 0x000fe20003f66270 */
[----:B------:R-:W-:Y:S01]  /*1df0*/  @!P2 IMAD.IADD R11, R11, 0x1, -R0 ;  /* 0x000000010b0ba824 */ /* 0x000fe200078e0a00 */
[----:B------:R-:W-:Y:S01]  /*1e00*/  IABS R3, R4 ;  /* 0x0000000400037213 */ /* 0x000fe20000000000 */
[----:B------:R-:W-:Y:S01]  /*1e10*/  IMAD.MOV R14, RZ, RZ, -R14 ;  /* 0x000000ffff0e7224 */ /* 0x000fe200078e0a0e */
[----:B------:R-:W-:Y:S01]  /*1e20*/  STL [R1+0x7c8], R12 ;  /* 0x0007c80c01007387 */ /* 0x000fe20000100800 */
[--C-:B------:R-:W-:Y:S01]  /*1e30*/  @!P0 IMAD.IADD R10, R10, 0x1, -R0.reuse ;  /* 0x000000010a0a8824 */ /* 0x100fe200078e0a00 */
[----:B------:R-:W-:Y:S01]  /*1e40*/  ISETP.GT.U32.AND P2, PT, R0, R11, PT ;  /* 0x0000000b0000720c */ /* 0x000fe20003f44070 */
[----:B------:R-:W-:Y:S01]  /*1e50*/  @!P5 IMAD.IADD R5, R5, 0x1, -R0 ;  /* 0x000000010505d824 */ /* 0x000fe200078e0a00 */
[----:B------:R0:W-:Y:S01]  /*1e60*/  STL [R1+0x7cc], R9 ;  /* 0x0007cc0901007387 */ /* 0x0001e20000100800 */
[----:B------:R-:W-:Y:S01]  /*1e70*/  ISETP.GE.AND P5, PT, R8, RZ, PT ;  /* 0x000000ff0800720c */ /* 0x000fe20003fa6270 */
[----:B------:R-:W-:Y:S01]  /*1e80*/  IMAD.HI.U32 R6, R17, R3, RZ ;  /* 0x0000000311067227 */ /* 0x000fe200078e00ff */
[----:B------:R-:W-:Y:S01]  /*1e90*/  ISETP.GT.U32.AND P0, PT, R0, R10, PT ;  /* 0x0000000a0000720c */ /* 0x000fe20003f04070 */
[----:B------:R1:W-:Y:S02]  /*1ea0*/  STL [R1+0x7c4], R15 ;  /* 0x0007c40f01007387 */ /* 0x0003e40000100800 */
[----:B------:R-:W-:-:S02]  /*1eb0*/  IMAD.MOV.U32 R16, RZ, RZ, R5 ;  /* 0x000000ffff107224 */ /* 0x000fc400078e0005 */
[----:B------:R-:W-:Y:S01]  /*1ec0*/  IMAD.MOV R6, RZ, RZ, -R6 ;  /* 0x000000ffff067224 */ /* 0x000fe200078e0a06 */
[----:B0-----:R-:W-:Y:S01]  /*1ed0*/  IABS R9, R8 ;  /* 0x0000000800097213 */ /* 0x001fe20000000000 */
[C---:B------:R-:W-:Y:S02]  /*1ee0*/  IMAD R8, R0.reuse, R14, R13 ;  /* 0x0000000e00087224 */ /* 0x040fe400078e020d */
[----:B------:R-:W-:Y:S02]  /*1ef0*/  @!P2 IMAD.IADD R11, R11, 0x1, -R0 ;  /* 0x000000010b0ba824 */ /* 0x000fe400078e0a00 */
[----:B------:R-:W-:Y:S01]  /*1f00*/  IMAD.HI.U32 R12, R17, R9, RZ ;  /* 0x00000009110c7227 */ /* 0x000fe200078e00ff */
[----:B------:R-:W-:-:S03]  /*1f10*/  ISETP.GT.U32.AND P2, PT, R0, R8, PT ;  /* 0x000000080000720c */ /* 0x000fc60003f44070 */
[----:B------:R-:W-:Y:S02]  /*1f20*/  IMAD.MOV R12, RZ, RZ, -R12 ;  /* 0x000000ffff0c7224 */ /* 0x000fe400078e0a0c */
[----:B------:R-:W-:Y:S02]  /*1f30*/  @!P0 IMAD.IADD R10, R10, 0x1, -R0 ;  /* 0x000000010a0a8824 */ /* 0x000fe400078e0a00 */
[----:B------:R-:W-:Y:S02]  /*1f40*/  IMAD R9, R0, R12, R9 ;  /* 0x0000000c00097224 */ /* 0x000fe400078e0209 */
[----:B------:R-:W-:-:S04]  /*1f50*/  IMAD.HI.U32 R12, R17, R2, RZ ;  /* 0x00000002110c7227 */ /* 0x000fc800078e00ff */
[----:B------:R-:W-:Y:S02]  /*1f60*/  IMAD.MOV R5, RZ, RZ, -R12 ;  /* 0x000000ffff057224 */ /* 0x000fe400078e0a0c */
[----:B------:R-:W-:Y:S02]  /*1f70*/  IMAD.MOV.U32 R12, RZ, RZ, R10 ;  /* 0x000000ffff0c7224 */ /* 0x000fe400078e000a */
[----:B------:R-:W-:Y:S01]  /*1f80*/  IMAD R2, R0, R5, R2 ;  /* 0x0000000500027224 */ /* 0x000fe200078e0202 */
[----:B------:R-:W-:Y:S01]  /*1f90*/  IADD3 R5, R28, 0x1e6, RZ ;  /* 0x000001e61c057810 */ /* 0x000fe20007ffe0ff */
[----:B------:R-:W-:Y:S01]  /*1fa0*/  IMAD R3, R0, R6, R3 ;  /* 0x0000000600037224 */ /* 0x000fe200078e0203 */
[----:B------:R-:W-:Y:S01]  /*1fb0*/  IADD3 R6, R28, 0x1e5, RZ ;  /* 0x000001e51c067810 */ /* 0x000fe20007ffe0ff */
[----:B------:R-:W-:Y:S01]  /*1fc0*/  @!P2 IMAD.IADD R8, R8, 0x1, -R0 ;  /* 0x000000010808a824 */ /* 0x000fe200078e0a00 */
[----:B------:R-:W-:Y:S01]  /*1fd0*/  IABS R10, R5 ;  /* 0x00000005000a7213 */ /* 0x000fe20000000000 */
[----:B------:R-:W-:Y:S01]  /*1fe0*/  @!P3 IMAD.MOV R12, RZ, RZ, -R12 ;  /* 0x000000ffff0cb224 */ /* 0x000fe200078e0a0c */
[C---:B------:R-:W-:Y:S01]  /*1ff0*/  ISETP.GT.U32.AND P3, PT, R0.reuse, R2, PT ;  /* 0x000000020000720c */ /* 0x040fe20003f64070 */
[----:B------:R-:W-:Y:S01]  /*2000*/  @!P1 IMAD.MOV R16, RZ, RZ, -R16 ;  /* 0x000000ffff109224 */ /* 0x000fe200078e0a10 */
[C---:B------:R-:W-:Y:S01]  /*2010*/  ISETP.GT.U32.AND P1, PT, R0.reuse, R9, PT ;  /* 0x000000090000720c */ /* 0x040fe20003f24070 */
[----:B-1----:R-:W-:Y:S01]  /*2020*/  IMAD.MOV.U32 R15, RZ, RZ, R11 ;  /* 0x000000ffff0f7224 */ /* 0x002fe200078e000b */
[----:B------:R-:W-:-:S02]  /*2030*/  ISETP.GT.U32.AND P0, PT, R0, R3, PT ;  /* 0x000000030000720c */ /* 0x000fc40003f04070 */
[----:B------:R-:W-:Y:S01]  /*2040*/  ISETP.GT.U32.AND P2, PT, R0, R8, PT ;  /* 0x000000080000720c */ /* 0x000fe20003f44070 */
[----:B------:R-:W-:Y:S01]  /*2050*/  @!P4 IMAD.MOV R15, RZ, RZ, -R15 ;  /* 0x000000ffff0fc224 */ /* 0x000fe200078e0a0f */
[----:B------:R-:W-:Y:S01]  /*2060*/  ISETP.GE.AND P4, PT, R4, RZ, PT ;  /* 0x000000ff0400720c */ /* 0x000fe20003f86270 */
[----:B------:R0:W-:Y:S01]  /*2070*/  STL [R1+0x798], R16 ;  /* 0x0007981001007387 */ /* 0x0001e20000100800 */
[----:B------:R-:W-:-:S03]  /*2080*/  IADD3 R4, R28, 0x1e7, RZ ;  /* 0x000001e71c047810 */ /* 0x000fc60007ffe0ff */
[--C-:B------:R-:W-:Y:S01]  /*2090*/  @!P3 IMAD.IADD R2, R2, 0x1, -R0.reuse ;  /* 0x000000010202b824 */ /* 0x100fe200078e0a00 */
[----:B------:R-:W-:Y:S01]  /*20a0*/  IABS R11, R4 ;  /* 0x00000004000b7213 */ /* 0x000fe20000000000 */
[--C-:B------:R-:W-:Y:S01]  /*20b0*/  @!P1 IMAD.IADD R9, R9, 0x1, -R0.reuse ;  /* 0x0000000109099824 */ /* 0x100fe200078e0a00 */
[----:B------:R-:W-:Y:S01]  /*20c0*/  STL [R1+0x7b4], R15 ;  /* 0x0007b40f01007387 */ /* 0x000fe20000100800 */
[--C-:B------:R-:W-:Y:S01]  /*20d0*/  @!P0 IMAD.IADD R3, R3, 0x1, -R0.reuse ;  /* 0x0000000103038824 */ /* 0x100fe200078e0a00 */
[----:B------:R-:W-:Y:S01]  /*20e0*/  ISETP.GT.U32.AND P3, PT, R0, R2, PT ;  /* 0x000000020000720c */ /* 0x000fe20003f64070 */
[----:B------:R-:W-:Y:S01]  /*20f0*/  @!P2 IMAD.IADD R8, R8, 0x1, -R0 ;  /* 0x000000010808a824 */ /* 0x000fe200078e0a00 */
[----:B------:R-:W-:Y:S01]  /*2100*/  ISETP.GE.AND P2, PT, R7, RZ, PT ;  /* 0x000000ff0700720c */ /* 0x000fe20003f46270 */
[C---:B------:R-:W-:Y:S01]  /*2110*/  IMAD.HI.U32 R7, R17.reuse, R10, RZ ;  /* 0x0000000a11077227 */ /* 0x040fe200078e00ff */
[C---:B------:R-:W-:Y:S01]  /*2120*/  ISETP.GT.U32.AND P1, PT, R0.reuse, R9, PT ;  /* 0x000000090000720c */ /* 0x040fe20003f24070 */
[----:B------:R1:W-:Y:S01]  /*2130*/  STL [R1+0x7b8], R12 ;  /* 0x0007b80c01007387 */ /* 0x0003e20000100800 */
[----:B------:R-:W-:Y:S01]  /*2140*/  ISETP.GT.U32.AND P0, PT, R0, R3, PT ;  /* 0x000000030000720c */ /* 0x000fe20003f04070 */
[----:B------:R-:W-:Y:S01]  /*2150*/  IMAD.HI.U32 R13, R17, R11, RZ ;  /* 0x0000000b110d7227 */ /* 0x000fe200078e00ff */
[----:B0-----:R-:W-:-:S03]  /*2160*/  IADD3 R16, R28, 0x1de, RZ ;  /* 0x000001de1c107810 */ /* 0x001fc60007ffe0ff */
[----:B------:R-:W-:Y:S01]  /*2170*/  IMAD.MOV R7, RZ, RZ, -R7 ;  /* 0x000000ffff077224 */ /* 0x000fe200078e0a07 */
[----:B------:R-:W-:Y:S01]  /*2180*/  IABS R18, R16 ;  /* 0x0000001000127213 */ /* 0x000fe20000000000 */
[----:B------:R-:W-:Y:S02]  /*2190*/  IMAD.MOV R13, RZ, RZ, -R13 ;  /* 0x000000ffff0d7224 */ /* 0x000fe400078e0a0d */
[C---:B------:R-:W-:Y:S01]  /*21a0*/  IMAD R10, R0.reuse, R7, R10 ;  /* 0x00000007000a7224 */ /* 0x040fe200078e020a */
[----:B-1----:R-:W-:Y:S01]  /*21b0*/  IABS R12, R6 ;  /* 0x00000006000c7213 */ /* 0x002fe20000000000 */
[----:B------:R-:W-:Y:S02]  /*21c0*/  IMAD R11, R0, R13, R11 ;  /* 0x0000000d000b7224 */ /* 0x000fe400078e020b */
[----:B------:R-:W-:Y:S02]  /*21d0*/  IMAD.MOV.U32 R15, RZ, RZ, R8 ;  /* 0x000000ffff0f7224 */ /* 0x000fe400078e0008 */
[--C-:B------:R-:W-:Y:S01]  /*21e0*/  @!P3 IMAD.IADD R2, R2, 0x1, -R0.reuse ;  /* 0x000000010202b824 */ /* 0x100fe200078e0a00 */
[C---:B------:R-:W-:Y:S01]  /*21f0*/  ISETP.GT.U32.AND P3, PT, R0.reuse, R10, PT ;  /* 0x0000000a0000720c */ /* 0x040fe20003f64070 */
[--C-:B------:R-:W-:Y:S01]  /*2200*/  @!P1 IMAD.IADD R9, R9, 0x1, -R0.reuse ;  /* 0x0000000109099824 */ /* 0x100fe200078e0a00 */
[----:B------:R-:W-:Y:S01]  /*2210*/  ISETP.GT.U32.AND P1, PT, R0, R11, PT ;  /* 0x0000000b0000720c */ /* 0x000fe20003f24070 */
[----:B------:R-:W-:Y:S01]  /*2220*/  @!P0 IMAD.IADD R3, R3, 0x1, -R0 ;  /* 0x0000000103038824 */ /* 0x000fe200078e0a00 */
[----:B------:R-:W-:Y:S01]  /*2230*/  ISETP.GE.AND P0, PT, R6, RZ, PT ;  /* 0x000000ff0600720c */ /* 0x000fe20003f06270 */
[----:B------:R-:W-:Y:S01]  /*2240*/  @!P6 IMAD.MOV R15, RZ, RZ, -R15 ;  /* 0x000000ffff0fe224 */ /* 0x000fe200078e0a0f */
[----:B------:R-:W-:Y:S01]  /*2250*/  ISETP.GE.AND P6, PT, R4, RZ, PT ;  /* 0x000000ff0400720c */ /* 0x000fe20003fc6270 */
[----:B------:R-:W-:Y:S01]  /*2260*/  IMAD.MOV.U32 R13, RZ, RZ, R3 ;  /* 0x000000ffff0d7224 */ /* 0x000fe200078e0003 */
[C---:B------:R-:W-:Y:S01]  /*2270*/  IADD3 R4, R28.reuse, 0x1e4, RZ ;  /* 0x000001e41c047810 */ /* 0x040fe20007ffe0ff */
[----:B------:R-:W-:Y:S01]  /*2280*/  IMAD.MOV.U32 R14, RZ, RZ, R9 ;  /* 0x000000ffff0e7224 */ /* 0x000fe200078e0009 */
[----:B------:R-:W-:Y:S01]  /*2290*/  IADD3 R3, R28, 0x1e3, RZ ;  /* 0x000001e31c037810 */ /* 0x000fe20007ffe0ff */
[----:B------:R-:W-:Y:S01]  /*22a0*/  @!P4 IMAD.MOV R13, RZ, RZ, -R13 ;  /* 0x000000ffff0dc224 */ /* 0x000fe200078e0a0d */
[----:B------:R-:W-:Y:S01]  /*22b0*/  ISETP.GE.AND P4, PT, R4, RZ, PT ;  /* 0x000000ff0400720c */ /* 0x000fe20003f86270 */
[----:B------:R-:W-:Y:S01]  /*22c0*/  IMAD.MOV.U32 R9, RZ, RZ, R2 ;  /* 0x000000ffff097224 */ /* 0x000fe200078e0002 */
[----:B------:R-:W-:Y:S01]  /*22d0*/  IABS R4, R4 ;  /* 0x0000000400047213 */ /* 0x000fe20000000000 */
[----:B------:R-:W-:Y:S01]  /*22e0*/  @!P5 IMAD.MOV R14, RZ, RZ, -R14 ;  /* 0x000000ffff0ed224 */ /* 0x000fe200078e0a0e */
[----:B------:R-:W-:Y:S01]  /*22f0*/  IABS R6, R3 ;  /* 0x0000000300067213 */ /* 0x000fe20000000000 */
[----:B------:R-:W-:Y:S01]  /*2300*/  @!P2 IMAD.MOV R9, RZ, RZ, -R9 ;  /* 0x000000ffff09a224 */ /* 0x000fe200078e0a09 */
[----:B------:R-:W-:Y:S01]  /*2310*/  ISETP.GE.AND P2, PT, R3, RZ, PT ;  /* 0x000000ff0300720c */ /* 0x000fe20003f46270 */
[--C-:B------:R-:W-:Y:S01]  /*2320*/  @!P3 IMAD.IADD R10, R10, 0x1, -R0.reuse ;  /* 0x000000010a0ab824 */ /* 0x100fe200078e0a00 */
[----:B------:R-:W-:Y:S01]  /*2330*/  STL [R1+0x79c], R15 ;  /* 0x00079c0f01007387 */ /* 0x000fe20000100800 */
[----:B------:R-:W-:Y:S01]  /*2340*/  @!P1 IMAD.IADD R11, R11, 0x1, -R0 ;  /* 0x000000010b0b9824 */ /* 0x000fe200078e0a00 */
[----:B------:R-:W-:Y:S01]  /*2350*/  IADD3 R2, R28, 0x1e2, RZ ;  /* 0x000001e21c027810 */ /* 0x000fe20007ffe0ff */
[----:B------:R-:W-:Y:S01]  /*2360*/  IMAD.MOV.U32 R3, RZ, RZ, R4 ;  /* 0x000000ffff037224 */ /* 0x000fe200078e0004 */
[----:B------:R-:W-:Y:S01]  /*2370*/  STL [R1+0x7a8], R14 ;  /* 0x0007a80e01007387 */ /* 0x000fe20000100800 */
[C---:B------:R-:W-:Y:S01]  /*2380*/  ISETP.GT.U32.AND P3, PT, R0.reuse, R10, PT ;  /* 0x0000000a0000720c */ /* 0x040fe20003f64070 */
[----:B------:R-:W-:Y:S01]  /*2390*/  IMAD.HI.U32 R4, R17, R6, RZ ;  /* 0x0000000611047227 */ /* 0x000fe200078e00ff */
[----:B------:R-:W-:Y:S01]  /*23a0*/  ISETP.GT.U32.AND P1, PT, R0, R11, PT ;  /* 0x0000000b0000720c */ /* 0x000fe20003f24070 */
[----:B------:R-:W-:Y:S01]  /*23b0*/  STL [R1+0x7ac], R13 ;  /* 0x0007ac0d01007387 */ /* 0x000fe20000100800 */
[----:B------:R-:W-:Y:S01]  /*23c0*/  ISETP.GE.AND P5, PT, R5, RZ, PT ;  /* 0x000000ff0500720c */ /* 0x000fe20003fa6270 */
[----:B------:R-:W-:Y:S01]  /*23d0*/  IMAD.MOV R4, RZ, RZ, -R4 ;  /* 0x000000ffff047224 */ /* 0x000fe200078e0a04 */
[----:B------:R-:W-:Y:S01]  /*23e0*/  IABS R7, R2 ;  /* 0x0000000200077213 */ /* 0x000fe20000000000 */
[----:B------:R0:W-:Y:S01]  /*23f0*/  STL [R1+0x7b0], R9 ;  /* 0x0007b00901007387 */ /* 0x0001e20000100800 */
[----:B------:R-:W-:-:S04]  /*2400*/  IMAD.HI.U32 R8, R17, R12, RZ ;  /* 0x0000000c11087227 */ /* 0x000fc800078e00ff */
[----:B------:R-:W-:Y:S02]  /*2410*/  IMAD R6, R0, R4, R6 ;  /* 0x0000000400067224 */ /* 0x000fe400078e0206 */
[--C-:B------:R-:W-:Y:S02]  /*2420*/  @!P3 IMAD.IADD R10, R10, 0x1, -R0.reuse ;  /* 0x000000010a0ab824 */ /* 0x100fe400078e0a00 */
[----:B------:R-:W-:Y:S02]  /*2430*/  @!P1 IMAD.IADD R11, R11, 0x1, -R0 ;  /* 0x000000010b0b9824 */ /* 0x000fe400078e0a00 */
[----:B0-----:R-:W-:-:S04]  /*2440*/  IMAD.HI.U32 R9, R17, R3, RZ ;  /* 0x0000000311097227 */ /* 0x001fc800078e00ff */
[----:B------:R-:W-:Y:S02]  /*2450*/  IMAD.MOV R9, RZ, RZ, -R9 ;  /* 0x000000ffff097224 */ /* 0x000fe400078e0a09 */
[----:B------:R-:W-:Y:S02]  /*2460*/  IMAD.MOV.U32 R14, RZ, RZ, R11 ;  /* 0x000000ffff0e7224 */ /* 0x000fe400078e000b */
[C---:B------:R-:W-:Y:S02]  /*2470*/  IMAD R3, R0.reuse, R9, R3 ;  /* 0x0000000900037224 */ /* 0x040fe400078e0203 */
[----:B------:R-:W-:Y:S02]  /*2480*/  IMAD.MOV R8, RZ, RZ, -R8 ;  /* 0x000000ffff087224 */ /* 0x000fe400078e0a08 */
[----:B------:R-:W-:Y:S01]  /*2490*/  @!P6 IMAD.MOV R14, RZ, RZ, -R14 ;  /* 0x000000ffff0ee224 */ /* 0x000fe200078e0a0e */
[C---:B------:R-:W-:Y:S01]  /*24a0*/  ISETP.GT.U32.AND P3, PT, R0.reuse, R3, PT ;  /* 0x000000030000720c */ /* 0x040fe20003f64070 */
[C---:B------:R-:W-:Y:S01]  /*24b0*/  IMAD R12, R0.reuse, R8, R12 ;  /* 0x00000008000c7224 */ /* 0x040fe200078e020c */
[----:B------:R-:W-:Y:S01]  /*24c0*/  ISETP.GT.U32.AND P6, PT, R0, R6, PT ;  /* 0x000000060000720c */ /* 0x000fe20003fc4070 */
[----:B------:R-:W-:Y:S01]  /*24d0*/  IMAD.HI.U32 R9, R17, R7, RZ ;  /* 0x0000000711097227 */ /* 0x000fe200078e00ff */
[----:B------:R-:W-:Y:S01]  /*24e0*/  IADD3 R8, R28, 0x1e1, RZ ;  /* 0x000001e11c087810 */ /* 0x000fe20007ffe0ff */
[----:B------:R-:W-:Y:S01]  /*24f0*/  STL [R1+0x7a0], R14 ;  /* 0x0007a00e01007387 */ /* 0x000fe20000100800 */
[----:B------:R-:W-:Y:S01]  /*2500*/  ISETP.GT.U32.AND P1, PT, R0, R12, PT ;  /* 0x0000000c0000720c */ /* 0x000fe20003f24070 */
[----:B------:R-:W-:Y:S01]  /*2510*/  IMAD.MOV.U32 R13, RZ, RZ, R10 ;  /* 0x000000ffff0d7224 */ /* 0x000fe200078e000a */
[----:B------:R-:W-:Y:S01]  /*2520*/  IABS R5, R8 ;  /* 0x0000000800057213 */ /* 0x000fe20000000000 */
[----:B------:R-:W-:Y:S01]  /*2530*/  IMAD.MOV R9, RZ, RZ, -R9 ;  /* 0x000000ffff097224 */ /* 0x000fe200078e0a09 */
[----:B------:R-:W-:Y:S01]  /*2540*/  IADD3 R10, R28, 0x1dc, RZ ;  /* 0x000001dc1c0a7810 */ /* 0x000fe20007ffe0ff */
[----:B------:R-:W-:Y:S01]  /*2550*/  @!P5 IMAD.MOV R13, RZ, RZ, -R13 ;  /* 0x000000ffff0dd224 */ /* 0x000fe200078e0a0d */
[----:B------:R-:W-:Y:S01]  /*2560*/  ISETP.GE.AND P5, PT, R2, RZ, PT ;  /* 0x000000ff0200720c */ /* 0x000fe20003fa6270 */
[--C-:B------:R-:W-:Y:S01]  /*2570*/  @!P3 IMAD.IADD R3, R3, 0x1, -R0.reuse ;  /* 0x000000010303b824 */ /* 0x100fe200078e0a00 */
[----:B------:R-:W-:Y:S01]  /*2580*/  IABS R11, R10 ;  /* 0x0000000a000b7213 */ /* 0x000fe20000000000 */
[----:B------:R-:W-:Y:S01]  /*2590*/  @!P6 IMAD.IADD R6, R6, 0x1, -R0 ;  /* 0x000000010606e824 */ /* 0x000fe200078e0a00 */
[----:B------:R0:W-:Y:S01]  /*25a0*/  STL [R1+0x7a4], R13 ;  /* 0x0007a40d01007387 */ /* 0x0001e20000100800 */
[C---:B------:R-:W-:Y:S01]  /*25b0*/  IMAD R2, R0.reuse, R9, R7 ;  /* 0x0000000900027224 */ /* 0x040fe200078e0207 */
[----:B------:R-:W-:Y:S01]  /*25c0*/  ISETP.GT.U32.AND P3, PT, R0, R3, PT ;  /* 0x000000030000720c */ /* 0x000fe20003f64070 */
[----:B------:R-:W-:Y:S01]  /*25d0*/  IMAD.HI.U32 R4, R17, R5, RZ ;  /* 0x0000000511047227 */ /* 0x000fe200078e00ff */
[----:B------:R-:W-:-:S02]  /*25e0*/  IADD3 R7, R28, 0x1e0, RZ ;  /* 0x000001e01c077810 */ /* 0x000fc40007ffe0ff */
[----:B------:R-:W-:Y:S01]  /*25f0*/  ISETP.GT.U32.AND P6, PT, R0, R6, PT ;  /* 0x000000060000720c */ /* 0x000fe20003fc4070 */
[----:B------:R-:W-:Y:S02]  /*2600*/  IMAD.MOV R4, RZ, RZ, -R4 ;  /* 0x000000ffff047224 */ /* 0x000fe400078e0a04 */
[--C-:B------:R-:W-:Y:S01]  /*2610*/  @!P1 IMAD.IADD R12, R12, 0x1, -R0.reuse ;  /* 0x000000010c0c9824 */ /* 0x100fe200078e0a00 */
[----:B0-----:R-:W-:Y:S01]  /*2620*/  IABS R13, R7 ;  /* 0x00000007000d7213 */ /* 0x001fe20000000000 */
[----:B------:R-:W-:Y:S01]  /*2630*/  IMAD R5, R0, R4, R5 ;  /* 0x0000000400057224 */ /* 0x000fe200078e0205 */
[----:B------:R-:W-:Y:S01]  /*2640*/  IADD3 R4, R28, 0x1df, RZ ;  /* 0x000001df1c047810 */ /* 0x000fe20007ffe0ff */
[----:B------:R-:W-:Y:S01]  /*2650*/  IMAD.HI.U32 R21, R17, R18, RZ ;  /* 0x0000001211157227 */ /* 0x000fe200078e00ff */
[C---:B------:R-:W-:Y:S02]  /*2660*/  ISETP.GT.U32.AND P1, PT, R0.reuse, R12, PT ;  /* 0x0000000c0000720c */ /* 0x040fe40003f24070 */
[----:B------:R-:W-:Y:S01]  /*2670*/  IABS R20, R4 ;  /* 0x0000000400147213 */ /* 0x000fe20000000000 */
[----:B------:R-:W-:Y:S01]  /*2680*/  @!P3 IMAD.IADD R3, R3, 0x1, -R0 ;  /* 0x000000010303b824 */ /* 0x000fe200078e0a00 */
[----:B------:R-:W-:Y:S01]  /*2690*/  ISETP.GT.U32.AND P3, PT, R0, R2, PT ;  /* 0x000000020000720c */ /* 0x000fe20003f64070 */
[----:B------:R-:W-:-:S04]  /*26a0*/  IMAD.HI.U32 R14, R17, R13, RZ ;  /* 0x0000000d110e7227 */ /* 0x000fc800078e00ff */
[----:B------:R-:W-:Y:S02]  /*26b0*/  IMAD.MOV R14, RZ, RZ, -R14 ;  /* 0x000000ffff0e7224 */ /* 0x000fe400078e0a0e */
[----:B------:R-:W-:Y:S01]  /*26c0*/  @!P6 IMAD.IADD R6, R6, 0x1, -R0 ;  /* 0x000000010606e824 */ /* 0x000fe200078e0a00 */
[C---:B------:R-:W-:Y:S01]  /*26d0*/  ISETP.GT.U32.AND P6, PT, R0.reuse, R5, PT ;  /* 0x000000050000720c */ /* 0x040fe20003fc4070 */
[----:B------:R-:W-:Y:S02]  /*26e0*/  IMAD R13, R0, R14, R13 ;  /* 0x0000000e000d7224 */ /* 0x000fe400078e020d */
[----:B------:R-:W-:-:S04]  /*26f0*/  IMAD.HI.U32 R19, R17, R20, RZ ;  /* 0x0000001411137227 */ /* 0x000fc800078e00ff */
[--C-:B------:R-:W-:Y:S01]  /*2700*/  @!P3 IMAD.IADD R2, R2, 0x1, -R0.reuse ;  /* 0x000000010202b824 */ /* 0x100fe200078e0a00 */
[----:B------:R-:W-:Y:S01]  /*2710*/  ISETP.GT.U32.AND P3, PT, R0, R13, PT ;  /* 0x0000000d0000720c */ /* 0x000fe20003f64070 */
[----:B------:R-:W-:Y:S02]  /*2720*/  IMAD.MOV R19, RZ, RZ, -R19 ;  /* 0x000000ffff137224 */ /* 0x000fe400078e0a13 */
[----:B------:R-:W-:Y:S01]  /*2730*/  @!P1 IMAD.IADD R12, R12, 0x1, -R0 ;  /* 0x000000010c0c9824 */ /* 0x000fe200078e0a00 */
[----:B------:R-:W-:Y:S01]  /*2740*/  ISETP.GE.AND P1, PT, R8, RZ, PT ;  /* 0x000000ff0800720c */ /* 0x000fe20003f26270 */
[----:B------:R-:W-:Y:S01]  /*2750*/  IMAD R19, R0, R19, R20 ;  /* 0x0000001300137224 */ /* 0x000fe200078e0214 */
[C---:B------:R-:W-:Y:S01]  /*2760*/  IADD3 R8, R28.reuse, 0x1dd, RZ ;  /* 0x000001dd1c087810 */ /* 0x040fe20007ffe0ff */
[----:B------:R-:W-:Y:S01]  /*2770*/  @!P6 IMAD.IADD R5, R5, 0x1, -R0 ;  /* 0x000000010505e824 */ /* 0x000fe200078e0a00 */
[----:B------:R-:W-:Y:S01]  /*2780*/  IADD3 R20, R28, 0x1db, RZ ;  /* 0x000001db1c147810 */ /* 0x000fe20007ffe0ff */
[----:B------:R-:W-:Y:S01]  /*2790*/  IMAD.HI.U32 R14, R17, R11, RZ ;  /* 0x0000000b110e7227 */ /* 0x000fe200078e00ff */
[----:B------:R-:W-:-:S02]  /*27a0*/  IABS R9, R8 ;  /* 0x0000000800097213 */ /* 0x000fc40000000000 */
[C---:B------:R-:W-:Y:S01]  /*27b0*/  ISETP.GT.U32.AND P6, PT, R0.reuse, R19, PT ;  /* 0x000000130000720c */ /* 0x040fe20003fc4070 */
[----:B------:R-:W-:Y:S01]  /*27c0*/  @!P3 IMAD.IADD R13, R13, 0x1, -R0 ;  /* 0x000000010d0db824 */ /* 0x000fe200078e0a00 */
[----:B------:R-:W-:Y:S01]  /*27d0*/  ISETP.GT.U32.AND P3, PT, R0, R2, PT ;  /* 0x000000020000720c */ /* 0x000fe20003f64070 */
[----:B------:R-:W-:-:S04]  /*27e0*/  IMAD.HI.U32 R15, R17, R9, RZ ;  /* 0x00000009110f7227 */ /* 0x000fc800078e00ff */
[----:B------:R-:W-:Y:S02]  /*27f0*/  IMAD.MOV R21, RZ, RZ, -R21 ;  /* 0x000000ffff157224 */ /* 0x000fe400078e0a15 */
[----:B------:R-:W-:Y:S02]  /*2800*/  IMAD.MOV R15, RZ, RZ, -R15 ;  /* 0x000000ffff0f7224 */ /* 0x000fe400078e0a0f */
[----:B------:R-:W-:Y:S02]  /*2810*/  IMAD.MOV R14, RZ, RZ, -R14 ;  /* 0x000000ffff0e7224 */ /* 0x000fe400078e0a0e */
[----:B------:R-:W-:Y:S01]  /*2820*/  IMAD.MOV.U32 R22, RZ, RZ, R12 ;  /* 0x000000ffff167224 */ /* 0x000fe200078e000c */
[----:B------:R-:W-:Y:S01]  /*2830*/  IABS R12, R20 ;  /* 0x00000014000c7213 */ /* 0x000fe20000000000 */
[C---:B------:R-:W-:Y:S02]  /*2840*/  IMAD R18, R0.reuse, R21, R18 ;  /* 0x0000001500127224 */ /* 0x040fe400078e0212 */
[----:B------:R-:W-:-:S02]  /*2850*/  IMAD R15, R0, R15, R9 ;  /* 0x0000000f000f7224 */ /* 0x000fc400078e0209 */
[----:B------:R-:W-:Y:S01]  /*2860*/  IMAD R9, R0, R14, R11 ;  /* 0x0000000e00097224 */ /* 0x000fe200078e020b */
[----:B------:R-:W-:Y:S01]  /*2870*/  IADD3 R11, R28, 0x1da, RZ ;  /* 0x000001da1c0b7810 */ /* 0x000fe20007ffe0ff */
[----:B------:R-:W-:Y:S01]  /*2880*/  @!P0 IMAD.MOV R22, RZ, RZ, -R22 ;  /* 0x000000ffff168224 */ /* 0x000fe200078e0a16 */
[C---:B------:R-:W-:Y:S01]  /*2890*/  ISETP.GT.U32.AND P0, PT, R0.reuse, R5, PT ;  /* 0x000000050000720c */ /* 0x040fe20003f04070 */
[----:B------:R-:W-:Y:S01]  /*28a0*/  IMAD.MOV.U32 R14, RZ, RZ, R3 ;  /* 0x000000ffff0e7224 */ /* 0x000fe200078e0003 */
[----:B------:R-:W-:Y:S01]  /*28b0*/  IABS R3, R11 ;  /* 0x0000000b00037213 */ /* 0x000fe20000000000 */
[----:B------:R-:W-:Y:S01]  /*28c0*/  @!P6 IMAD.IADD R19, R19, 0x1, -R0 ;  /* 0x000000011313e824 */ /* 0x000fe200078e0a00 */
[C---:B------:R-:W-:Y:S01]  /*28d0*/  ISETP.GT.U32.AND P6, PT, R0.reuse, R13, PT ;  /* 0x0000000d0000720c */ /* 0x040fe20003fc4070 */
[----:B------:R-:W-:Y:S01]  /*28e0*/  @!P2 IMAD.MOV R6, RZ, RZ, -R6 ;  /* 0x000000ffff06a224 */ /* 0x000fe200078e0a06 */
[C---:B------:R-:W-:Y:S01]  /*28f0*/  ISETP.GT.U32.AND P2, PT, R0.reuse, R18, PT ;  /* 0x000000120000720c */ /* 0x040fe20003f44070 */
[----:B------:R-:W-:Y:S01]  /*2900*/  @!P4 IMAD.MOV R14, RZ, RZ, -R14 ;  /* 0x000000ffff0ec224 */ /* 0x000fe200078e0a0e */
[----:B------:R-:W-:Y:S01]  /*2910*/  ISETP.GT.U32.AND P4, PT, R0, R19, PT ;  /* 0x000000130000720c */ /* 0x000fe20003f84070 */
[--C-:B------:R-:W-:Y:S01]  /*2920*/  @!P3 IMAD.IADD R2, R2, 0x1, -R0.reuse ;  /* 0x000000010202b824 */ /* 0x100fe200078e0a00 */
[C---:B------:R-:W-:Y:S01]  /*2930*/  ISETP.GT.U32.AND P3, PT, R0.reuse, R15, PT ;  /* 0x0000000f0000720c */ /* 0x040fe20003f64070 */
[----:B------:R-:W-:Y:S02]  /*2940*/  STL [R1+0x788], R22 ;  /* 0x0007881601007387 */ /* 0x000fe40000100800 */
[--C-:B------:R-:W-:Y:S01]  /*2950*/  @!P0 IMAD.IADD R5, R5, 0x1, -R0.reuse ;  /* 0x0000000105058824 */ /* 0x100fe200078e0a00 */
[----:B------:R-:W-:Y:S01]  /*2960*/  ISETP.GE.AND P0, PT, R7, RZ, PT ;  /* 0x000000ff0700720c */ /* 0x000fe20003f06270 */
[----:B------:R-:W-:Y:S01]  /*2970*/  IMAD.HI.U32 R7, R17, R12, RZ ;  /* 0x0000000c11077227 */ /* 0x000fe200078e00ff */
[----:B------:R0:W-:Y:S03]  /*2980*/  STL [R1+0x784], R14 ;  /* 0x0007840e01007387 */ /* 0x0001e60000100800 */
[--C-:B------:R-:W-:Y:S01]  /*2990*/  @!P6 IMAD.IADD R13, R13, 0x1, -R0.reuse ;  /* 0x000000010d0de824 */ /* 0x100fe200078e0a00 */
[----:B------:R-:W-:Y:S01]  /*29a0*/  ISETP.GT.U32.AND P6, PT, R0, R9, PT ;  /* 0x000000090000720c */ /* 0x000fe20003fc4070 */
[----:B------:R-:W-:Y:S01]  /*29b0*/  @!P2 IMAD.IADD R18, R18, 0x1, -R0 ;  /* 0x000000011212a824 */ /* 0x000fe200078e0a00 */
[----:B------:R1:W-:Y:S01]  /*29c0*/  STL [R1+0x780], R6 ;  /* 0x0007800601007387 */ /* 0x0003e20000100800 */
[----:B------:R-:W-:Y:S01]  /*29d0*/  IMAD.MOV.U32 R21, RZ, RZ, R2 ;  /* 0x000000ffff157224 */ /* 0x000fe200078e0002 */
[----:B------:R-:W-:Y:S01]  /*29e0*/  ISETP.GE.AND P2, PT, R16, RZ, PT ;  /* 0x000000ff1000720c */ /* 0x000fe20003f46270 */
[--C-:B------:R-:W-:Y:S01]  /*29f0*/  @!P4 IMAD.IADD R19, R19, 0x1, -R0.reuse ;  /* 0x000000011313c824 */ /* 0x100fe200078e0a00 */
[----:B------:R-:W-:Y:S01]  /*2a00*/  ISETP.GE.AND P4, PT, R4, RZ, PT ;  /* 0x000000ff0400720c */ /* 0x000fe20003f86270 */
[----:B------:R-:W-:Y:S01]  /*2a10*/  @!P3 IMAD.IADD R15, R15, 0x1, -R0 ;  /* 0x000000010f0fb824 */ /* 0x000fe200078e0a00 */
[----:B------:R-:W-:Y:S01]  /*2a20*/  ISETP.GE.AND P3, PT, R8, RZ, PT ;  /* 0x000000ff0800720c */ /* 0x000fe20003f66270 */
[----:B0-----:R-:W-:Y:S01]  /*2a30*/  IMAD.MOV.U32 R14, RZ, RZ, R5 ;  /* 0x000000ffff0e7224 */ /* 0x001fe200078e0005 */
[C---:B------:R-:W-:Y:S01]  /*2a40*/  IADD3 R2, R28.reuse, 0x1d9, RZ ;  /* 0x000001d91c027810 */ /* 0x040fe20007ffe0ff */
[----:B------:R-:W-:Y:S01]  /*2a50*/  IMAD.MOV R7, RZ, RZ, -R7 ;  /* 0x000000ffff077224 */ /* 0x000fe200078e0a07 */
[----:B------:R-:W-:Y:S01]  /*2a60*/  IADD3 R5, R28, 0x1d8, RZ ;  /* 0x000001d81c057810 */ /* 0x000fe20007ffe0ff */
[----:B-1----:R-:W-:-:S04]  /*2a70*/  IMAD.HI.U32 R6, R17, R3, RZ ;  /* 0x0000000311067227 */ /* 0x002fc800078e00ff */
[----:B------:R-:W-:Y:S01]  /*2a80*/  @!P5 IMAD.MOV R21, RZ, RZ, -R21 ;  /* 0x000000ffff15d224 */ /* 0x000fe200078e0a15 */
[C---:B------:R-:W-:Y:S01]  /*2a90*/  ISETP.GT.U32.AND P5, PT, R0.reuse, R18, PT ;  /* 0x000000120000720c */ /* 0x040fe20003fa4070 */
[----:B------:R-:W-:Y:S02]  /*2aa0*/  IMAD.MOV R6, RZ, RZ, -R6 ;  /* 0x000000ffff067224 */ /* 0x000fe400078e0a06 */
[----:B------:R-:W-:Y:S01]  /*2ab0*/  @!P1 IMAD.MOV R14, RZ, RZ, -R14 ;  /* 0x000000ffff0e9224 */ /* 0x000fe200078e0a0e */
[C---:B------:R-:W-:Y:S01]  /*2ac0*/  ISETP.GT.U32.AND P1, PT, R0.reuse, R15, PT ;  /* 0x0000000f0000720c */ /* 0x040fe20003f24070 */
[C---:B------:R-:W-:Y:S01]  /*2ad0*/  IMAD R4, R0.reuse, R7, R12 ;  /* 0x0000000700047224 */ /* 0x040fe200078e020c */
[----:B------:R-:W-:Y:S01]  /*2ae0*/  STL [R1+0x774], R21 ;  /* 0x0007741501007387 */ /* 0x000fe20000100800 */
[----:B------:R-:W-:Y:S02]  /*2af0*/  IMAD.MOV.U32 R7, RZ, RZ, R13 ;  /* 0x000000ffff077224 */ /* 0x000fe400078e000d */
[----:B------:R-:W-:Y:S01]  /*2b00*/  IMAD R3, R0, R6, R3 ;  /* 0x0000000600037224 */ /* 0x000fe200078e0203 */
[----:B------:R0:W-:Y:S01]  /*2b10*/  STL [R1+0x770], R14 ;  /* 0x0007700e01007387 */ /* 0x0001e20000100800 */
[----:B------:R-:W-:-:S02]  /*2b20*/  IMAD.MOV.U32 R6, RZ, RZ, R19 ;  /* 0x000000ffff067224 */ /* 0x000fc400078e0013 */
[----:B------:R-:W-:Y:S02]  /*2b30*/  @!P6 IMAD.IADD R9, R9, 0x1, -R0 ;  /* 0x000000010909e824 */ /* 0x000fe400078e0a00 */
[----:B------:R-:W-:Y:S01]  /*2b40*/  @!P0 IMAD.MOV R7, RZ, RZ, -R7 ;  /* 0x000000ffff078224 */ /* 0x000fe200078e0a07 */
[C---:B------:R-:W-:Y:S01]  /*2b50*/  ISETP.GT.U32.AND P0, PT, R0.reuse, R4, PT ;  /* 0x000000040000720c */ /* 0x040fe20003f04070 */
[----:B------:R-:W-:Y:S01]  /*2b60*/  @!P4 IMAD.MOV R6, RZ, RZ, -R6 ;  /* 0x000000ffff06c224 */ /* 0x000fe200078e0a06 */
[----:B------:R-:W-:Y:S01]  /*2b70*/  ISETP.GT.U32.AND P6, PT, R0, R9, PT ;  /* 0x000000090000720c */ /* 0x000fe20003fc4070 */
[--C-:B------:R-:W-:Y:S01]  /*2b80*/  @!P5 IMAD.IADD R18, R18, 0x1, -R0.reuse ;  /* 0x000000011212d824 */ /* 0x100fe200078e0a00 */
[----:B------:R-:W-:Y:S01]  /*2b90*/  ISETP.GT.U32.AND P5, PT, R0, R3, PT ;  /* 0x000000030000720c */ /* 0x000fe20003fa4070 */
[----:B------:R-:W-:Y:S01]  /*2ba0*/  STL [R1+0x76c], R7 ;  /* 0x00076c0701007387 */ /* 0x000fe20000100800 */
[----:B------:R-:W-:Y:S01]  /*2bb0*/  @!P1 IMAD.IADD R15, R15, 0x1, -R0 ;  /* 0x000000010f0f9824 */ /* 0x000fe200078e0a00 */
[----:B------:R-:W-:Y:S01]  /*2bc0*/  ISETP.GE.AND P4, PT, R10, RZ, PT ;  /* 0x000000ff0a00720c */ /* 0x000fe20003f86270 */
[----:B------:R-:W-:Y:S01]  /*2bd0*/  IMAD.MOV.U32 R12, RZ, RZ, R18 ;  /* 0x000000ffff0c7224 */ /* 0x000fe200078e0012 */
[----:B------:R1:W-:Y:S01]  /*2be0*/  STL [R1+0x768], R6 ;  /* 0x0007680601007387 */ /* 0x0003e20000100800 */
[----:B------:R-:W-:Y:S01]  /*2bf0*/  IMAD.MOV.U32 R8, RZ, RZ, R15 ;  /* 0x000000ffff087224 */ /* 0x000fe200078e000f */
[----:B0-----:R-:W-:Y:S01]  /*2c00*/  IABS R14, R5 ;  /* 0x00000005000e7213 */ /* 0x001fe20000000000 */
[----:B------:R-:W-:Y:S01]  /*2c10*/  @!P2 IMAD.MOV R12, RZ, RZ, -R12 ;  /* 0x000000ffff0ca224 */ /* 0x000fe200078e0a0c */
[----:B------:R-:W-:Y:S01]  /*2c20*/  ISETP.GE.AND P1, PT, R20, RZ, PT ;  /* 0x000000ff1400720c */ /* 0x000fe20003f26270 */
[----:B------:R-:W-:Y:S01]  /*2c30*/  @!P0 IMAD.IADD R4, R4, 0x1, -R0 ;  /* 0x0000000104048824 */ /* 0x000fe200078e0a00 */
[----:B------:R-:W-:Y:S01]  /*2c40*/  ISETP.GE.AND P0, PT, R2, RZ, PT ;  /* 0x000000ff0200720c */ /* 0x000fe20003f06270 */
[----:B------:R-:W-:Y:S01]  /*2c50*/  @!P3 IMAD.MOV R8, RZ, RZ, -R8 ;  /* 0x000000ffff08b224 */ /* 0x000fe200078e0a08 */
[----:B------:R0:W-:Y:S01]  /*2c60*/  STL [R1+0x494], R12 ;  /* 0x0004940c01007387 */ /* 0x0001e20000100800 */
[--C-:B------:R-:W-:Y:S01]  /*2c70*/  @!P6 IMAD.IADD R9, R9, 0x1, -R0.reuse ;  /* 0x000000010909e824 */ /* 0x100fe200078e0a00 */
[----:B-1----:R-:W-:Y:S01]  /*2c80*/  IABS R6, R2 ;  /* 0x0000000200067213 */ /* 0x002fe20000000000 */
[----:B------:R-:W-:Y:S01]  /*2c90*/  @!P5 IMAD.IADD R3, R3, 0x1, -R0 ;  /* 0x000000010303d824 */ /* 0x000fe200078e0a00 */
[C---:B------:R-:W-:Y:S01]  /*2ca0*/  ISETP.GT.U32.AND P2, PT, R0.reuse, R4, PT ;  /* 0x000000040000720c */ /* 0x040fe20003f44070 */
[----:B------:R1:W-:Y:S01]  /*2cb0*/  STL [R1+0x4c8], R8 ;  /* 0x0004c80801007387 */ /* 0x0003e20000100800 */
[----:B------:R-:W-:Y:S01]  /*2cc0*/  ISETP.GE.AND P6, PT, R11, RZ, PT ;  /* 0x000000ff0b00720c */ /* 0x000fe20003fc6270 */
[----:B------:R-:W-:Y:S01]  /*2cd0*/  IMAD.HI.U32 R7, R17, R6, RZ ;  /* 0x0000000611077227 */ /* 0x000fe200078e00ff */
[----:B------:R-:W-:-:S02]  /*2ce0*/  ISETP.GT.U32.AND P5, PT, R0, R3, PT ;  /* 0x000000030000720c */ /* 0x000fc40003fa4070 */
[C---:B0-----:R-:W-:Y:S01]  /*2cf0*/  IADD3 R12, R28.reuse, 0x1d7, RZ ;  /* 0x000001d71c0c7810 */ /* 0x041fe20007ffe0ff */
[----:B------:R-:W-:Y:S01]  /*2d00*/  IMAD.MOV R7, RZ, RZ, -R7 ;  /* 0x000000ffff077224 */ /* 0x000fe200078e0a07 */
[----:B------:R-:W-:Y:S01]  /*2d10*/  ISETP.GE.AND P3, PT, R5, RZ, PT ;  /* 0x000000ff0500720c */ /* 0x000fe20003f66270 */
[----:B------:R-:W-:Y:S01]  /*2d20*/  IMAD.HI.U32 R2, R17, R14, RZ ;  /* 0x0000000e11027227 */ /* 0x000fe200078e00ff */
[----:B------:R-:W-:-:S03]  /*2d30*/  IADD3 R5, R28, 0x1d6, RZ ;  /* 0x000001d61c057810 */ /* 0x000fc60007ffe0ff */
[----:B------:R-:W-:Y:S02]  /*2d40*/  IMAD R11, R0, R7, R6 ;  /* 0x00000007000b7224 */ /* 0x000fe400078e0206 */
[----:B-1----:R-:W-:Y:S01]  /*2d50*/  IMAD.MOV.U32 R8, RZ, RZ, R9 ;  /* 0x000000ffff087224 */ /* 0x002fe200078e0009 */
[----:B------:R-:W-:Y:S01]  /*2d60*/  IADD3 R9, R28, 0x1d3, RZ ;  /* 0x000001d31c097810 */ /* 0x000fe20007ffe0ff */
[----:B------:R-:W-:Y:S02]  /*2d70*/  IMAD.MOV R2, RZ, RZ, -R2 ;  /* 0x000000ffff027224 */ /* 0x000fe400078e0a02 */
[----:B------:R-:W-:Y:S01]  /*2d80*/  @!P4 IMAD.MOV R8, RZ, RZ, -R8 ;  /* 0x000000ffff08c224 */ /* 0x000fe200078e0a08 */
[----:B------:R-:W-:Y:S01]  /*2d90*/  ISETP.GT.U32.AND P4, PT, R0, R11, PT ;  /* 0x0000000b0000720c */ /* 0x000fe20003f84070 */
[----:B------:R-:W-:Y:S01]  /*2da0*/  @!P2 IMAD.IADD R4, R4, 0x1, -R0 ;  /* 0x000000010404a824 */ /* 0x000fe200078e0a00 */
[----:B------:R-:W-:Y:S01]  /*2db0*/  ISETP.GE.AND P2, PT, R12, RZ, PT ;  /* 0x000000ff0c00720c */ /* 0x000fe20003f46270 */
[C---:B------:R-:W-:Y:S01]  /*2dc0*/  IMAD R14, R0.reuse, R2, R14 ;  /* 0x00000002000e7224 */ /* 0x040fe200078e020e */
[----:B------:R-:W-:Y:S01]  /*2dd0*/  IABS R12, R12 ;  /* 0x0000000c000c7213 */ /* 0x000fe20000000000 */
[----:B------:R-:W-:Y:S01]  /*2de0*/  IMAD.MOV.U32 R6, RZ, RZ, R4 ;  /* 0x000000ffff067224 */ /* 0x000fe200078e0004 */
[----:B------:R0:W-:Y:S01]  /*2df0*/  STL [R1+0x504], R8 ;  /* 0x0005040801007387 */ /* 0x0001e20000100800 */
[----:B------:R-:W-:Y:S01]  /*2e00*/  @!P5 IMAD.IADD R3, R3, 0x1, -R0 ;  /* 0x000000010303d824 */ /* 0x000fe200078e0a00 */
[----:B------:R-:W-:Y:S01]  /*2e10*/  ISETP.GT.U32.AND P5, PT, R0, R14, PT ;  /* 0x0000000e0000720c */ /* 0x000fe20003fa4070 */
[----:B------:R-:W-:Y:S01]  /*2e20*/  @!P1 IMAD.MOV R6, RZ, RZ, -R6 ;  /* 0x000000ffff069224 */ /* 0x000fe200078e0a06 */
[----:B------:R-:W-:Y:S01]  /*2e30*/  IADD3 R2, R28, 0x1d5, RZ ;  /* 0x000001d51c027810 */ /* 0x000fe20007ffe0ff */
[----:B------:R-:W-:Y:S01]  /*2e40*/  @!P6 IMAD.MOV R3, RZ, RZ, -R3 ;  /* 0x000000ffff03e224 */ /* 0x000fe200078e0a03 */
[----:B------:R-:W-:Y:S01]  /*2e50*/  ISETP.GE.AND P1, PT, R5, RZ, PT ;  /* 0x000000ff0500720c */ /* 0x000fe20003f26270 */
[----:B------:R-:W-:Y:S01]  /*2e60*/  @!P4 IMAD.IADD R11, R11, 0x1, -R0 ;  /* 0x000000010b0bc824 */ /* 0x000fe200078e0a00 */
[----:B------:R1:W-:Y:S01]  /*2e70*/  STL [R1+0x718], R6 ;  /* 0x0007180601007387 */ /* 0x0003e20000100800 */
[----:B------:R-:W-:-:S02]  /*2e80*/  IABS R7, R2 ;  /* 0x0000000200077213 */ /* 0x000fc40000000000 */
[----:B0-----:R-:W-:Y:S01]  /*2e90*/  IABS R8, R5 ;  /* 0x0000000500087213 */ /* 0x001fe20000000000 */
[----:B------:R0:W-:Y:S01]  /*2ea0*/  STL [R1+0x72c], R3 ;  /* 0x00072c0301007387 */ /* 0x0001e20000100800 */
[----:B------:R-:W-:Y:S01]  /*2eb0*/  ISETP.GT.U32.AND P4, PT, R0, R11, PT ;  /* 0x0000000b0000720c */ /* 0x000fe20003f84070 */
[C---:B------:R-:W-:Y:S01]  /*2ec0*/  IMAD.HI.U32 R4, R17.reuse, R7, RZ ;  /* 0x0000000711047227 */ /* 0x040fe200078e00ff */
[----:B------:R-:W-:Y:S02]  /*2ed0*/  ISETP.GE.AND P6, PT, R2, RZ, PT ;  /* 0x000000ff0200720c */ /* 0x000fe40003fc6270 */
[----:B------:R-:W-:Y:S01]  /*2ee0*/  IADD3 R2, R28, 0x1d4, RZ ;  /* 0x000001d41c027810 */ /* 0x000fe20007ffe0ff */
[----:B-1----:R-:W-:Y:S01]  /*2ef0*/  IMAD.HI.U32 R6, R17, R12, RZ ;  /* 0x0000000c11067227 */ /* 0x002fe200078e00ff */
[----:B------:R-:W-:-:S03]  /*2f00*/  IABS R13, R9 ;  /* 0x00000009000d7213 */ /* 0x000fc60000000000 */
[----:B------:R-:W-:Y:S01]  /*2f10*/  IMAD.MOV R6, RZ, RZ, -R6 ;  /* 0x000000ffff067224 */ /* 0x000fe200078e0a06 */
[----:B0-----:R-:W-:Y:S01]  /*2f20*/  IADD3 R3, R28, 0x1d1, RZ ;  /* 0x000001d11c037810 */ /* 0x001fe20007ffe0ff */
[----:B------:R-:W-:Y:S02]  /*2f30*/  @!P5 IMAD.IADD R14, R14, 0x1, -R0 ;  /* 0x000000010e0ed824 */ /* 0x000fe400078e0a00 */
[----:B------:R-:W-:Y:S01]  /*2f40*/  IMAD R12, R0, R6, R12 ;  /* 0x00000006000c7224 */ /* 0x000fe200078e020c */
[----:B------:R-:W-:Y:S01]  /*2f50*/  IADD3 R6, R28, 0x1d2, RZ ;  /* 0x000001d21c067810 */ /* 0x000fe20007ffe0ff */
[----:B------:R-:W-:Y:S01]  /*2f60*/  IMAD.HI.U32 R5, R17, R8, RZ ;  /* 0x0000000811057227 */ /* 0x000fe200078e00ff */
[C---:B------:R-:W-:Y:S02]  /*2f70*/  ISETP.GT.U32.AND P5, PT, R0.reuse, R14, PT ;  /* 0x0000000e0000720c */ /* 0x040fe40003fa4070 */
[----:B------:R-:W-:Y:S01]  /*2f80*/  IABS R10, R6 ;  /* 0x00000006000a7213 */ /* 0x000fe20000000000 */
[----:B------:R-:W-:Y:S01]  /*2f90*/  @!P4 IMAD.IADD R11, R11, 0x1, -R0 ;  /* 0x000000010b0bc824 */ /* 0x000fe200078e0a00 */
[----:B------:R-:W-:Y:S01]  /*2fa0*/  ISETP.GT.U32.AND P4, PT, R0, R12, PT ;  /* 0x0000000c0000720c */ /* 0x000fe20003f84070 */
[----:B------:R-:W-:-:S02]  /*2fb0*/  IMAD.MOV R4, RZ, RZ, -R4 ;  /* 0x000000ffff047224 */ /* 0x000fc400078e0a04 */
[----:B------:R-:W-:Y:S02]  /*2fc0*/  IMAD.MOV R5, RZ, RZ, -R5 ;  /* 0x000000ffff057224 */ /* 0x000fe400078e0a05 */
[C---:B------:R-:W-:Y:S01]  /*2fd0*/  IMAD R7, R0.reuse, R4, R7 ;  /* 0x0000000400077224 */ /* 0x040fe200078e0207 */
[----:B------:R-:W-:Y:S01]  /*2fe0*/  IABS R4, R2 ;  /* 0x0000000200047213 */ /* 0x000fe20000000000 */
[----:B------:R-:W-:Y:S02]  /*2ff0*/  IMAD.MOV.U32 R15, RZ, RZ, R11 ;  /* 0x000000ffff0f7224 */ /* 0x000fe400078e000b */
[C---:B------:R-:W-:Y:S01]  /*3000*/  IMAD R8, R0.reuse, R5, R8 ;  /* 0x0000000500087224 */ /* 0x040fe200078e0208 */
[----:B------:R-:W-:Y:S01]  /*3010*/  IABS R5, R3 ;  /* 0x0000000300057213 */ /* 0x000fe20000000000 */
[----:B------:R-:W-:Y:S01]  /*3020*/  @!P0 IMAD.MOV R15, RZ, RZ, -R15 ;  /* 0x000000ffff0f8224 */ /* 0x000fe200078e0a0f */
[----:B------:R-:W-:Y:S01]  /*3030*/  ISETP.GT.U32.AND P0, PT, R0, R7, PT ;  /* 0x000000070000720c */ /* 0x000fe20003f04070 */
[--C-:B------:R-:W-:Y:S01]  /*3040*/  @!P5 IMAD.IADD R14, R14, 0x1, -R0.reuse ;  /* 0x000000010e0ed824 */ /* 0x100fe200078e0a00 */
[----:B------:R-:W-:Y:S01]  /*3050*/  ISETP.GT.U32.AND P5, PT, R0, R8, PT ;  /* 0x000000080000720c */ /* 0x000fe20003fa4070 */
[----:B------:R-:W-:Y:S01]  /*3060*/  @!P4 IMAD.IADD R12, R12, 0x1, -R0 ;  /* 0x000000010c0cc824 */ /* 0x000fe200078e0a00 */
[----:B------:R-:W-:Y:S01]  /*3070*/  STL [R1+0x764], R15 ;  /* 0x0007640f01007387 */ /* 0x000fe20000100800 */
[----:B------:R-:W-:-:S03]  /*3080*/  IMAD.HI.U32 R11, R17, R4, RZ ;  /* 0x00000004110b7227 */ /* 0x000fc600078e00ff */
[----:B------:R-:W-:Y:S01]  /*3090*/  ISETP.GT.U32.AND P4, PT, R0, R12, PT ;  /* 0x0000000c0000720c */ /* 0x000fe20003f84070 */
[----:B------:R-:W-:Y:S02]  /*30a0*/  IMAD.MOV R11, RZ, RZ, -R11 ;  /* 0x000000ffff0b7224 */ /* 0x000fe400078e0a0b */
[----:B------:R-:W-:Y:S01]  /*30b0*/  @!P3 IMAD.MOV R14, RZ, RZ, -R14 ;  /* 0x000000ffff0eb224 */ /* 0x000fe200078e0a0e */
[----:B------:R-:W-:Y:S01]  /*30c0*/  ISETP.GE.AND P3, PT, R2, RZ, PT ;  /* 0x000000ff0200720c */ /* 0x000fe20003f66270 */
[--C-:B------:R-:W-:Y:S02]  /*30d0*/  @!P0 IMAD.IADD R7, R7, 0x1, -R0.reuse ;  /* 0x0000000107078824 */ /* 0x100fe400078e0a00 */
[----:B------:R-:W-:Y:S01]  /*30e0*/  @!P5 IMAD.IADD R8, R8, 0x1, -R0 ;  /* 0x000000010808d824 */ /* 0x000fe200078e0a00 */
[----:B------:R0:W-:Y:S01]  /*30f0*/  STL [R1+0x760], R14 ;  /* 0x0007600e01007387 */ /* 0x0001e20000100800 */
[C---:B------:R-:W-:Y:S01]  /*3100*/  IMAD R2, R0.reuse, R11, R4 ;  /* 0x0000000b00027224 */ /* 0x040fe200078e0204 */
[C---:B------:R-:W-:Y:S01]  /*3110*/  ISETP.GT.U32.AND P0, PT, R0.reuse, R7, PT ;  /* 0x000000070000720c */ /* 0x040fe20003f04070 */
[----:B------:R-:W-:Y:S01]  /*3120*/  IMAD.HI.U32 R4, R17, R10, RZ ;  /* 0x0000000a11047227 */ /* 0x000fe200078e00ff */
[----:B------:R-:W-:-:S03]  /*3130*/  ISETP.GT.U32.AND P5, PT, R0, R8, PT ;  /* 0x000000080000720c */ /* 0x000fc60003fa4070 */
[----:B------:R-:W-:Y:S01]  /*3140*/  @!P4 IMAD.IADD R12, R12, 0x1, -R0 ;  /* 0x000000010c0cc824 */ /* 0x000fe200078e0a00 */
[----:B------:R-:W-:Y:S01]  /*3150*/  ISETP.GT.U32.AND P4, PT, R0, R2, PT ;  /* 0x000000020000720c */ /* 0x000fe20003f84070 */
[----:B------:R-:W-:-:S04]  /*3160*/  IMAD.HI.U32 R11, R17, R5, RZ ;  /* 0x00000005110b7227 */ /* 0x000fc800078e00ff */
[----:B0-----:R-:W-:-:S04]  /*3170*/  IMAD.HI.U32 R14, R17, R13, RZ ;  /* 0x0000000d110e7227 */ /* 0x001fc800078e00ff */
[----:B------:R-:W-:Y:S02]  /*3180*/  IMAD.MOV R4, RZ, RZ, -R4 ;  /* 0x000000ffff047224 */ /* 0x000fe400078e0a04 */
[----:B------:R-:W-:Y:S02]  /*3190*/  IMAD.MOV R14, RZ, RZ, -R14 ;  /* 0x000000ffff0e7224 */ /* 0x000fe400078e0a0e */
[----:B------:R-:W-:Y:S02]  /*31a0*/  IMAD.MOV R11, RZ, RZ, -R11 ;  /* 0x000000ffff0b7224 */ /* 0x000fe400078e0a0b */
[----:B------:R-:W-:Y:S01]  /*31b0*/  IMAD R10, R0, R4, R10 ;  /* 0x00000004000a7224 */ /* 0x000fe200078e020a */
[----:B------:R-:W-:Y:S01]  /*31c0*/  IADD3 R4, R28, 0x1d0, RZ ;  /* 0x000001d01c047810 */ /* 0x000fe20007ffe0ff */
[--C-:B------:R-:W-:Y:S02]  /*31d0*/  @!P0 IMAD.IADD R7, R7, 0x1, -R0.reuse ;  /* 0x0000000107078824 */ /* 0x100fe400078e0a00 */
[----:B------:R-:W-:Y:S01]  /*31e0*/  @!P5 IMAD.IADD R8, R8, 0x1, -R0 ;  /* 0x000000010808d824 */ /* 0x000fe200078e0a00 */
[----:B------:R-:W-:Y:S01]  /*31f0*/  ISETP.GE.AND P5, PT, R9, RZ, PT ;  /* 0x000000ff0900720c */ /* 0x000fe20003fa6270 */
[----:B------:R-:W-:Y:S01]  /*3200*/  IMAD.MOV.U32 R15, RZ, RZ, R12 ;  /* 0x000000ffff0f7224 */ /* 0x000fe200078e000c */
[C---:B------:R-:W-:Y:S01]  /*3210*/  ISETP.GT.U32.AND P0, PT, R0.reuse, R10, PT ;  /* 0x0000000a0000720c */ /* 0x040fe20003f04070 */
[----:B------:R-:W-:-:S02]  /*3220*/  IMAD R9, R0, R14, R13 ;  /* 0x0000000e00097224 */ /* 0x000fc400078e020d */
[----:B------:R-:W-:Y:S01]  /*3230*/  IMAD R5, R0, R11, R5 ;  /* 0x0000000b00057224 */ /* 0x000fe200078e0205 */
[----:B------:R-:W-:Y:S01]  /*3240*/  IABS R11, R4 ;  /* 0x00000004000b7213 */ /* 0x000fe20000000000 */
[----:B------:R-:W-:Y:S02]  /*3250*/  IMAD.MOV.U32 R12, RZ, RZ, R7 ;  /* 0x000000ffff0c7224 */ /* 0x000fe400078e0007 */
[----:B------:R-:W-:Y:S02]  /*3260*/  @!P4 IMAD.IADD R2, R2, 0x1, -R0 ;  /* 0x000000010202c824 */ /* 0x000fe400078e0a00 */
[----:B------:R-:W-:Y:S01]  /*3270*/  @!P2 IMAD.MOV R15, RZ, RZ, -R15 ;  /* 0x000000ffff0fa224 */ /* 0x000fe200078e0a0f */
[C---:B------:R-:W-:Y:S01]  /*3280*/  ISETP.GT.U32.AND P2, PT, R0.reuse, R9, PT ;  /* 0x000000090000720c */ /* 0x040fe20003f44070 */
[----:B------:R-:W-:Y:S01]  /*3290*/  @!P6 IMAD.MOV R12, RZ, RZ, -R12 ;  /* 0x000000ffff0ce224 */ /* 0x000fe200078e0a0c */
[C---:B------:R-:W-:Y:S01]  /*32a0*/  ISETP.GT.U32.AND P6, PT, R0.reuse, R5, PT ;  /* 0x000000050000720c */ /* 0x040fe20003fc4070 */
[----:B------:R-:W-:Y:S01]  /*32b0*/  IMAD.MOV.U32 R13, RZ, RZ, R8 ;  /* 0x000000ffff0d7224 */ /* 0x000fe200078e0008 */
[----:B------:R-:W-:Y:S01]  /*32c0*/  ISETP.GT.U32.AND P4, PT, R0, R2, PT ;  /* 0x000000020000720c */ /* 0x000fe20003f84070 */
[----:B------:R-:W-:Y:S01]  /*32d0*/  IMAD.MOV.U32 R8, RZ, RZ, R11 ;  /* 0x000000ffff087224 */ /* 0x000fe200078e000b */
[----:B------:R-:W-:Y:S01]  /*32e0*/  STL [R1+0x74c], R15 ;  /* 0x00074c0f01007387 */ /* 0x000fe20000100800 */
[----:B------:R-:W-:Y:S01]  /*32f0*/  @!P1 IMAD.MOV R13, RZ, RZ, -R13 ;  /* 0x000000ffff0d9224 */ /* 0x000fe200078e0a0d */
[----:B------:R-:W-:Y:S01]  /*3300*/  ISETP.GE.AND P1, PT, R6, RZ, PT ;  /* 0x000000ff0600720c */ /* 0x000fe20003f26270 */
[--C-:B------:R-:W-:Y:S01]  /*3310*/  @!P0 IMAD.IADD R10, R10, 0x1, -R0.reuse ;  /* 0x000000010a0a8824 */ /* 0x100fe200078e0a00 */
[----:B------:R-:W-:Y:S01]  /*3320*/  IADD3 R6, R28, 0x1cf, RZ ;  /* 0x000001cf1c067810 */ /* 0x000fe20007ffe0ff */
[----:B------:R-:W-:Y:S01]  /*3330*/  IMAD.HI.U32 R7, R17, R8, RZ ;  /* 0x0000000811077227 */ /* 0x000fe200078e00ff */
[----:B------:R-:W-:Y:S02]  /*3340*/  STL [R1+0x754], R13 ;  /* 0x0007540d01007387 */ /* 0x000fe40000100800 */
[----:B------:R-:W-:Y:S01]  /*3350*/  IABS R11, R6 ;  /* 0x00000006000b7213 */ /* 0x000fe20000000000 */
[--C-:B------:R-:W-:Y:S01]  /*3360*/  @!P2 IMAD.IADD R9, R9, 0x1, -R0.reuse ;  /* 0x000000010909a824 */ /* 0x100fe200078e0a00 */
[----:B------:R-:W-:Y:S01]  /*3370*/  ISETP.GE.AND P2, PT, R4, RZ, PT ;  /* 0x000000ff0400720c */ /* 0x000fe20003f46270 */
[--C-:B------:R-:W-:Y:S01]  /*3380*/  @!P6 IMAD.IADD R5, R5, 0x1, -R0.reuse ;  /* 0x000000010505e824 */ /* 0x100fe200078e0a00 */
[----:B------:R-:W-:Y:S01]  /*3390*/  ISETP.GT.U32.AND P6, PT, R0, R10, PT ;  /* 0x0000000a0000720c */ /* 0x000fe20003fc4070 */
[----:B------:R-:W-:Y:S01]  /*33a0*/  @!P4 IMAD.IADD R2, R2, 0x1, -R0 ;  /* 0x000000010202c824 */ /* 0x000fe200078e0a00 */
[----:B------:R0:W-:Y:S01]  /*33b0*/  STL [R1+0x758], R12 ;  /* 0x0007580c01007387 */ /* 0x0001e20000100800 */
[----:B------:R-:W-:Y:S01]  /*33c0*/  IMAD.HI.U32 R4, R17, R11, RZ ;  /* 0x0000000b11047227 */ /* 0x000fe200078e00ff */
[----:B------:R-:W-:-:S02]  /*33d0*/  ISETP.GT.U32.AND P0, PT, R0, R9, PT ;  /* 0x000000090000720c */ /* 0x000fc40003f04070 */
[----:B------:R-:W-:Y:S01]  /*33e0*/  ISETP.GE.AND P4, PT, R3, RZ, PT ;  /* 0x000000ff0300720c */ /* 0x000fe20003f86270 */
[----:B------:R-:W-:Y:S01]  /*33f0*/  IMAD.MOV R4, RZ, RZ, -R4 ;  /* 0x000000ffff047224 */ /* 0x000fe200078e0a04 */
[----:B------:R-:W-:Y:S01]  /*3400*/  IADD3 R3, R28, 0x1ce, RZ ;  /* 0x000001ce1c037810 */ /* 0x000fe20007ffe0ff */
[----:B------:R-:W-:Y:S02]  /*3410*/  IMAD.MOV R7, RZ, RZ, -R7 ;  /* 0x000000ffff077224 */ /* 0x000fe400078e0a07 */
[----:B------:R-:W-:Y:S02]  /*3420*/  IMAD R11, R0, R4, R11 ;  /* 0x00000004000b7224 */ /* 0x000fe400078e020b */
[----:B0-----:R-:W-:Y:S01]  /*3430*/  IMAD.MOV.U32 R12, RZ, RZ, R2 ;  /* 0x000000ffff0c7224 */ /* 0x001fe200078e0002 */
[----:B------:R-:W-:Y:S01]  /*3440*/  IADD3 R2, R28, 0x1cd, RZ ;  /* 0x000001cd1c027810 */ /* 0x000fe20007ffe0ff */
[----:B------:R-:W-:Y:S01]  /*3450*/  IMAD R8, R0, R7, R8 ;  /* 0x0000000700087224 */ /* 0x000fe200078e0208 */
[----:B------:R-:W-:Y:S01]  /*3460*/  IADD3 R7, R28, 0x1cc, RZ ;  /* 0x000001cc1c077810 */ /* 0x000fe20007ffe0ff */
[----:B------:R-:W-:Y:S01]  /*3470*/  @!P3 IMAD.MOV R12, RZ, RZ, -R12 ;  /* 0x000000ffff0cb224 */ /* 0x000fe200078e0a0c */
[----:B------:R-:W-:Y:S01]  /*3480*/  ISETP.GT.U32.AND P3, PT, R0, R5, PT ;  /* 0x000000050000720c */ /* 0x000fe20003f64070 */
[--C-:B------:R-:W-:Y:S01]  /*3490*/  @!P6 IMAD.IADD R10, R10, 0x1, -R0.reuse ;  /* 0x000000010a0ae824 */ /* 0x100fe200078e0a00 */
[C---:B------:R-:W-:Y:S01]  /*34a0*/  ISETP.GT.U32.AND P6, PT, R0.reuse, R11, PT ;  /* 0x0000000b0000720c */ /* 0x040fe20003fc4070 */
[----:B------:R-:W-:Y:S01]  /*34b0*/  @!P0 IMAD.IADD R9, R9, 0x1, -R0 ;  /* 0x0000000109098824 */ /* 0x000fe200078e0a00 */
[----:B------:R-:W-:Y:S01]  /*34c0*/  ISETP.GT.U32.AND P0, PT, R0, R8, PT ;  /* 0x000000080000720c */ /* 0x000fe20003f04070 */
[----:B------:R0:W-:Y:S01]  /*34d0*/  STL [R1+0x75c], R12 ;  /* 0x00075c0c01007387 */ /* 0x0001e20000100800 */
[----:B------:R-:W-:Y:S01]  /*34e0*/  IABS R13, R7 ;  /* 0x00000007000d7213 */ /* 0x000fe20000000000 */
[----:B------:R-:W-:Y:S01]  /*34f0*/  IMAD.MOV.U32 R15, RZ, RZ, R9 ;  /* 0x000000ffff0f7224 */ /* 0x000fe200078e0009 */
[----:B------:R-:W-:Y:S01]  /*3500*/  IABS R4, R2 ;  /* 0x0000000200047213 */ /* 0x000fe20000000000 */
[----:B------:R-:W-:-:S02]  /*3510*/  @!P1 IMAD.MOV R10, RZ, RZ, -R10 ;  /* 0x000000ffff0a9224 */ /* 0x000fc400078e0a0a */
[----:B------:R-:W-:Y:S02]  /*3520*/  @!P5 IMAD.MOV R15, RZ, RZ, -R15 ;  /* 0x000000ffff0fd224 */ /* 0x000fe400078e0a0f */
[--C-:B------:R-:W-:Y:S01]  /*3530*/  @!P3 IMAD.IADD R5, R5, 0x1, -R0.reuse ;  /* 0x000000010505b824 */ /* 0x100fe200078e0a00 */
[----:B------:R-:W-:Y:S01]  /*3540*/  ISETP.GE.AND P3, PT, R6, RZ, PT ;  /* 0x000000ff0600720c */ /* 0x000fe20003f66270 */
[----:B------:R-:W-:Y:S01]  /*3550*/  IMAD.MOV.U32 R6, RZ, RZ, R13 ;  /* 0x000000ffff067224 */ /* 0x000fe200078e000d */
[----:B0-----:R-:W-:Y:S01]  /*3560*/  IABS R12, R3 ;  /* 0x00000003000c7213 */ /* 0x001fe20000000000 */
[----:B------:R-:W-:Y:S01]  /*3570*/  @!P6 IMAD.IADD R11, R11, 0x1, -R0 ;  /* 0x000000010b0be824 */ /* 0x000fe200078e0a00 */
[----:B------:R-:W-:Y:S01]  /*3580*/  STL [R1+0x750], R15 ;  /* 0x0007500f01007387 */ /* 0x000fe20000100800 */
[----:B------:R-:W-:-:S03]  /*3590*/  IMAD.HI.U32 R14, R17, R4, RZ ;  /* 0x00000004110e7227 */ /* 0x000fc600078e00ff */
[----:B------:R-:W-:Y:S01]  /*35a0*/  ISETP.GT.U32.AND P6, PT, R0, R11, PT ;  /* 0x0000000b0000720c */ /* 0x000fe20003fc4070 */
[----:B------:R-:W-:Y:S01]  /*35b0*/  IMAD.HI.U32 R13, R17, R12, RZ ;  /* 0x0000000c110d7227 */ /* 0x000fe200078e00ff */
[----:B------:R0:W-:Y:S03]  /*35c0*/  STL [R1+0x740], R10 ;  /* 0x0007400a01007387 */ /* 0x0001e60000100800 */
[----:B------:R-:W-:Y:S02]  /*35d0*/  IMAD.MOV R13, RZ, RZ, -R13 ;  /* 0x000000ffff0d7224 */ /* 0x000fe400078e0a0d */
[----:B------:R-:W-:Y:S01]  /*35e0*/  @!P0 IMAD.IADD R8, R8, 0x1, -R0 ;  /* 0x0000000108088824 */ /* 0x000fe200078e0a00 */
[----:B------:R-:W-:Y:S01]  /*35f0*/  ISETP.GE.AND P0, PT, R3, RZ, PT ;  /* 0x000000ff0300720c */ /* 0x000fe20003f06270 */
[----:B------:R-:W-:-:S03]  /*3600*/  IMAD.HI.U32 R3, R17, R6, RZ ;  /* 0x0000000611037227 */ /* 0x000fc600078e00ff */
[C---:B------:R-:W-:Y:S01]  /*3610*/  ISETP.GT.U32.AND P5, PT, R0.reuse, R8, PT ;  /* 0x000000080000720c */ /* 0x040fe20003fa4070 */
[----:B------:R-:W-:Y:S02]  /*3620*/  IMAD.MOV R9, RZ, RZ, -R14 ;  /* 0x000000ffff097224 */ /* 0x000fe400078e0a0e */
[----:B------:R-:W-:Y:S01]  /*3630*/  IMAD R12, R0, R13, R12 ;  /* 0x0000000d000c7224 */ /* 0x000fe200078e020c */
[----:B------:R-:W-:Y:S01]  /*3640*/  IADD3 R13, R28, 0x1cb, RZ ;  /* 0x000001cb1c0d7810 */ /* 0x000fe20007ffe0ff */
[----:B------:R-:W-:Y:S02]  /*3650*/  IMAD.MOV R3, RZ, RZ, -R3 ;  /* 0x000000ffff037224 */ /* 0x000fe400078e0a03 */
[C---:B------:R-:W-:Y:S01]  /*3660*/  IMAD R4, R0.reuse, R9, R4 ;  /* 0x0000000900047224 */ /* 0x040fe200078e0204 */
[C---:B------:R-:W-:Y:S01]  /*3670*/  ISETP.GT.U32.AND P1, PT, R0.reuse, R12, PT ;  /* 0x0000000c0000720c */ /* 0x040fe20003f24070 */
[C---:B------:R-:W-:Y:S01]  /*3680*/  IMAD R6, R0.reuse, R3, R6 ;  /* 0x0000000300067224 */ /* 0x040fe200078e0206 */
[----:B------:R-:W-:Y:S01]  /*3690*/  IABS R3, R13 ;  /* 0x0000000d00037213 */ /* 0x000fe20000000000 */
[----:B------:R-:W-:Y:S01]  /*36a0*/  @!P4 IMAD.MOV R5, RZ, RZ, -R5 ;  /* 0x000000ffff05c224 */ /* 0x000fe200078e0a05 */
[C---:B------:R-:W-:Y:S01]  /*36b0*/  ISETP.GT.U32.AND P4, PT, R0.reuse, R4, PT ;  /* 0x000000040000720c */ /* 0x040fe20003f84070 */
[--C-:B------:R-:W-:Y:S01]  /*36c0*/  @!P6 IMAD.IADD R11, R11, 0x1, -R0.reuse ;  /* 0x000000010b0be824 */ /* 0x100fe200078e0a00 */
[----:B------:R-:W-:Y:S01]  /*36d0*/  ISETP.GT.U32.AND P6, PT, R0, R6, PT ;  /* 0x000000060000720c */ /* 0x000fe20003fc4070 */
[----:B------:R-:W-:Y:S01]  /*36e0*/  @!P5 IMAD.IADD R8, R8, 0x1, -R0 ;  /* 0x000000010808d824 */ /* 0x000fe200078e0a00 */
[----:B------:R-:W-:Y:S01]  /*36f0*/  ISETP.GE.AND P5, PT, R2, RZ, PT ;  /* 0x000000ff0200720c */ /* 0x000fe20003fa6270 */
[----:B------:R1:W-:Y:S01]  /*3700*/  STL [R1+0x744], R5 ;  /* 0x0007440501007387 */ /* 0x0003e20000100800 */
[C---:B------:R-:W-:Y:S01]  /*3710*/  IADD3 R2, R28.reuse, 0x1ca, RZ ;  /* 0x000001ca1c027810 */ /* 0x040fe20007ffe0ff */
[----:B0-----:R-:W-:Y:S01]  /*3720*/  IMAD.MOV.U32 R10, RZ, RZ, R8 ;  /* 0x000000ffff0a7224 */ /* 0x001fe200078e0008 */
[----:B------:R-:W-:Y:S01]  /*3730*/  IADD3 R9, R28, 0x1c9, RZ ;  /* 0x000001c91c097810 */ /* 0x000fe20007ffe0ff */
[----:B------:R-:W-:Y:S01]  /*3740*/  @!P1 IMAD.IADD R12, R12, 0x1, -R0 ;  /* 0x000000010c0c9824 */ /* 0x000fe200078e0a00 */
[----:B------:R-:W-:Y:S01]  /*3750*/  ISETP.GE.AND P1, PT, R7, RZ, PT ;  /* 0x000000ff0700720c */ /* 0x000fe20003f26270 */
[----:B------:R-:W-:Y:S01]  /*3760*/  IMAD.HI.U32 R7, R17, R3, RZ ;  /* 0x0000000311077227 */ /* 0x000fe200078e00ff */
[----:B------:R-:W-:-:S03]  /*3770*/  IABS R15, R9 ;  /* 0x00000009000f7213 */ /* 0x000fc60000000000 */
[--C-:B------:R-:W-:Y:S01]  /*3780*/  @!P4 IMAD.IADD R4, R4, 0x1, -R0.reuse ;  /* 0x000000010404c824 */ /* 0x100fe200078e0a00 */
[----:B-1----:R-:W-:Y:S01]  /*3790*/  IABS R5, R2 ;  /* 0x0000000200057213 */ /* 0x002fe20000000000 */
[----:B------:R-:W-:Y:S01]  /*37a0*/  @!P6 IMAD.IADD R6, R6, 0x1, -R0 ;  /* 0x000000010606e824 */ /* 0x000fe200078e0a00 */
[C---:B------:R-:W-:Y:S01]  /*37b0*/  ISETP.GT.U32.AND P4, PT, R0.reuse, R12, PT ;  /* 0x0000000c0000720c */ /* 0x040fe20003f84070 */
[----:B------:R-:W-:Y:S01]  /*37c0*/  IMAD.MOV R7, RZ, RZ, -R7 ;  /* 0x000000ffff077224 */ /* 0x000fe200078e0a07 */
[----:B------:R-:W-:Y:S01]  /*37d0*/  ISETP.GT.U32.AND P6, PT, R0, R4, PT ;  /* 0x000000040000720c */ /* 0x000fe20003fc4070 */
[----:B------:R-:W-:-:S04]  /*37e0*/  IMAD.HI.U32 R8, R17, R5, RZ ;  /* 0x0000000511087227 */ /* 0x000fc800078e00ff */
[----:B------:R-:W-:Y:S01]  /*37f0*/  IMAD R3, R0, R7, R3 ;  /* 0x0000000700037224 */ /* 0x000fe200078e0203 */
[----:B------:R-:W-:Y:S01]  /*3800*/  IADD3 R7, R28, 0x1c8, RZ ;  /* 0x000001c81c077810 */ /* 0x000fe20007ffe0ff */
[----:B------:R-:W-:Y:S02]  /*3810*/  IMAD.MOV R8, RZ, RZ, -R8 ;  /* 0x000000ffff087224 */ /* 0x000fe400078e0a08 */
[----:B------:R-:W-:-:S04]  /*3820*/  IMAD.HI.U32 R16, R17, R15, RZ ;  /* 0x0000000f11107227 */ /* 0x000fc800078e00ff */
[--C-:B------:R-:W-:Y:S01]  /*3830*/  @!P4 IMAD.IADD R12, R12, 0x1, -R0.reuse ;  /* 0x000000010c0cc824 */ /* 0x100fe200078e0a00 */
[C---:B------:R-:W-:Y:S01]  /*3840*/  ISETP.GT.U32.AND P4, PT, R0.reuse, R3, PT ;  /* 0x000000030000720c */ /* 0x040fe20003f84070 */
[----:B------:R-:W-:Y:S01]  /*3850*/  IMAD R5, R0, R8, R5 ;  /* 0x0000000800057224 */ /* 0x000fe200078e0205 */
[----:B------:R-:W-:Y:S01]  /*3860*/  IABS R8, R7 ;  /* 0x0000000700087213 */ /* 0x000fe20000000000 */
[----:B------:R-:W-:Y:S02]  /*3870*/  @!P6 IMAD.IADD R4, R4, 0x1, -R0 ;  /* 0x000000010404e824 */ /* 0x000fe400078e0a00 */
[----:B------:R-:W-:Y:S01]  /*3880*/  @!P2 IMAD.MOV R10, RZ, RZ, -R10 ;  /* 0x000000ffff0aa224 */ /* 0x000fe200078e0a0a */
[C---:B------:R-:W-:Y:S01]  /*3890*/  ISETP.GT.U32.AND P6, PT, R0.reuse, R5, PT ;  /* 0x000000050000720c */ /* 0x040fe20003fc4070 */
[----:B------:R-:W-:Y:S01]  /*38a0*/  IMAD.MOV R16, RZ, RZ, -R16 ;  /* 0x000000ffff107224 */ /* 0x000fe200078e0a10 */
[----:B------:R-:W-:Y:S01]  /*38b0*/  ISETP.GT.U32.AND P2, PT, R0, R6, PT ;  /* 0x000000060000720c */ /* 0x000fe20003f44070 */
[----:B------:R-:W-:Y:S01]  /*38c0*/  IMAD.HI.U32 R14, R17, R8, RZ ;  /* 0x00000008110e7227 */ /* 0x000fe200078e00ff */
[----:B------:R0:W-:Y:S03]  /*38d0*/  STL [R1+0x748], R10 ;  /* 0x0007480a01007387 */ /* 0x0001e60000100800 */
[----:B------:R-:W-:Y:S01]  /*38e0*/  @!P4 IMAD.IADD R3, R3, 0x1, -R0 ;  /* 0x000000010303c824 */ /* 0x000fe200078e0a00 */
[----:B------:R-:W-:Y:S01]  /*38f0*/  ISETP.GE.AND P4, PT, R2, RZ, PT ;  /* 0x000000ff0200720c */ /* 0x000fe20003f86270 */
[----:B------:R-:W-:-:S02]  /*3900*/  IMAD R2, R0, R16, R15 ;  /* 0x0000001000027224 */ /* 0x000fc400078e020f */
[----:B------:R-:W-:Y:S02]  /*3910*/  IMAD.MOV R14, RZ, RZ, -R14 ;  /* 0x000000ffff0e7224 */ /* 0x000fe400078e0a0e */
[----:B------:R-:W-:Y:S01]  /*3920*/  @!P6 IMAD.IADD R5, R5, 0x1, -R0 ;  /* 0x000000010505e824 */ /* 0x000fe200078e0a00 */
[----:B------:R-:W-:Y:S01]  /*3930*/  ISETP.GT.U32.AND P6, PT, R0, R3, PT ;  /* 0x000000030000720c */ /* 0x000fe20003fc4070 */
[----:B------:R-:W-:Y:S01]  /*3940*/  IMAD.MOV.U32 R18, RZ, RZ, R12 ;  /* 0x000000ffff127224 */ /* 0x000fe200078e000c */
[----:B0-----:R-:W-:Y:S01]  /*3950*/  IADD3 R10, R28, 0x1c7, RZ ;  /* 0x000001c71c0a7810 */ /* 0x001fe20007ffe0ff */
[----:B------:R-:W-:Y:S01]  /*3960*/  @!P3 IMAD.MOV R11, RZ, RZ, -R11 ;  /* 0x000000ffff0bb224 */ /* 0x000fe200078e0a0b */
[C---:B------:R-:W-:Y:S01]  /*3970*/  ISETP.GT.U32.AND P3, PT, R0.reuse, R2, PT ;  /* 0x000000020000720c */ /* 0x040fe20003f64070 */
[----:B------:R-:W-:Y:S02]  /*3980*/  IMAD R8, R0, R14, R8 ;  /* 0x0000000e00087224 */ /* 0x000fe400078e0208 */
[----:B------:R-:W-:Y:S01]  /*3990*/  @!P2 IMAD.IADD R6, R6, 0x1, -R0 ;  /* 0x000000010606a824 */ /* 0x000fe200078e0a00 */
[----:B------:R-:W-:Y:S01]  /*39a0*/  ISETP.GE.AND P2, PT, R13, RZ, PT ;  /* 0x000000ff0d00720c */ /* 0x000fe20003f46270 */
[----:B------:R-:W-:Y:S01]  /*39b0*/  @!P0 IMAD.MOV R18, RZ, RZ, -R18 ;  /* 0x000000ffff128224 */ /* 0x000fe200078e0a12 */
[----:B------:R-:W-:Y:S01]  /*39c0*/  IABS R13, R10 ;  /* 0x0000000a000d7213 */ /* 0x000fe20000000000 */
[----:B------:R-:W-:Y:S01]  /*39d0*/  @!P5 IMAD.MOV R4, RZ, RZ, -R4 ;  /* 0x000000ffff04d224 */ /* 0x000fe200078e0a04 */
[C---:B------:R-:W-:Y:S01]  /*39e0*/  ISETP.GT.U32.AND P0, PT, R0.reuse, R5, PT ;  /* 0x000000050000720c */ /* 0x040fe20003f04070 */
[----:B------:R-:W-:Y:S01]  /*39f0*/  @!P6 IMAD.IADD R3, R3, 0x1, -R0 ;  /* 0x000000010303e824 */ /* 0x000fe200078e0a00 */
[----:B------:R-:W-:Y:S01]  /*3a00*/  ISETP.GT.U32.AND P6, PT, R0, R8, PT ;  /* 0x000000080000720c */ /* 0x000fe20003fc4070 */
[----:B------:R0:W-:Y:S01]  /*3a10*/  STL [R1+0x73c], R11 ;  /* 0x00073c0b01007387 */ /* 0x0001e20000100800 */
[----:B------:R-:W-:Y:S01]  /*3a20*/  @!P1 IMAD.MOV R6, RZ, RZ, -R6 ;  /* 0x000000ffff069224 */ /* 0x000fe200078e0a06 */
[----:B------:R-:W-:Y:S01]  /*3a30*/  ISETP.GE.AND P5, PT, R9, RZ, PT ;  /* 0x000000ff0900720c */ /* 0x000fe20003fa6270 */
[----:B------:R-:W-:Y:S01]  /*3a40*/  @!P3 IMAD.IADD R2, R2, 0x1, -R0 ;  /* 0x000000010202b824 */ /* 0x000fe200078e0a00 */
[----:B------:R-:W-:Y:S01]  /*3a50*/  STL [R1+0x738], R18 ;  /* 0x0007381201007387 */ /* 0x000fe20000100800 */
[----:B------:R-:W-:Y:S01]  /*3a60*/  IMAD.MOV.U32 R9, RZ, RZ, R3 ;  /* 0x000000ffff097224 */ /* 0x000fe200078e0003 */
[----:B------:R-:W-:-:S02]  /*3a70*/  ISETP.GE.AND P1, PT, R7, RZ, PT ;  /* 0x000000ff0700720c */ /* 0x000fc40003f26270 */
[----:B------:R1:W-:Y:S01]  /*3a80*/  STL [R1+0x734], R4 ;  /* 0x0007340401007387 */ /* 0x0003e20000100800 */
[----:B------:R-:W-:Y:S01]  /*3a90*/  @!P2 IMAD.MOV R9, RZ, RZ, -R9 ;  /* 0x000000ffff09a224 */ /* 0x000fe200078e0a09 */
[----:B------:R-:W-:Y:S01]  /*3aa0*/  IADD3 R7, R28, 0x1c5, RZ ;  /* 0x000001c51c077810 */ /* 0x000fe20007ffe0ff */
[--C-:B------:R-:W-:Y:S01]  /*3ab0*/  @!P0 IMAD.IADD R5, R5, 0x1, -R0.reuse ;  /* 0x0000000105058824 */ /* 0x100fe200078e0a00 */
[----:B------:R2:W-:Y:S01]  /*3ac0*/  STL [R1+0x730], R6 ;  /* 0x0007300601007387 */ /* 0x0005e20000100800 */
[----:B------:R-:W-:Y:S01]  /*3ad0*/  @!P6 IMAD.IADD R8, R8, 0x1, -R0 ;  /* 0x000000010808e824 */ /* 0x000fe200078e0a00 */
[C---:B------:R-:W-:Y:S01]  /*3ae0*/  ISETP.GT.U32.AND P6, PT, R0.reuse, R2, PT ;  /* 0x000000020000720c */ /* 0x040fe20003fc4070 */
[----:B------:R-:W-:Y:S01]  /*3af0*/  @!P4 IMAD.MOV R5, RZ, RZ, -R5 ;  /* 0x000000ffff05c224 */ /* 0x000fe200078e0a05 */
[----:B0-----:R-:W-:Y:S01]  /*3b00*/  IABS R11, R7 ;  /* 0x00000007000b7213 */ /* 0x001fe20000000000 */
[----:B------:R0:W-:Y:S01]  /*3b10*/  STL [R1+0x728], R9 ;  /* 0x0007280901007387 */ /* 0x0001e20000100800 */
[----:B-1----:R-:W-:Y:S01]  /*3b20*/  IMAD.HI.U32 R4, R17, R13, RZ ;  /* 0x0000000d11047227 */ /* 0x002fe200078e00ff */
[----:B------:R-:W-:-:S02]  /*3b30*/  ISETP.GT.U32.AND P2, PT, R0, R8, PT ;  /* 0x000000080000720c */ /* 0x000fc40003f44070 */
[----:B------:R1:W-:Y:S01]  /*3b40*/  STL [R1+0x724], R5 ;  /* 0x0007240501007387 */ /* 0x0003e20000100800 */
[----:B------:R-:W-:Y:S01]  /*3b50*/  IMAD.MOV R4, RZ, RZ, -R4 ;  /* 0x000000ffff047224 */ /* 0x000fe200078e0a04 */
[----:B--2---:R-:W-:Y:S02]  /*3b60*/  IADD3 R6, R28, 0x1c6, RZ ;  /* 0x000001c61c067810 */ /* 0x004fe40007ffe0ff */
[----:B------:R-:W-:Y:S01]  /*3b70*/  ISETP.GE.AND P0, PT, R10, RZ, PT ;  /* 0x000000ff0a00720c */ /* 0x000fe20003f06270 */
[----:B------:R-:W-:Y:S01]  /*3b80*/  IMAD R16, R0, R4, R13 ;  /* 0x0000000400107224 */ /* 0x000fe200078e020d */
[----:B------:R-:W-:Y:S01]  /*3b90*/  IABS R15, R6 ;  /* 0x00000006000f7213 */ /* 0x000fe20000000000 */
[----:B------:R-:W-:Y:S01]  /*3ba0*/  @!P6 IMAD.IADD R2, R2, 0x1, -R0 ;  /* 0x000000010202e824 */ /* 0x000fe200078e0a00 */
[----:B------:R-:W-:Y:S02]  /*3bb0*/  ISETP.GE.AND P3, PT, R6, RZ, PT ;  /* 0x000000ff0600720c */ /* 0x000fe40003f66270 */
[----:B------:R-:W-:Y:S01]  /*3bc0*/  ISETP.GT.U32.AND P4, PT, R0, R16, PT ;  /* 0x000000100000720c */ /* 0x000fe20003f84070 */
[----:B------:R-:W-:Y:S01]  /*3bd0*/  IMAD.HI.U32 R3, R17, R15, RZ ;  /* 0x0000000f11037227 */ /* 0x000fe200078e00ff */
[----:B------:R-:W-:-:S02]  /*3be0*/  IADD3 R6, R28, 0x1c4, RZ ;  /* 0x000001c41c067810 */ /* 0x000fc40007ffe0ff */
[----:B------:R-:W-:Y:S01]  /*3bf0*/  IADD3 R4, R28, 0x1c3, RZ ;  /* 0x000001c31c047810 */ /* 0x000fe20007ffe0ff */
[----:B------:R-:W-:Y:S01]  /*3c00*/  IMAD.MOV R3, RZ, RZ, -R3 ;  /* 0x000000ffff037224 */ /* 0x000fe200078e0a03 */
[----:B------:R-:W-:Y:S01]  /*3c10*/  IABS R14, R6 ;  /* 0x00000006000e7213 */ /* 0x000fe20000000000 */
[----:B0-----:R-:W-:Y:S01]  /*3c20*/  IMAD.MOV.U32 R9, RZ, RZ, R2 ;  /* 0x000000ffff097224 */ /* 0x001fe200078e0002 */
[----:B------:R-:W-:Y:S01]  /*3c30*/  IABS R13, R4 ;  /* 0x00000004000d7213 */ /* 0x000fe20000000000 */
[----:B------:R-:W-:Y:S01]  /*3c40*/  IMAD R15, R0, R3, R15 ;  /* 0x00000003000f7224 */ /* 0x000fe200078e020f */
[----:B------:R-:W-:Y:S01]  /*3c50*/  IADD3 R10, R28, 0x1bf, RZ ;  /* 0x000001bf1c0a7810 */ /* 0x000fe20007ffe0ff */
[----:B------:R-:W-:-:S03]  /*3c60*/  IMAD.HI.U32 R3, R17, R11, RZ ;  /* 0x0000000b11037227 */ /* 0x000fc600078e00ff */
[----:B------:R-:W-:Y:S01]  /*3c70*/  ISETP.GT.U32.AND P6, PT, R0, R15, PT ;  /* 0x0000000f0000720c */ /* 0x000fe20003fc4070 */
[--C-:B------:R-:W-:Y:S01]  /*3c80*/  @!P4 IMAD.IADD R16, R16, 0x1, -R0.reuse ;  /* 0x000000011010c824 */ /* 0x100fe200078e0a00 */
[----:B------:R-:W-:Y:S01]  /*3c90*/  ISETP.GE.AND P4, PT, R6, RZ, PT ;  /* 0x000000ff0600720c */ /* 0x000fe20003f86270 */
[----:B------:R-:W-:Y:S01]  /*3ca0*/  @!P2 IMAD.IADD R8, R8, 0x1, -R0 ;  /* 0x000000010808a824 */ /* 0x000fe200078e0a00 */
[----:B------:R-:W-:Y:S01]  /*3cb0*/  ISETP.GE.AND P2, PT, R7, RZ, PT ;  /* 0x000000ff0700720c */ /* 0x000fe20003f46270 */
[----:B------:R-:W-:Y:S01]  /*3cc0*/  @!P5 IMAD.MOV R9, RZ, RZ, -R9 ;  /* 0x000000ffff09d224 */ /* 0x000fe200078e0a09 */
[----:B------:R-:W-:Y:S01]  /*3cd0*/  ISETP.GT.U32.AND P5, PT, R0, R16, PT ;  /* 0x000000100000720c */ /* 0x000fe20003fa4070 */
[----:B-1----:R-:W-:-:S03]  /*3ce0*/  IMAD.HI.U32 R5, R17, R14, RZ ;  /* 0x0000000e11057227 */ /* 0x002fc600078e00ff */
[----:B------:R0:W-:Y:S01]  /*3cf0*/  STL [R1+0x71c], R9 ;  /* 0x00071c0901007387 */ /* 0x0001e20000100800 */
[----:B------:R-:W-:Y:S02]  /*3d00*/  IMAD.MOV R7, RZ, RZ, -R3 ;  /* 0x000000ffff077224 */ /* 0x000fe400078e0a03 */
[----:B------:R-:W-:Y:S02]  /*3d10*/  IMAD.MOV R5, RZ, RZ, -R5 ;  /* 0x000000ffff057224 */ /* 0x000fe400078e0a05 */
[----:B------:R-:W-:Y:S01]  /*3d20*/  IMAD R11, R0, R7, R11 ;  /* 0x00000007000b7224 */ /* 0x000fe200078e020b */
[C---:B------:R-:W-:Y:S01]  /*3d30*/  IADD3 R7, R28.reuse, 0x1c2, RZ ;  /* 0x000001c21c077810 */ /* 0x040fe20007ffe0ff */
[----:B------:R-:W-:Y:S01]  /*3d40*/  IMAD.MOV.U32 R2, RZ, RZ, R8 ;  /* 0x000000ffff027224 */ /* 0x000fe200078e0008 */
[----:B------:R-:W-:Y:S01]  /*3d50*/  IADD3 R8, R28, 0x1c0, RZ ;  /* 0x000001c01c087810 */ /* 0x000fe20007ffe0ff */
[C---:B------:R-:W-:Y:S01]  /*3d60*/  IMAD R14, R0.reuse, R5, R14 ;  /* 0x00000005000e7224 */ /* 0x040fe200078e020e */
[----:B0-----:R-:W-:Y:S01]  /*3d70*/  IABS R9, R7 ;  /* 0x0000000700097213 */ /* 0x001fe20000000000 */
[----:B------:R-:W-:Y:S01]  /*3d80*/  @!P6 IMAD.IADD R15, R15, 0x1, -R0 ;  /* 0x000000010f0fe824 */ /* 0x000fe200078e0a00 */
[----:B------:R-:W-:Y:S01]  /*3d90*/  IABS R5, R10 ;  /* 0x0000000a00057213 */ /* 0x000fe20000000000 */
[----:B------:R-:W-:Y:S01]  /*3da0*/  @!P1 IMAD.MOV R2, RZ, RZ, -R2 ;  /* 0x000000ffff029224 */ /* 0x000fe200078e0a02 */
[----:B------:R-:W-:Y:S01]  /*3db0*/  ISETP.GT.U32.AND P1, PT, R0, R11, PT ;  /* 0x0000000b0000720c */ /* 0x000fe20003f24070 */
[----:B------:R-:W-:Y:S01]  /*3dc0*/  @!P5 IMAD.IADD R16, R16, 0x1, -R0 ;  /* 0x000000011010d824 */ /* 0x000fe200078e0a00 */
[C---:B------:R-:W-:Y:S01]  /*3dd0*/  ISETP.GT.U32.AND P6, PT, R0.reuse, R15, PT ;  /* 0x0000000f0000720c */ /* 0x040fe20003fc4070 */
[----:B------:R-:W-:Y:S01]  /*3de0*/  IMAD.HI.U32 R3, R17, R13, RZ ;  /* 0x0000000d11037227 */ /* 0x000fe200078e00ff */
[----:B------:R-:W-:Y:S01]  /*3df0*/  ISETP.GT.U32.AND P5, PT, R0, R14, PT ;  /* 0x0000000e0000720c */ /* 0x000fe20003fa4070 */
[----:B------:R0:W-:Y:S01]  /*3e00*/  STL [R1+0x720], R2 ;  /* 0x0007200201007387 */ /* 0x0001e20000100800 */
[----:B------:R-:W-:Y:S01]  /*3e10*/  IABS R6, R8 ;  /* 0x0000000800067213 */ /* 0x000fe20000000000 */
[----:B------:R-:W-:-:S02]  /*3e20*/  IMAD.MOV R3, RZ, RZ, -R3 ;  /* 0x000000ffff037224 */ /* 0x000fc400078e0a03 */
[----:B------:R-:W-:-:S04]  /*3e30*/  IMAD.HI.U32 R12, R17, R9, RZ ;  /* 0x00000009110c7227 */ /* 0x000fc800078e00ff */
[----:B------:R-:W-:Y:S01]  /*3e40*/  IMAD R13, R0, R3, R13 ;  /* 0x00000003000d7224 */ /* 0x000fe200078e020d */
[----:B------:R-:W-:Y:S01]  /*3e50*/  IADD3 R3, R28, 0x1c1, RZ ;  /* 0x000001c11c037810 */ /* 0x000fe20007ffe0ff */
[--C-:B------:R-:W-:Y:S01]  /*3e60*/  @!P1 IMAD.IADD R11, R11, 0x1, -R0.reuse ;  /* 0x000000010b0b9824 */ /* 0x100fe200078e0a00 */
[----:B------:R-:W-:Y:S01]  /*3e70*/  ISETP.GE.AND P1, PT, R4, RZ, PT ;  /* 0x000000ff0400720c */ /* 0x000fe20003f26270 */
[--C-:B------:R-:W-:Y:S01]  /*3e80*/  @!P6 IMAD.IADD R15, R15, 0x1, -R0.reuse ;  /* 0x000000010f0fe824 */ /* 0x100fe200078e0a00 */
[----:B------:R-:W-:Y:S01]  /*3e90*/  ISETP.GT.U32.AND P6, PT, R0, R13, PT ;  /* 0x0000000d0000720c */ /* 0x000fe20003fc4070 */
[----:B------:R-:W-:Y:S01]  /*3ea0*/  @!P5 IMAD.IADD R14, R14, 0x1, -R0 ;  /* 0x000000010e0ed824 */ /* 0x000fe200078e0a00 */
[----:B------:R-:W-:Y:S01]  /*3eb0*/  ISETP.GT.U32.AND P5, PT, R0, R11, PT ;  /* 0x0000000b0000720c */ /* 0x000fe20003fa4070 */
[----:B------:R-:W-:Y:S01]  /*3ec0*/  IMAD.MOV R12, RZ, RZ, -R12 ;  /* 0x000000ffff0c7224 */ /* 0x000fe200078e0a0c */
[----:B0-----:R-:W-:Y:S01]  /*3ed0*/  IABS R2, R3 ;  /* 0x0000000300027213 */ /* 0x001fe20000000000 */
[----:B------:R-:W-:-:S02]  /*3ee0*/  IMAD.MOV.U32 R18, RZ, RZ, R15 ;  /* 0x000000ffff127224 */ /* 0x000fc400078e000f */
[----:B------:R-:W-:Y:S02]  /*3ef0*/  IMAD R9, R0, R12, R9 ;  /* 0x0000000c00097224 */ /* 0x000fe400078e0209 */
[----:B------:R-:W-:-:S04]  /*3f00*/  IMAD.HI.U32 R4, R17, R2, RZ ;  /* 0x0000000211047227 */ /* 0x000fc800078e00ff */
[--C-:B------:R-:W-:Y:S01]  /*3f10*/  @!P6 IMAD.IADD R13, R13, 0x1, -R0.reuse ;  /* 0x000000010d0de824 */ /* 0x100fe200078e0a00 */
[C---:B------:R-:W-:Y:S01]  /*3f20*/  ISETP.GT.U32.AND P6, PT, R0.reuse, R14, PT ;  /* 0x0000000e0000720c */ /* 0x040fe20003fc4070 */
[----:B------:R-:W-:Y:S01]  /*3f30*/  @!P5 IMAD.IADD R11, R11, 0x1, -R0 ;  /* 0x000000010b0bd824 */ /* 0x000fe200078e0a00 */
[----:B------:R-:W-:Y:S01]  /*3f40*/  ISETP.GT.U32.AND P5, PT, R0, R9, PT ;  /* 0x000000090000720c */ /* 0x000fe20003fa4070 */
[----:B------:R-:W-:Y:S02]  /*3f50*/  IMAD.MOV R4, RZ, RZ, -R4 ;  /* 0x000000ffff047224 */ /* 0x000fe400078e0a04 */
[----:B------:R-:W-:Y:S01]  /*3f60*/  IMAD.MOV.U32 R19, RZ, RZ, R16 ;  /* 0x000000ffff137224 */ /* 0x000fe200078e0010 */
[----:B------:R-:W-:Y:S01]  /*3f70*/  IADD3 R16, R28, 0x1b8, RZ ;  /* 0x000001b81c107810 */ /* 0x000fe20007ffe0ff */
[----:B------:R-:W-:Y:S01]  /*3f80*/  @!P3 IMAD.MOV R18, RZ, RZ, -R18 ;  /* 0x000000ffff12b224 */ /* 0x000fe200078e0a12 */
[----:B------:R-:W-:Y:S01]  /*3f90*/  ISETP.GE.AND P3, PT, R7, RZ, PT ;  /* 0x000000ff0700720c */ /* 0x000fe20003f66270 */
[----:B------:R-:W-:Y:S01]  /*3fa0*/  IMAD R2, R0, R4, R2 ;  /* 0x0000000400027224 */ /* 0x000fe200078e0202 */
[----:B------:R-:W-:Y:S01]  /*3fb0*/  IADD3 R4, R28, 0x1be, RZ ;  /* 0x000001be1c047810 */ /* 0x000fe20007ffe0ff */
[----:B------:R-:W-:-:S04]  /*3fc0*/  IMAD.HI.U32 R7, R17, R5, RZ ;  /* 0x0000000511077227 */ /* 0x000fc800078e00ff */
[----:B------:R-:W-:Y:S01]  /*3fd0*/  @!P0 IMAD.MOV R19, RZ, RZ, -R19 ;  /* 0x000000ffff138224 */ /* 0x000fe200078e0a13 */
[----:B------:R-:W-:Y:S01]  /*3fe0*/  ISETP.GT.U32.AND P0, PT, R0, R13, PT ;  /* 0x0000000d0000720c */ /* 0x000fe20003f04070 */
[----:B------:R-:W-:Y:S02]  /*3ff0*/  IMAD.MOV R7, RZ, RZ, -R7 ;  /* 0x000000ffff077224 */ /* 0x000fe400078e0a07 */
[--C-:B------:R-:W-:Y:S01]  /*4000*/  @!P6 IMAD.IADD R14, R14, 0x1, -R0.reuse ;  /* 0x000000010e0ee824 */ /* 0x100fe200078e0a00 */
[C---:B------:R-:W-:Y:S01]  /*4010*/  ISETP.GT.U32.AND P6, PT, R0.reuse, R2, PT ;  /* 0x000000020000720c */ /* 0x040fe20003fc4070 */
[----:B------:R-:W-:Y:S01]  /*4020*/  @!P5 IMAD.IADD R9, R9, 0x1, -R0 ;  /* 0x000000010909d824 */ /* 0x000fe200078e0a00 */
[----:B------:R-:W-:Y:S01]  /*4030*/  STL [R1+0x6e0], R19 ;  /* 0x0006e01301007387 */ /* 0x000fe20000100800 */
[----:B------:R-:W-:Y:S02]  /*4040*/  IMAD.MOV.U32 R15, RZ, RZ, R11 ;  /* 0x000000ffff0f7224 */ /* 0x000fe400078e000b */
[----:B------:R-:W-:Y:S01]  /*4050*/  IMAD.HI.U32 R12, R17, R6, RZ ;  /* 0x00000006110c7227 */ /* 0x000fe200078e00ff */
[----:B------:R-:W-:Y:S03]  /*4060*/  STL [R1+0x6f0], R18 ;  /* 0x0006f01201007387 */ /* 0x000fe60000100800 */
[----:B------:R-:W-:Y:S01]  /*4070*/  IMAD R5, R0, R7, R5 ;  /* 0x0000000700057224 */ /* 0x000fe200078e0205 */
[----:B------:R-:W-:Y:S01]  /*4080*/  IADD3 R7, R28, 0x1bd, RZ ;  /* 0x000001bd1c077810 */ /* 0x000fe20007ffe0ff */
[----:B------:R-:W-:Y:S01]  /*4090*/  @!P2 IMAD.MOV R15, RZ, RZ, -R15 ;  /* 0x000000ffff0fa224 */ /* 0x000fe200078e0a0f */
[----:B------:R-:W-:Y:S01]  /*40a0*/  ISETP.GT.U32.AND P2, PT, R0, R9, PT ;  /* 0x000000090000720c */ /* 0x000fe20003f44070 */
[----:B------:R-:W-:-:S02]  /*40b0*/  IMAD.MOV R12, RZ, RZ, -R12 ;  /* 0x000000ffff0c7224 */ /* 0x000fc400078e0a0c */
[----:B------:R-:W-:Y:S01]  /*40c0*/  @!P4 IMAD.MOV R14, RZ, RZ, -R14 ;  /* 0x000000ffff0ec224 */ /* 0x000fe200078e0a0e */
[C---:B------:R-:W-:Y:S01]  /*40d0*/  ISETP.GT.U32.AND P4, PT, R0.reuse, R5, PT ;  /* 0x000000050000720c */ /* 0x040fe20003f84070 */
[----:B------:R-:W-:Y:S01]  /*40e0*/  @!P0 IMAD.IADD R13, R13, 0x1, -R0 ;  /* 0x000000010d0d8824 */ /* 0x000fe200078e0a00 */
[----:B------:R-:W-:Y:S01]  /*40f0*/  ISETP.GE.AND P0, PT, R3, RZ, PT ;  /* 0x000000ff0300720c */ /* 0x000fe20003f06270 */
[----:B------:R-:W-:Y:S01]  /*4100*/  IMAD R6, R0, R12, R6 ;  /* 0x0000000c00067224 */ /* 0x000fe200078e0206 */
[----:B------:R-:W-:Y:S01]  /*4110*/  IABS R3, R4 ;  /* 0x0000000400037213 */ /* 0x000fe20000000000 */
[--C-:B------:R-:W-:Y:S01]  /*4120*/  @!P6 IMAD.IADD R2, R2, 0x1, -R0.reuse ;  /* 0x000000010202e824 */ /* 0x100fe200078e0a00 */
[----:B------:R-:W-:Y:S01]  /*4130*/  IABS R12, R7 ;  /* 0x00000007000c7213 */ /* 0x000fe20000000000 */
[----:B------:R-:W-:Y:S01]  /*4140*/  @!P1 IMAD.MOV R13, RZ, RZ, -R13 ;  /* 0x000000ffff0d9224 */ /* 0x000fe200078e0a0d */
[C---:B------:R-:W-:Y:S01]  /*4150*/  ISETP.GT.U32.AND P5, PT, R0.reuse, R6, PT ;  /* 0x000000060000720c */ /* 0x040fe20003fa4070 */
[--C-:B------:R-:W-:Y:S01]  /*4160*/  @!P2 IMAD.IADD R9, R9, 0x1, -R0.reuse ;  /* 0x000000010909a824 */ /* 0x100fe200078e0a00 */
[----:B------:R-:W-:Y:S01]  /*4170*/  STL [R1+0x714], R15 ;  /* 0x0007140f01007387 */ /* 0x000fe20000100800 */
[----:B------:R-:W-:Y:S01]  /*4180*/  ISETP.GT.U32.AND P6, PT, R0, R2, PT ;  /* 0x000000020000720c */ /* 0x000fe20003fc4070 */
[----:B------:R-:W-:Y:S01]  /*4190*/  IMAD.HI.U32 R11, R17, R3, RZ ;  /* 0x00000003110b7227 */ /* 0x000fe200078e00ff */
[----:B------:R-:W-:Y:S01]  /*41a0*/  ISETP.GE.AND P1, PT, R8, RZ, PT ;  /* 0x000000ff0800720c */ /* 0x000fe20003f26270 */
[----:B------:R-:W-:Y:S01]  /*41b0*/  STL [R1+0x6f8], R14 ;  /* 0x0006f80e01007387 */ /* 0x000fe20000100800 */
[----:B------:R-:W-:Y:S01]  /*41c0*/  ISETP.GE.AND P2, PT, R10, RZ, PT ;  /* 0x000000ff0a00720c */ /* 0x000fe20003f46270 */
[----:B------:R-:W-:Y:S01]  /*41d0*/  @!P4 IMAD.IADD R5, R5, 0x1, -R0 ;  /* 0x000000010505c824 */ /* 0x000fe200078e0a00 */
[----:B------:R-:W-:Y:S01]  /*41e0*/  ISETP.GE.AND P4, PT, R4, RZ, PT ;  /* 0x000000ff0400720c */ /* 0x000fe20003f86270 */
[----:B------:R0:W-:Y:S01]  /*41f0*/  STL [R1+0x6fc], R13 ;  /* 0x0006fc0d01007387 */ /* 0x0001e20000100800 */
[----:B------:R-:W-:-:S02]  /*4200*/  IMAD.MOV R11, RZ, RZ, -R11 ;  /* 0x000000ffff0b7224 */ /* 0x000fc400078e0a0b */
[----:B------:R-:W-:Y:S01]  /*4210*/  IMAD.MOV.U32 R8, RZ, RZ, R12 ;  /* 0x000000ffff087224 */ /* 0x000fe200078e000c */
[----:B------:R-:W-:Y:S01]  /*4220*/  IADD3 R12, R28, 0x1bc, RZ ;  /* 0x000001bc1c0c7810 */ /* 0x000fe20007ffe0ff */
[----:B------:R-:W-:Y:S02]  /*4230*/  IMAD R3, R0, R11, R3 ;  /* 0x0000000b00037224 */ /* 0x000fe400078e0203 */
[----:B------:R-:W-:-:S04]  /*4240*/  IMAD.HI.U32 R10, R17, R8, RZ ;  /* 0x00000008110a7227 */ /* 0x000fc800078e00ff */
[----:B0-----:R-:W-:Y:S01]  /*4250*/  IMAD.MOV.U32 R13, RZ, RZ, R9 ;  /* 0x000000ffff0d7224 */ /* 0x001fe200078e0009 */
[----:B------:R-:W-:Y:S01]  /*4260*/  IADD3 R9, R28, 0x1bb, RZ ;  /* 0x000001bb1c097810 */ /* 0x000fe20007ffe0ff */
[--C-:B------:R-:W-:Y:S02]  /*4270*/  @!P5 IMAD.IADD R6, R6, 0x1, -R0.reuse ;  /* 0x000000010606d824 */ /* 0x100fe400078e0a00 */
[----:B------:R-:W-:Y:S01]  /*4280*/  @!P3 IMAD.MOV R13, RZ, RZ, -R13 ;  /* 0x000000ffff0db224 */ /* 0x000fe200078e0a0d */
[----:B------:R-:W-:Y:S01]  /*4290*/  ISETP.GT.U32.AND P3, PT, R0, R5, PT ;  /* 0x000000050000720c */ /* 0x000fe20003f64070 */
[----:B------:R-:W-:Y:S01]  /*42a0*/  @!P6 IMAD.IADD R2, R2, 0x1, -R0 ;  /* 0x000000010202e824 */ /* 0x000fe200078e0a00 */
[C---:B------:R-:W-:Y:S01]  /*42b0*/  ISETP.GT.U32.AND P6, PT, R0.reuse, R3, PT ;  /* 0x000000030000720c */ /* 0x040fe20003fc4070 */
[----:B------:R-:W-:Y:S01]  /*42c0*/  IMAD.MOV R10, RZ, RZ, -R10 ;  /* 0x000000ffff0a7224 */ /* 0x000fe200078e0a0a */
[C---:B------:R-:W-:Y:S01]  /*42d0*/  ISETP.GT.U32.AND P5, PT, R0.reuse, R6, PT ;  /* 0x000000060000720c */ /* 0x040fe20003fa4070 */
[----:B------:R-:W-:Y:S01]  /*42e0*/  IMAD.MOV.U32 R11, RZ, RZ, R2 ;  /* 0x000000ffff0b7224 */ /* 0x000fe200078e0002 */
[----:B------:R-:W-:Y:S01]  /*42f0*/  STL [R1+0x700], R13 ;  /* 0x0007000d01007387 */ /* 0x000fe20000100800 */
[----:B------:R-:W-:Y:S01]  /*4300*/  IMAD R4, R0, R10, R8 ;  /* 0x0000000a00047224 */ /* 0x000fe200078e0208 */
[----:B------:R-:W-:Y:S01]  /*4310*/  IADD3 R2, R28, 0x1ba, RZ ;  /* 0x000001ba1c027810 */ /* 0x000fe20007ffe0ff */
[----:B------:R-:W-:Y:S01]  /*4320*/  @!P0 IMAD.MOV R11, RZ, RZ, -R11 ;  /* 0x000000ffff0b8224 */ /* 0x000fe200078e0a0b */
[----:B------:R-:W-:-:S02]  /*4330*/  ISETP.GE.AND P0, PT, R12, RZ, PT ;  /* 0x000000ff0c00720c */ /* 0x000fc40003f06270 */
[----:B------:R-:W-:Y:S01]  /*4340*/  IABS R12, R12 ;  /* 0x0000000c000c7213 */ /* 0x000fe20000000000 */
[--C-:B------:R-:W-:Y:S01]  /*4350*/  @!P3 IMAD.IADD R5, R5, 0x1, -R0.reuse ;  /* 0x000000010505b824 */ /* 0x100fe200078e0a00 */
[----:B------:R-:W-:Y:S01]  /*4360*/  ISETP.GT.U32.AND P3, PT, R0, R4, PT ;  /* 0x000000040000720c */ /* 0x000fe20003f64070 */
[--C-:B------:R-:W-:Y:S01]  /*4370*/  @!P6 IMAD.IADD R3, R3, 0x1, -R0.reuse ;  /* 0x000000010303e824 */ /* 0x100fe200078e0a00 */
[----:B------:R0:W-:Y:S01]  /*4380*/  STL [R1+0x704], R11 ;  /* 0x0007040b01007387 */ /* 0x0001e20000100800 */
[----:B------:R-:W-:Y:S01]  /*4390*/  @!P5 IMAD.IADD R6, R6, 0x1, -R0 ;  /* 0x000000010606d824 */ /* 0x000fe200078e0a00 */
[----:B------:R-:W-:Y:S01]  /*43a0*/  ISETP.GE.AND P5, PT, R7, RZ, PT ;  /* 0x000000ff0700720c */ /* 0x000fe20003fa6270 */
[----:B------:R-:W-:Y:S01]  /*43b0*/  IMAD.MOV.U32 R7, RZ, RZ, R5 ;  /* 0x000000ffff077224 */ /* 0x000fe200078e0005 */
[----:B------:R-:W-:Y:S01]  /*43c0*/  ISETP.GT.U32.AND P6, PT, R0, R3, PT ;  /* 0x000000030000720c */ /* 0x000fe20003fc4070 */
[----:B------:R-:W-:Y:S01]  /*43d0*/  @!P1 IMAD.MOV R6, RZ, RZ, -R6 ;  /* 0x000000ffff069224 */ /* 0x000fe200078e0a06 */
[----:B------:R-:W-:Y:S01]  /*43e0*/  ISETP.GE.AND P1, PT, R9, RZ, PT ;  /* 0x000000ff0900720c */ /* 0x000fe20003f26270 */
[----:B------:R-:W-:Y:S01]  /*43f0*/  @!P2 IMAD.MOV R7, RZ, RZ, -R7 ;  /* 0x000000ffff07a224 */ /* 0x000fe200078e0a07 */
[----:B------:R-:W-:-:S02]  /*4400*/  ISETP.GE.AND P2, PT, R2, RZ, PT ;  /* 0x000000ff0200720c */ /* 0x000fc40003f46270 */
[----:B------:R-:W-:Y:S01]  /*4410*/  STL [R1+0x70c], R6 ;  /* 0x00070c0601007387 */ /* 0x000fe20000100800 */
[--C-:B------:R-:W-:Y:S01]  /*4420*/  @!P3 IMAD.IADD R4, R4, 0x1, -R0.reuse ;  /* 0x000000010404b824 */ /* 0x100fe200078e0a00 */
[----:B------:R-:W-:Y:S02]  /*4430*/  IABS R2, R2 ;  /* 0x0000000200027213 */ /* 0x000fe40000000000 */
[----:B------:R1:W-:Y:S01]  /*4440*/  STL [R1+0x710], R7 ;  /* 0x0007100701007387 */ /* 0x0003e20000100800 */
[----:B------:R-:W-:Y:S02]  /*4450*/  IABS R9, R9 ;  /* 0x0000000900097213 */ /* 0x000fe40000000000 */
[----:B------:R-:W-:Y:S01]  /*4460*/  ISETP.GT.U32.AND P3, PT, R0, R4, PT ;  /* 0x000000040000720c */ /* 0x000fe20003f64070 */
[----:B------:R-:W-:Y:S01]  /*4470*/  @!P6 IMAD.IADD R3, R3, 0x1, -R0 ;  /* 0x000000010303e824 */ /* 0x000fe200078e0a00 */
[C---:B------:R-:W-:Y:S01]  /*4480*/  IADD3 R8, R28.reuse, 0x1b9, RZ ;  /* 0x000001b91c087810 */ /* 0x040fe20007ffe0ff */
[----:B------:R-:W-:Y:S01]  /*4490*/  IMAD.HI.U32 R5, R17, R2, RZ ;  /* 0x0000000211057227 */ /* 0x000fe200078e00ff */
[----:B0-----:R-:W-:-:S02]  /*44a0*/  IADD3 R11, R28, 0x1b7, RZ ;  /* 0x000001b71c0b7810 */ /* 0x001fc40007ffe0ff */
[----:B------:R-:W-:Y:S01]  /*44b0*/  ISETP.GE.AND P6, PT, R8, RZ, PT ;  /* 0x000000ff0800720c */ /* 0x000fe20003fc6270 */
[----:B-1----:R-:W-:Y:S01]  /*44c0*/  IMAD.HI.U32 R7, R17, R12, RZ ;  /* 0x0000000c11077227 */ /* 0x002fe200078e00ff */
[----:B------:R-:W-:Y:S02]  /*44d0*/  IABS R8, R8 ;  /* 0x0000000800087213 */ /* 0x000fe40000000000 */
[----:B------:R-:W-:Y:S01]  /*44e0*/  IABS R14, R11 ;  /* 0x0000000b000e7213 */ /* 0x000fe20000000000 */
[----:B------:R-:W-:Y:S02]  /*44f0*/  IMAD.MOV R7, RZ, RZ, -R7 ;  /* 0x000000ffff077224 */ /* 0x000fe400078e0a07 */
[----:B------:R-:W-:Y:S02]  /*4500*/  IMAD.MOV.U32 R10, RZ, RZ, R3 ;  /* 0x000000ffff0a7224 */ /* 0x000fe400078e0003 */
[----:B------:R-:W-:Y:S02]  /*4510*/  IMAD R12, R0, R7, R12 ;  /* 0x00000007000c7224 */ /* 0x000fe400078e020c */
[----:B------:R-:W-:-:S02]  /*4520*/  IMAD.MOV R5, RZ, RZ, -R5 ;  /* 0x000000ffff057224 */ /* 0x000fc400078e0a05 */
[----:B------:R-:W-:Y:S01]  /*4530*/  @!P4 IMAD.MOV R10, RZ, RZ, -R10 ;  /* 0x000000ffff0ac224 */ /* 0x000fe200078e0a0a */
[----:B------:R-:W-:Y:S01]  /*4540*/  ISETP.GT.U32.AND P4, PT, R0, R12, PT ;  /* 0x0000000c0000720c */ /* 0x000fe20003f84070 */
[----:B------:R-:W-:Y:S02]  /*4550*/  @!P3 IMAD.IADD R4, R4, 0x1, -R0 ;  /* 0x000000010404b824 */ /* 0x000fe400078e0a00 */
[----:B------:R-:W-:Y:S01]  /*4560*/  IMAD.HI.U32 R6, R17, R9, RZ ;  /* 0x0000000911067227 */ /* 0x000fe200078e00ff */
[----:B------:R-:W-:Y:S03]  /*4570*/  STL [R1+0x708], R10 ;  /* 0x0007080a01007387 */ /* 0x000fe60000100800 */
[----:B------:R-:W-:Y:S02]  /*4580*/  IMAD R2, R0, R5, R2 ;  /* 0x0000000500027224 */ /* 0x000fe400078e0202 */
[----:B------:R-:W-:-:S02]  /*4590*/  IMAD.MOV.U32 R7, RZ, RZ, R4 ;  /* 0x000000ffff077224 */ /* 0x000fc400078e0004 */
[----:B------:R-:W-:Y:S02]  /*45a0*/  IMAD.MOV R6, RZ, RZ, -R6 ;  /* 0x000000ffff067224 */ /* 0x000fe400078e0a06 */
[----:B------:R-:W-:Y:S01]  /*45b0*/  @!P5 IMAD.MOV R7, RZ, RZ, -R7 ;  /* 0x000000ffff07d224 */ /* 0x000fe200078e0a07 */
[C---:B------:R-:W-:Y:S01]  /*45c0*/  ISETP.GT.U32.AND P5, PT, R0.reuse, R2, PT ;  /* 0x000000020000720c */ /* 0x040fe20003fa4070 */
[----:B------:R-:W-:Y:S01]  /*45d0*/  IMAD R9, R0, R6, R9 ;  /* 0x0000000600097224 */ /* 0x000fe200078e0209 */
[----:B------:R-:W-:Y:S01]  /*45e0*/  IADD3 R6, R28, 0x1b5, RZ ;  /* 0x000001b51c067810 */ /* 0x000fe20007ffe0ff */
[----:B------:R-:W-:Y:S01]  /*45f0*/  @!P4 IMAD.IADD R12, R12, 0x1, -R0 ;  /* 0x000000010c0cc824 */ /* 0x000fe200078e0a00 */
[----:B------:R0:W-:Y:S01]  /*4600*/  STL [R1+0x82c], R7 ;  /* 0x00082c0701007387 */ /* 0x0001e20000100800 */
[C---:B------:R-:W-:Y:S01]  /*4610*/  IMAD.HI.U32 R3, R17.reuse, R8, RZ ;  /* 0x0000000811037227 */ /* 0x040fe200078e00ff */
[C---:B------:R-:W-:Y:S02]  /*4620*/  ISETP.GT.U32.AND P3, PT, R0.reuse, R9, PT ;  /* 0x000000090000720c */ /* 0x040fe40003f64070 */
[----:B------:R-:W-:Y:S01]  /*4630*/  ISETP.GT.U32.AND P4, PT, R0, R12, PT ;  /* 0x0000000c0000720c */ /* 0x000fe20003f84070 */
[----:B------:R-:W-:Y:S01]  /*4640*/  IMAD.MOV R3, RZ, RZ, -R3 ;  /* 0x000000ffff037224 */ /* 0x000fe200078e0a03 */
[----:B------:R-:W-:Y:S01]  /*4650*/  IABS R13, R6 ;  /* 0x00000006000d7213 */ /* 0x000fe20000000000 */
[----:B------:R-:W-:Y:S01]  /*4660*/  IMAD.HI.U32 R4, R17, R14, RZ ;  /* 0x0000000e11047227 */ /* 0x000fe200078e00ff */
[----:B0-----:R-:W-:-:S03]  /*4670*/  IADD3 R7, R28, 0x1b6, RZ ;  /* 0x000001b61c077810 */ /* 0x001fc60007ffe0ff */
[----:B------:R-:W-:Y:S02]  /*4680*/  @!P5 IMAD.IADD R2, R2, 0x1, -R0 ;  /* 0x000000010202d824 */ /* 0x000fe400078e0a00 */
[C---:B------:R-:W-:Y:S01]  /*4690*/  IMAD R8, R0.reuse, R3, R8 ;  /* 0x0000000300087224 */ /* 0x040fe200078e0208 */
[----:B------:R-:W-:Y:S01]  /*46a0*/  IABS R3, R16 ;  /* 0x0000001000037213 */ /* 0x000fe20000000000 */
[----:B------:R-:W-:Y:S01]  /*46b0*/  @!P3 IMAD.IADD R9, R9, 0x1, -R0 ;  /* 0x000000010909b824 */ /* 0x000fe200078e0a00 */
[----:B------:R-:W-:Y:S01]  /*46c0*/  ISETP.GT.U32.AND P5, PT, R0, R2, PT ;  /* 0x000000020000720c */ /* 0x000fe20003fa4070 */
[----:B------:R-:W-:Y:S01]  /*46d0*/  IMAD.MOV R4, RZ, RZ, -R4 ;  /* 0x000000ffff047224 */ /* 0x000fe200078e0a04 */
[----:B------:R-:W-:Y:S01]  /*46e0*/  IABS R5, R7 ;  /* 0x0000000700057213 */ /* 0x000fe20000000000 */
[----:B------:R-:W-:Y:S01]  /*46f0*/  @!P4 IMAD.IADD R12, R12, 0x1, -R0 ;  /* 0x000000010c0cc824 */ /* 0x000fe200078e0a00 */
[C---:B------:R-:W-:Y:S01]  /*4700*/  ISETP.GT.U32.AND P3, PT, R0.reuse, R9, PT ;  /* 0x000000090000720c */ /* 0x040fe20003f64070 */
[----:B------:R-:W-:Y:S01]  /*4710*/  IMAD.HI.U32 R10, R17, R3, RZ ;  /* 0x00000003110a7227 */ /* 0x000fe200078e00ff */
[----:B------:R-:W-:-:S03]  /*4720*/  ISETP.GT.U32.AND P4, PT, R0, R8, PT ;  /* 0x000000080000720c */ /* 0x000fc60003f84070 */
[----:B------:R-:W-:Y:S01]  /*4730*/  IMAD R14, R0, R4, R14 ;  /* 0x00000004000e7224 */ /* 0x000fe200078e020e */
[----:B------:R-:W-:Y:S01]  /*4740*/  IADD3 R4, R28, 0x1b4, RZ ;  /* 0x000001b41c047810 */ /* 0x000fe20007ffe0ff */
[----:B------:R-:W-:Y:S02]  /*4750*/  IMAD.MOV R10, RZ, RZ, -R10 ;  /* 0x000000ffff0a7224 */ /* 0x000fe400078e0a0a */
[--C-:B------:R-:W-:Y:S01]  /*4760*/  @!P5 IMAD.IADD R2, R2, 0x1, -R0.reuse ;  /* 0x000000010202d824 */ /* 0x100fe200078e0a00 */
[C---:B------:R-:W-:Y:S01]  /*4770*/  ISETP.GT.U32.AND P5, PT, R0.reuse, R14, PT ;  /* 0x0000000e0000720c */ /* 0x040fe20003fa4070 */
[C---:B------:R-:W-:Y:S02]  /*4780*/  IMAD R3, R0.reuse, R10, R3 ;  /* 0x0000000a00037224 */ /* 0x040fe400078e0203 */
[----:B------:R-:W-:Y:S02]  /*4790*/  @!P3 IMAD.IADD R9, R9, 0x1, -R0 ;  /* 0x000000010909b824 */ /* 0x000fe400078e0a00 */
[----:B------:R-:W-:Y:S01]  /*47a0*/  IMAD.MOV.U32 R18, RZ, RZ, R12 ;  /* 0x000000ffff127224 */ /* 0x000fe200078e000c */
[----:B------:R-:W-:Y:S01]  /*47b0*/  ISETP.GT.U32.AND P3, PT, R0, R3, PT ;  /* 0x000000030000720c */ /* 0x000fe20003f64070 */
[----:B------:R-:W-:Y:S01]  /*47c0*/  @!P4 IMAD.IADD R8, R8, 0x1, -R0 ;  /* 0x000000010808c824 */ /* 0x000fe200078e0a00 */
[----:B------:R-:W-:Y:S01]  /*47d0*/  IABS R12, R4 ;  /* 0x00000004000c7213 */ /* 0x000fe20000000000 */
[----:B------:R-:W-:Y:S01]  /*47e0*/  @!P0 IMAD.MOV R18, RZ, RZ, -R18 ;  /* 0x000000ffff128224 */ /* 0x000fe200078e0a12 */
[----:B------:R-:W-:Y:S01]  /*47f0*/  ISETP.GE.AND P4, PT, R16, RZ, PT ;  /* 0x000000ff1000720c */ /* 0x000fe20003f86270 */
[----:B------:R-:W-:Y:S01]  /*4800*/  IMAD.HI.U32 R15, R17, R5, RZ ;  /* 0x00000005110f7227 */ /* 0x000fe200078e00ff */
[----:B------:R-:W-:-:S02]  /*4810*/  ISETP.GT.U32.AND P0, PT, R0, R8, PT ;  /* 0x000000080000720c */ /* 0x000fc40003f04070 */
[----:B------:R0:W-:Y:S01]  /*4820*/  STL [R1+0x6f4], R18 ;  /* 0x0006f41201007387 */ /* 0x0001e20000100800 */
[----:B------:R-:W-:Y:S02]  /*4830*/  @!P5 IMAD.IADD R14, R14, 0x1, -R0 ;  /* 0x000000010e0ed824 */ /* 0x000fe400078e0a00 */
[----:B------:R-:W-:-:S03]  /*4840*/  IMAD.HI.U32 R10, R17, R13, RZ ;  /* 0x0000000d110a7227 */ /* 0x000fc600078e00ff */
[----:B------:R-:W-:Y:S01]  /*4850*/  ISETP.GT.U32.AND P5, PT, R0, R14, PT ;  /* 0x0000000e0000720c */ /* 0x000fe20003fa4070 */
[----:B------:R-:W-:Y:S02]  /*4860*/  IMAD.MOV R15, RZ, RZ, -R15 ;  /* 0x000000ffff0f7224 */ /* 0x000fe400078e0a0f */
[----:B------:R-:W-:Y:S01]  /*4870*/  @!P3 IMAD.IADD R3, R3, 0x1, -R0 ;  /* 0x000000010303b824 */ /* 0x000fe200078e0a00 */
[----:B------:R-:W-:Y:S01]  /*4880*/  ISETP.GE.AND P3, PT, R11, RZ, PT ;  /* 0x000000ff0b00720c */ /* 0x000fe20003f66270 */
[----:B0-----:R-:W-:Y:S01]  /*4890*/  IMAD.MOV.U32 R18, RZ, RZ, R9 ;  /* 0x000000ffff127224 */ /* 0x001fe200078e0009 */
[----:B------:R-:W-:Y:S01]  /*48a0*/  IADD3 R11, R28, 0x1b1, RZ ;  /* 0x000001b11c0b7810 */ /* 0x000fe20007ffe0ff */
[----:B------:R-:W-:-:S04]  /*48b0*/  IMAD.HI.U32 R9, R17, R12, RZ ;  /* 0x0000000c11097227 */ /* 0x000fc800078e00ff */
[----:B------:R-:W-:Y:S02]  /*48c0*/  IMAD.MOV R10, RZ, RZ, -R10 ;  /* 0x000000ffff0a7224 */ /* 0x000fe400078e0a0a */
[C---:B------:R-:W-:Y:S02]  /*48d0*/  IMAD R5, R0.reuse, R15, R5 ;  /* 0x0000000f00057224 */ /* 0x040fe400078e0205 */
[----:B------:R-:W-:Y:S01]  /*48e0*/  @!P1 IMAD.MOV R18, RZ, RZ, -R18 ;  /* 0x000000ffff129224 */ /* 0x000fe200078e0a12 */
[----:B------:R-:W-:Y:S01]  /*48f0*/  ISETP.GT.U32.AND P1, PT, R0, R3, PT ;  /* 0x000000030000720c */ /* 0x000fe20003f24070 */
[----:B------:R-:W-:Y:S01]  /*4900*/  @!P0 IMAD.IADD R8, R8, 0x1, -R0 ;  /* 0x0000000108088824 */ /* 0x000fe200078e0a00 */
[C---:B------:R-:W-:Y:S01]  /*4910*/  ISETP.GT.U32.AND P0, PT, R0.reuse, R5, PT ;  /* 0x000000050000720c */ /* 0x040fe20003f04070 */
[----:B------:R-:W-:Y:S01]  /*4920*/  IMAD.MOV R9, RZ, RZ, -R9 ;  /* 0x000000ffff097224 */ /* 0x000fe200078e0a09 */
[----:B------:R-:W-:Y:S01]  /*4930*/  STL [R1+0x6ec], R18 ;  /* 0x0006ec1201007387 */ /* 0x000fe20000100800 */
[----:B------:R-:W-:-:S02]  /*4940*/  IMAD R13, R0, R10, R13 ;  /* 0x0000000a000d7224 */ /* 0x000fc400078e020d */
[----:B------:R-:W-:Y:S02]  /*4950*/  IMAD.MOV.U32 R10, RZ, RZ, R8 ;  /* 0x000000ffff0a7224 */ /* 0x000fe400078e0008 */
[C---:B------:R-:W-:Y:S02]  /*4960*/  IMAD R12, R0.reuse, R9, R12 ;  /* 0x00000009000c7224 */ /* 0x040fe400078e020c */
[----:B------:R-:W-:Y:S01]  /*4970*/  @!P6 IMAD.MOV R10, RZ, RZ, -R10 ;  /* 0x000000ffff0ae224 */ /* 0x000fe200078e0a0a */
[----:B------:R-:W-:Y:S01]  /*4980*/  ISETP.GT.U32.AND P6, PT, R0, R13, PT ;  /* 0x0000000d0000720c */ /* 0x000fe20003fc4070 */
[----:B------:R-:W-:Y:S01]  /*4990*/  @!P5 IMAD.IADD R14, R14, 0x1, -R0 ;  /* 0x000000010e0ed824 */ /* 0x000fe200078e0a00 */
[----:B------:R-:W-:Y:S01]  /*49a0*/  ISETP.GT.U32.AND P5, PT, R0, R12, PT ;  /* 0x0000000c0000720c */ /* 0x000fe20003fa4070 */
[----:B------:R-:W-:Y:S01]  /*49b0*/  @!P2 IMAD.MOV R2, RZ, RZ, -R2 ;  /* 0x000000ffff02a224 */ /* 0x000fe200078e0a02 */
[----:B------:R-:W-:Y:S01]  /*49c0*/  ISETP.GE.AND P2, PT, R7, RZ, PT ;  /* 0x000000ff0700720c */ /* 0x000fe20003f46270 */
[--C-:B------:R-:W-:Y:S01]  /*49d0*/  @!P1 IMAD.IADD R3, R3, 0x1, -R0.reuse ;  /* 0x0000000103039824 */ /* 0x100fe200078e0a00 */
[----:B------:R-:W-:Y:S01]  /*49e0*/  ISETP.GE.AND P1, PT, R6, RZ, PT ;  /* 0x000000ff0600720c */ /* 0x000fe20003f26270 */
[--C-:B------:R-:W-:Y:S01]  /*49f0*/  @!P0 IMAD.IADD R5, R5, 0x1, -R0.reuse ;  /* 0x0000000105058824 */ /* 0x100fe200078e0a00 */
[----:B------:R0:W-:Y:S01]  /*4a00*/  STL [R1+0x6e8], R2 ;  /* 0x0006e80201007387 */ /* 0x0001e20000100800 */
[----:B------:R-:W-:Y:S01]  /*4a10*/  IADD3 R6, R28, 0x1b2, RZ ;  /* 0x000001b21c067810 */ /* 0x000fe20007ffe0ff */
[----:B------:R-:W-:Y:S01]  /*4a20*/  IMAD.MOV.U32 R9, RZ, RZ, R3 ;  /* 0x000000ffff097224 */ /* 0x000fe200078e0003 */
[----:B------:R-:W-:Y:S01]  /*4a30*/  ISETP.GE.AND P0, PT, R4, RZ, PT ;  /* 0x000000ff0400720c */ /* 0x000fe20003f06270 */
[----:B------:R1:W-:Y:S01]  /*4a40*/  STL [R1+0x6e4], R10 ;  /* 0x0006e40a01007387 */ /* 0x0003e20000100800 */
[----:B------:R-:W-:Y:S01]  /*4a50*/  IABS R4, R6 ;  /* 0x0000000600047213 */ /* 0x000fe20000000000 */
[--C-:B------:R-:W-:Y:S01]  /*4a60*/  @!P6 IMAD.IADD R13, R13, 0x1, -R0.reuse ;  /* 0x000000010d0de824 */ /* 0x100fe200078e0a00 */
[----:B------:R-:W-:Y:S01]  /*4a70*/  ISETP.GT.U32.AND P6, PT, R0, R5, PT ;  /* 0x000000050000720c */ /* 0x000fe20003fc4070 */
[----:B------:R-:W-:Y:S01]  /*4a80*/  @!P5 IMAD.IADD R12, R12, 0x1, -R0 ;  /* 0x000000010c0cd824 */ /* 0x000fe200078e0a00 */
[----:B0-----:R-:W-:Y:S01]  /*4a90*/  IADD3 R2, R28, 0x1b3, RZ ;  /* 0x000001b31c027810 */ /* 0x001fe20007ffe0ff */
[----:B------:R-:W-:Y:S01]  /*4aa0*/  IMAD.MOV.U32 R3, RZ, RZ, R4 ;  /* 0x000000ffff037224 */ /* 0x000fe200078e0004 */
[C---:B------:R-:W-:Y:S01]  /*4ab0*/  ISETP.GT.U32.AND P5, PT, R0.reuse, R13, PT ;  /* 0x0000000d0000720c */ /* 0x040fe20003fa4070 */
[----:B------:R-:W-:Y:S01]  /*4ac0*/  @!P4 IMAD.MOV R9, RZ, RZ, -R9 ;  /* 0x000000ffff09c224 */ /* 0x000fe200078e0a09 */
[----:B------:R-:W-:Y:S01]  /*4ad0*/  IABS R8, R2 ;  /* 0x0000000200087213 */ /* 0x000fe20000000000 */
[----:B------:R-:W-:Y:S01]  /*4ae0*/  IMAD.HI.U32 R4, R17, R3, RZ ;  /* 0x0000000311047227 */ /* 0x000fe200078e00ff */
[----:B------:R-:W-:-:S02]  /*4af0*/  ISETP.GT.U32.AND P4, PT, R0, R12, PT ;  /* 0x0000000c0000720c */ /* 0x000fc40003f84070 */
[----:B------:R0:W-:Y:S01]  /*4b00*/  STL [R1+0x6bc], R9 ;  /* 0x0006bc0901007387 */ /* 0x0001e20000100800 */
[----:B------:R-:W-:Y:S01]  /*4b10*/  IMAD.HI.U32 R7, R17, R8, RZ ;  /* 0x0000000811077227 */ /* 0x000fe200078e00ff */
[----:B-1----:R-:W-:-:S03]  /*4b20*/  IABS R10, R11 ;  /* 0x0000000b000a7213 */ /* 0x002fc60000000000 */
[----:B------:R-:W-:Y:S02]  /*4b30*/  IMAD.MOV R7, RZ, RZ, -R7 ;  /* 0x000000ffff077224 */ /* 0x000fe400078e0a07 */
[----:B------:R-:W-:Y:S02]  /*4b40*/  IMAD.MOV R4, RZ, RZ, -R4 ;  /* 0x000000ffff047224 */ /* 0x000fe400078e0a04 */
[----:B------:R-:W-:Y:S01]  /*4b50*/  IMAD R8, R0, R7, R8 ;  /* 0x0000000700087224 */ /* 0x000fe200078e0208 */
[----:B0-----:R-:W-:Y:S01]  /*4b60*/  IADD3 R9, R28, 0x1b0, RZ ;  /* 0x000001b01c097810 */ /* 0x001fe20007ffe0ff */
[--C-:B------:R-:W-:Y:S02]  /*4b70*/  @!P6 IMAD.IADD R5, R5, 0x1, -R0.reuse ;  /* 0x000000010505e824 */ /* 0x100fe400078e0a00 */
[C---:B------:R-:W-:Y:S01]  /*4b80*/  IMAD R3, R0.reuse, R4, R3 ;  /* 0x0000000400037224 */ /* 0x040fe200078e0203 */
[----:B------:R-:W-:Y:S01]  /*4b90*/  ISETP.GT.U32.AND P6, PT, R0, R8, PT ;  /* 0x000000080000720c */ /* 0x000fe20003fc4070 */
[----:B------:R-:W-:Y:S01]  /*4ba0*/  @!P4 IMAD.IADD R12, R12, 0x1, -R0 ;  /* 0x000000010c0cc824 */ /* 0x000fe200078e0a00 */
[----:B------:R-:W-:Y:S01]  /*4bb0*/  IABS R16, R9 ;  /* 0x0000000900107213 */ /* 0x000fe20000000000 */
[----:B------:R-:W-:Y:S01]  /*4bc0*/  IMAD.HI.U32 R4, R17, R10, RZ ;  /* 0x0000000a11047227 */ /* 0x000fe200078e00ff */
[----:B------:R-:W-:-:S03]  /*4bd0*/  ISETP.GT.U32.AND P4, PT, R0, R3, PT ;  /* 0x000000030000720c */ /* 0x000fc60003f84070 */
[----:B------:R-:W-:Y:S01]  /*4be0*/  @!P5 IMAD.IADD R13, R13, 0x1, -R0 ;  /* 0x000000010d0dd824 */ /* 0x000fe200078e0a00 */
[----:B------:R-:W-:Y:S01]  /*4bf0*/  ISETP.GE.AND P5, PT, R2, RZ, PT ;  /* 0x000000ff0200720c */ /* 0x000fe20003fa6270 */
[----:B------:R-:W-:Y:S01]  /*4c00*/  IMAD.HI.U32 R7, R17, R16, RZ ;  /* 0x0000001011077227 */ /* 0x000fe200078e00ff */
[----:B------:R-:W-:-:S03]  /*4c10*/  IADD3 R2, R28, 0x1af, RZ ;  /* 0x000001af1c027810 */ /* 0x000fc60007ffe0ff */
[----:B------:R-:W-:Y:S01]  /*4c20*/  @!P6 IMAD.IADD R8, R8, 0x1, -R0 ;  /* 0x000000010808e824 */ /* 0x000fe200078e0a00 */
[----:B------:R-:W-:Y:S01]  /*4c30*/  ISETP.GE.AND P6, PT, R6, RZ, PT ;  /* 0x000000ff0600720c */ /* 0x000fe20003fc6270 */
[----:B------:R-:W-:Y:S01]  /*4c40*/  IMAD.MOV R4, RZ, RZ, -R4 ;  /* 0x000000ffff047224 */ /* 0x000fe200078e0a04 */
[----:B------:R-:W-:Y:S01]  /*4c50*/  IADD3 R6, R28, 0x1ae, RZ ;  /* 0x000001ae1c067810 */ /* 0x000fe20007ffe0ff */
[----:B------:R-:W-:Y:S02]  /*4c60*/  @!P4 IMAD.IADD R3, R3, 0x1, -R0 ;  /* 0x000000010303c824 */ /* 0x000fe400078e0a00 */
[----:B------:R-:W-:Y:S01]  /*4c70*/  @!P3 IMAD.MOV R14, RZ, RZ, -R14 ;  /* 0x000000ffff0eb224 */ /* 0x000fe200078e0a0e */
[C---:B------:R-:W-:Y:S01]  /*4c80*/  ISETP.GT.U32.AND P3, PT, R0.reuse, R8, PT ;  /* 0x000000080000720c */ /* 0x040fe20003f64070 */
[----:B------:R-:W-:Y:S01]  /*4c90*/  IMAD.MOV R7, RZ, RZ, -R7 ;  /* 0x000000ffff077224 */ /* 0x000fe200078e0a07 */
[C---:B------:R-:W-:Y:S01]  /*4ca0*/  ISETP.GT.U32.AND P4, PT, R0.reuse, R3, PT ;  /* 0x000000030000720c */ /* 0x040fe20003f84070 */
[C---:B------:R-:W-:Y:S01]  /*4cb0*/  IMAD R10, R0.reuse, R4, R10 ;  /* 0x00000004000a7224 */ /* 0x040fe200078e020a */
[----:B------:R-:W-:Y:S01]  /*4cc0*/  IABS R4, R2 ;  /* 0x0000000200047213 */ /* 0x000fe20000000000 */
[----:B------:R-:W-:Y:S01]  /*4cd0*/  IMAD.MOV.U32 R15, RZ, RZ, R5 ;  /* 0x000000ffff0f7224 */ /* 0x000fe200078e0005 */
[----:B------:R0:W-:Y:S01]  /*4ce0*/  STL [R1+0x6c0], R14 ;  /* 0x0006c00e01007387 */ /* 0x0001e20000100800 */
[----:B------:R-:W-:Y:S01]  /*4cf0*/  IMAD R16, R0, R7, R16 ;  /* 0x0000000700107224 */ /* 0x000fe200078e0210 */
[----:B------:R-:W-:Y:S01]  /*4d00*/  IABS R7, R6 ;  /* 0x0000000600077213 */ /* 0x000fe20000000000 */
[----:B------:R-:W-:-:S04]  /*4d10*/  IMAD.HI.U32 R5, R17, R4, RZ ;  /* 0x0000000411057227 */ /* 0x000fc800078e00ff */
[----:B------:R-:W-:Y:S01]  /*4d20*/  @!P2 IMAD.MOV R15, RZ, RZ, -R15 ;  /* 0x000000ffff0fa224 */ /* 0x000fe200078e0a0f */
[C---:B------:R-:W-:Y:S01]  /*4d30*/  ISETP.GT.U32.AND P2, PT, R0.reuse, R10, PT ;  /* 0x0000000a0000720c */ /* 0x040fe20003f44070 */
[----:B------:R-:W-:Y:S01]  /*4d40*/  @!P1 IMAD.MOV R13, RZ, RZ, -R13 ;  /* 0x000000ffff0d9224 */ /* 0x000fe200078e0a0d */
[----:B------:R-:W-:Y:S01]  /*4d50*/  ISETP.GT.U32.AND P1, PT, R0, R16, PT ;  /* 0x000000100000720c */ /* 0x000fe20003f24070 */
[----:B0-----:R-:W-:Y:S01]  /*4d60*/  IMAD.MOV.U32 R14, RZ, RZ, R12 ;  /* 0x000000ffff0e7224 */ /* 0x001fe200078e000c */
[----:B------:R-:W-:Y:S01]  /*4d70*/  STL [R1+0x6dc], R15 ;  /* 0x0006dc0f01007387 */ /* 0x000fe20000100800 */
[----:B------:R-:W-:-:S03]  /*4d80*/  IMAD.HI.U32 R12, R17, R7, RZ ;  /* 0x00000007110c7227 */ /* 0x000fc600078e00ff */
[----:B------:R0:W-:Y:S01]  /*4d90*/  STL [R1+0x6c8], R13 ;  /* 0x0006c80d01007387 */ /* 0x0001e20000100800 */
[----:B------:R-:W-:Y:S01]  /*4da0*/  @!P0 IMAD.MOV R14, RZ, RZ, -R14 ;  /* 0x000000ffff0e8224 */ /* 0x000fe200078e0a0e */
[----:B------:R-:W-:Y:S01]  /*4db0*/  ISETP.GE.AND P0, PT, R11, RZ, PT ;  /* 0x000000ff0b00720c */ /* 0x000fe20003f06270 */
[----:B------:R-:W-:Y:S01]  /*4dc0*/  @!P3 IMAD.IADD R8, R8, 0x1, -R0 ;  /* 0x000000010808b824 */ /* 0x000fe200078e0a00 */
[----:B------:R-:W-:Y:S01]  /*4dd0*/  ISETP.GE.AND P3, PT, R9, RZ, PT ;  /* 0x000000ff0900720c */ /* 0x000fe20003f66270 */
[----:B------:R-:W-:Y:S01]  /*4de0*/  IMAD.MOV R5, RZ, RZ, -R5 ;  /* 0x000000ffff057224 */ /* 0x000fe200078e0a05 */
[----:B------:R1:W-:Y:S01]  /*4df0*/  STL [R1+0x6d8], R14 ;  /* 0x0006d80e01007387 */ /* 0x0003e20000100800 */
[----:B------:R-:W-:Y:S02]  /*4e00*/  IMAD.MOV R12, RZ, RZ, -R12 ;  /* 0x000000ffff0c7224 */ /* 0x000fe400078e0a0c */
[----:B------:R-:W-:Y:S01]  /*4e10*/  @!P4 IMAD.IADD R3, R3, 0x1, -R0 ;  /* 0x000000010303c824 */ /* 0x000fe200078e0a00 */
[----:B------:R-:W-:Y:S01]  /*4e20*/  ISETP.GE.AND P4, PT, R2, RZ, PT ;  /* 0x000000ff0200720c */ /* 0x000fe20003f86270 */
[----:B------:R-:W-:Y:S01]  /*4e30*/  IMAD R4, R0, R5, R4 ;  /* 0x0000000500047224 */ /* 0x000fe200078e0204 */
[----:B------:R-:W-:Y:S01]  /*4e40*/  IADD3 R2, R28, 0x1ad, RZ ;  /* 0x000001ad1c027810 */ /* 0x000fe20007ffe0ff */
[----:B------:R-:W-:Y:S01]  /*4e50*/  IMAD R7, R0, R12, R7 ;  /* 0x0000000c00077224 */ /* 0x000fe200078e0207 */
[C---:B------:R-:W-:Y:S01]  /*4e60*/  IADD3 R5, R28.reuse, 0x1ac, RZ ;  /* 0x000001ac1c057810 */ /* 0x040fe20007ffe0ff */
[----:B0-----:R-:W-:Y:S01]  /*4e70*/  IMAD.MOV.U32 R13, RZ, RZ, R3 ;  /* 0x000000ffff0d7224 */ /* 0x001fe200078e0003 */
[----:B------:R-:W-:Y:S01]  /*4e80*/  IADD3 R12, R28, 0x1ab, RZ ;  /* 0x000001ab1c0c7810 */ /* 0x000fe20007ffe0ff */
[----:B-1----:R-:W-:Y:S01]  /*4e90*/  IMAD.MOV.U32 R14, RZ, RZ, R8 ;  /* 0x000000ffff0e7224 */ /* 0x002fe200078e0008 */
[----:B------:R-:W-:Y:S01]  /*4ea0*/  IABS R8, R2 ;  /* 0x0000000200087213 */ /* 0x000fe20000000000 */
[----:B------:R-:W-:Y:S01]  /*4eb0*/  @!P1 IMAD.IADD R16, R16, 0x1, -R0 ;  /* 0x0000000110109824 */ /* 0x000fe200078e0a00 */
[----:B------:R-:W-:Y:S01]  /*4ec0*/  IABS R3, R5 ;  /* 0x0000000500037213 */ /* 0x000fe20000000000 */
[----:B------:R-:W-:Y:S01]  /*4ed0*/  @!P5 IMAD.MOV R14, RZ, RZ, -R14 ;  /* 0x000000ffff0ed224 */ /* 0x000fe200078e0a0e */
[C---:B------:R-:W-:Y:S01]  /*4ee0*/  ISETP.GT.U32.AND P5, PT, R0.reuse, R4, PT ;  /* 0x000000040000720c */ /* 0x040fe20003fa4070 */
[----:B------:R-:W-:Y:S01]  /*4ef0*/  @!P6 IMAD.MOV R13, RZ, RZ, -R13 ;  /* 0x000000ffff0de224 */ /* 0x000fe200078e0a0d */
[----:B------:R-:W-:Y:S01]  /*4f00*/  ISETP.GT.U32.AND P6, PT, R0, R7, PT ;  /* 0x000000070000720c */ /* 0x000fe20003fc4070 */
[--C-:B------:R-:W-:Y:S01]  /*4f10*/  @!P2 IMAD.IADD R10, R10, 0x1, -R0.reuse ;  /* 0x000000010a0aa824 */ /* 0x100fe200078e0a00 */
[C---:B------:R-:W-:Y:S01]  /*4f20*/  ISETP.GT.U32.AND P1, PT, R0.reuse, R16, PT ;  /* 0x000000100000720c */ /* 0x040fe20003f24070 */
[----:B------:R-:W-:Y:S01]  /*4f30*/  IMAD.HI.U32 R9, R17, R8, RZ ;  /* 0x0000000811097227 */ /* 0x000fe200078e00ff */
[----:B------:R0:W-:Y:S02]  /*4f40*/  STL [R1+0x6cc], R14 ;  /* 0x0006cc0e01007387 */ /* 0x0001e40000100800 */
[----:B------:R-:W-:Y:S01]  /*4f50*/  ISETP.GT.U32.AND P2, PT, R0, R10, PT ;  /* 0x0000000a0000720c */ /* 0x000fe20003f44070 */
[----:B------:R-:W-:Y:S01]  /*4f60*/  IMAD.MOV R9, RZ, RZ, -R9 ;  /* 0x000000ffff097224 */ /* 0x000fe200078e0a09 */
[----:B------:R-:W-:Y:S03]  /*4f70*/  STL [R1+0x6d4], R13 ;  /* 0x0006d40d01007387 */ /* 0x000fe60000100800 */
[----:B------:R-:W-:-:S02]  /*4f80*/  @!P5 IMAD.IADD R4, R4, 0x1, -R0 ;  /* 0x000000010404d824 */ /* 0x000fc400078e0a00 */
[--C-:B------:R-:W-:Y:S02]  /*4f90*/  @!P6 IMAD.IADD R7, R7, 0x1, -R0.reuse ;  /* 0x000000010707e824 */ /* 0x100fe400078e0a00 */
[----:B------:R-:W-:Y:S01]  /*4fa0*/  @!P1 IMAD.IADD R16, R16, 0x1, -R0 ;  /* 0x0000000110109824 */ /* 0x000fe200078e0a00 */
[C---:B------:R-:W-:Y:S01]  /*4fb0*/  ISETP.GT.U32.AND P5, PT, R0.reuse, R4, PT ;  /* 0x000000040000720c */ /* 0x040fe20003fa4070 */
[----:B------:R-:W-:Y:S01]  /*4fc0*/  IMAD R8, R0, R9, R8 ;  /* 0x0000000900087224 */ /* 0x000fe200078e0208 */
[----:B------:R-:W-:Y:S01]  /*4fd0*/  ISETP.GE.AND P1, PT, R2, RZ, PT ;  /* 0x000000ff0200720c */ /* 0x000fe20003f26270 */
[----:B------:R-:W-:Y:S01]  /*4fe0*/  IMAD.HI.U32 R2, R17, R3, RZ ;  /* 0x0000000311027227 */ /* 0x000fe200078e00ff */
[----:B------:R-:W-:Y:S02]  /*4ff0*/  ISETP.GT.U32.AND P6, PT, R0, R7, PT ;  /* 0x000000070000720c */ /* 0x000fe40003fc4070 */
[----:B------:R-:W-:Y:S01]  /*5000*/  IADD3 R9, R28, 0x1a7, RZ ;  /* 0x000001a71c097810 */ /* 0x000fe20007ffe0ff */
[----:B------:R-:W-:-:S02]  /*5010*/  IMAD.MOV R2, RZ, RZ, -R2 ;  /* 0x000000ffff027224 */ /* 0x000fc400078e0a02 */
[--C-:B------:R-:W-:Y:S01]  /*5020*/  @!P2 IMAD.IADD R10, R10, 0x1, -R0.reuse ;  /* 0x000000010a0aa824 */ /* 0x100fe200078e0a00 */
[----:B------:R-:W-:Y:S01]  /*5030*/  ISETP.GE.AND P2, PT, R6, RZ, PT ;  /* 0x000000ff0600720c */ /* 0x000fe20003f46270 */
[----:B------:R-:W-:Y:S01]  /*5040*/  IMAD R3, R0, R2, R3 ;  /* 0x0000000200037224 */ /* 0x000fe200078e0203 */
[----:B------:R-:W-:Y:S01]  /*5050*/  IABS R6, R12 ;  /* 0x0000000c00067213 */ /* 0x000fe20000000000 */
[----:B------:R-:W-:Y:S01]  /*5060*/  @!P5 IMAD.IADD R4, R4, 0x1, -R0 ;  /* 0x000000010404d824 */ /* 0x000fe200078e0a00 */
[----:B------:R-:W-:Y:S01]  /*5070*/  ISETP.GT.U32.AND P5, PT, R0, R8, PT ;  /* 0x000000080000720c */ /* 0x000fe20003fa4070 */
[----:B------:R-:W-:Y:S01]  /*5080*/  IMAD.MOV.U32 R11, RZ, RZ, R10 ;  /* 0x000000ffff0b7224 */ /* 0x000fe200078e000a */
[----:B------:R-:W-:Y:S01]  /*5090*/  IADD3 R10, R28, 0x1aa, RZ ;  /* 0x000001aa1c0a7810 */ /* 0x000fe20007ffe0ff */
[----:B------:R-:W-:Y:S01]  /*50a0*/  @!P6 IMAD.IADD R7, R7, 0x1, -R0 ;  /* 0x000000010707e824 */ /* 0x000fe200078e0a00 */
[----:B------:R-:W-:Y:S01]  /*50b0*/  ISETP.GT.U32.AND P6, PT, R0, R3, PT ;  /* 0x000000030000720c */ /* 0x000fe20003fc4070 */
[----:B------:R-:W-:Y:S01]  /*50c0*/  @!P0 IMAD.MOV R11, RZ, RZ, -R11 ;  /* 0x000000ffff0b8224 */ /* 0x000fe200078e0a0b */
[----:B------:R-:W-:Y:S01]  /*50d0*/  ISETP.GE.AND P0, PT, R5, RZ, PT ;  /* 0x000000ff0500720c */ /* 0x000fe20003f06270 */
[----:B------:R-:W-:Y:S01]  /*50e0*/  IMAD.HI.U32 R5, R17, R6, RZ ;  /* 0x0000000611057227 */ /* 0x000fe200078e00ff */
[----:B0-----:R-:W-:-:S02]  /*50f0*/  IABS R14, R10 ;  /* 0x0000000a000e7213 */ /* 0x001fc40000000000 */
[----:B------:R0:W-:Y:S01]  /*5100*/  STL [R1+0x6d0], R11 ;  /* 0x0006d00b01007387 */ /* 0x0001e20000100800 */
[----:B------:R-:W-:Y:S01]  /*5110*/  IMAD.MOV R5, RZ, RZ, -R5 ;  /* 0x000000ffff057224 */ /* 0x000fe200078e0a05 */
[----:B------:R-:W-:Y:S01]  /*5120*/  IADD3 R2, R28, 0x1a8, RZ ;  /* 0x000001a81c027810 */ /* 0x000fe20007ffe0ff */
[----:B------:R-:W-:Y:S02]  /*5130*/  @!P5 IMAD.IADD R8, R8, 0x1, -R0 ;  /* 0x000000010808d824 */ /* 0x000fe400078e0a00 */
[----:B------:R-:W-:-:S04]  /*5140*/  IMAD.HI.U32 R18, R17, R14, RZ ;  /* 0x0000000e11127227 */ /* 0x000fc800078e00ff */
[----:B------:R-:W-:Y:S01]  /*5150*/  @!P6 IMAD.IADD R3, R3, 0x1, -R0 ;  /* 0x000000010303e824 */ /* 0x000fe200078e0a00 */
[----:B0-----:R-:W-:Y:S01]  /*5160*/  IADD3 R11, R28, 0x1a9, RZ ;  /* 0x000001a91c0b7810 */ /* 0x001fe20007ffe0ff */
[C---:B------:R-:W-:Y:S01]  /*5170*/  IMAD R6, R0.reuse, R5, R6 ;  /* 0x0000000500067224 */ /* 0x040fe200078e0206 */
[C---:B------:R-:W-:Y:S01]  /*5180*/  ISETP.GT.U32.AND P6, PT, R0.reuse, R8, PT ;  /* 0x000000080000720c */ /* 0x040fe20003fc4070 */
[----:B------:R-:W-:Y:S01]  /*5190*/  IMAD.MOV R18, RZ, RZ, -R18 ;  /* 0x000000ffff127224 */ /* 0x000fe200078e0a12 */
[----:B------:R-:W-:Y:S01]  /*51a0*/  IABS R13, R11 ;  /* 0x0000000b000d7213 */ /* 0x000fe20000000000 */
[----:B------:R-:W-:Y:S01]  /*51b0*/  @!P3 IMAD.MOV R16, RZ, RZ, -R16 ;  /* 0x000000ffff10b224 */ /* 0x000fe200078e0a10 */
[----:B------:R-:W-:Y:S01]  /*51c0*/  IABS R5, R2 ;  /* 0x0000000200057213 */ /* 0x000fe20000000000 */
[----:B------:R-:W-:Y:S01]  /*51d0*/  IMAD.MOV.U32 R19, RZ, RZ, R4 ;  /* 0x000000ffff137224 */ /* 0x000fe200078e0004 */
[----:B------:R-:W-:Y:S01]  /*51e0*/  ISETP.GT.U32.AND P5, PT, R0, R6, PT ;  /* 0x000000060000720c */ /* 0x000fe20003fa4070 */
[----:B------:R-:W-:Y:S01]  /*51f0*/  IMAD.HI.U32 R15, R17, R13, RZ ;  /* 0x0000000d110f7227 */ /* 0x000fe200078e00ff */
[----:B------:R-:W-:Y:S01]  /*5200*/  ISETP.GE.AND P3, PT, R12, RZ, PT ;  /* 0x000000ff0c00720c */ /* 0x000fe20003f66270 */
[----:B------:R0:W-:Y:S02]  /*5210*/  STL [R1+0x6c4], R16 ;  /* 0x0006c41001007387 */ /* 0x0001e40000100800 */
[----:B------:R-:W-:Y:S01]  /*5220*/  IMAD R12, R0, R18, R14 ;  /* 0x00000012000c7224 */ /* 0x000fe200078e020e */
[----:B------:R-:W-:Y:S01]  /*5230*/  IABS R14, R9 ;  /* 0x00000009000e7213 */ /* 0x000fe20000000000 */
[----:B------:R-:W-:-:S02]  /*5240*/  IMAD.MOV R15, RZ, RZ, -R15 ;  /* 0x000000ffff0f7224 */ /* 0x000fc400078e0a0f */
[----:B------:R-:W-:Y:S01]  /*5250*/  @!P6 IMAD.IADD R8, R8, 0x1, -R0 ;  /* 0x000000010808e824 */ /* 0x000fe200078e0a00 */
[C---:B------:R-:W-:Y:S01]  /*5260*/  ISETP.GT.U32.AND P6, PT, R0.reuse, R12, PT ;  /* 0x0000000c0000720c */ /* 0x040fe20003fc4070 */
[----:B------:R-:W-:Y:S01]  /*5270*/  @!P4 IMAD.MOV R19, RZ, RZ, -R19 ;  /* 0x000000ffff13c224 */ /* 0x000fe200078e0a13 */
[C---:B------:R-:W-:Y:S01]  /*5280*/  ISETP.GT.U32.AND P4, PT, R0.reuse, R3, PT ;  /* 0x000000030000720c */ /* 0x040fe20003f84070 */
[----:B0-----:R-:W-:Y:S02]  /*5290*/  IMAD.MOV.U32 R16, RZ, RZ, R5 ;  /* 0x000000ffff107224 */ /* 0x001fe400078e0005 */
[----:B------:R-:W-:Y:S01]  /*52a0*/  IMAD R5, R0, R15, R13 ;  /* 0x0000000f00057224 */ /* 0x000fe200078e020d */
[----:B------:R-:W-:Y:S01]  /*52b0*/  STL [R1+0x6b8], R19 ;  /* 0x0006b81301007387 */ /* 0x000fe20000100800 */
[----:B------:R-:W-:-:S04]  /*52c0*/  IMAD.HI.U32 R4, R17, R16, RZ ;  /* 0x0000001011047227 */ /* 0x000fc800078e00ff */
[----:B------:R-:W-:Y:S02]  /*52d0*/  IMAD.MOV.U32 R13, RZ, RZ, R8 ;  /* 0x000000ffff0d7224 */ /* 0x000fe400078e0008 */
[----:B------:R-:W-:Y:S02]  /*52e0*/  IMAD.MOV R4, RZ, RZ, -R4 ;  /* 0x000000ffff047224 */ /* 0x000fe400078e0a04 */
[----:B------:R-:W-:Y:S02]  /*52f0*/  @!P5 IMAD.IADD R6, R6, 0x1, -R0 ;  /* 0x000000010606d824 */ /* 0x000fe400078e0a00 */
[----:B------:R-:W-:Y:S01]  /*5300*/  @!P1 IMAD.MOV R13, RZ, RZ, -R13 ;  /* 0x000000ffff0d9224 */ /* 0x000fe200078e0a0d */
[C---:B------:R-:W-:Y:S01]  /*5310*/  ISETP.GT.U32.AND P1, PT, R0.reuse, R5, PT ;  /* 0x000000050000720c */ /* 0x040fe20003f24070 */
[C---:B------:R-:W-:Y:S01]  /*5320*/  IMAD R8, R0.reuse, R4, R16 ;  /* 0x0000000400087224 */ /* 0x040fe200078e0210 */
[----:B------:R-:W-:Y:S01]  /*5330*/  ISETP.GT.U32.AND P5, PT, R0, R6, PT ;  /* 0x000000060000720c */ /* 0x000fe20003fa4070 */
[----:B------:R-:W-:Y:S01]  /*5340*/  IMAD.MOV.U32 R15, RZ, RZ, R7 ;  /* 0x000000ffff0f7224 */ /* 0x000fe200078e0007 */
[----:B------:R-:W-:Y:S01]  /*5350*/  IADD3 R4, R28, 0x1a6, RZ ;  /* 0x000001a61c047810 */ /* 0x000fe20007ffe0ff */
[--C-:B------:R-:W-:Y:S01]  /*5360*/  @!P6 IMAD.IADD R12, R12, 0x1, -R0.reuse ;  /* 0x000000010c0ce824 */ /* 0x100fe200078e0a00 */
[----:B------:R-:W-:Y:S01]  /*5370*/  ISETP.GT.U32.AND P6, PT, R0, R8, PT ;  /* 0x000000080000720c */ /* 0x000fe20003fc4070 */
[----:B------:R-:W-:Y:S01]  /*5380*/  @!P2 IMAD.MOV R15, RZ, RZ, -R15 ;  /* 0x000000ffff0fa224 */ /* 0x000fe200078e0a0f */
[----:B------:R-:W-:Y:S01]  /*5390*/  ISETP.GE.AND P2, PT, R10, RZ, PT ;  /* 0x000000ff0a00720c */ /* 0x000fe20003f46270 */
[----:B------:R-:W-:Y:S01]  /*53a0*/  @!P4 IMAD.IADD R3, R3, 0x1, -R0 ;  /* 0x000000010303c824 */ /* 0x000fe200078e0a00 */
[----:B------:R-:W-:Y:S01]  /*53b0*/  IADD3 R10, R28, 0x1a5, RZ ;  /* 0x000001a51c0a7810 */ /* 0x000fe20007ffe0ff */
[----:B------:R-:W-:Y:S01]  /*53c0*/  IMAD.HI.U32 R7, R17, R14, RZ ;  /* 0x0000000e11077227 */ /* 0x000fe200078e00ff */
[----:B------:R0:W-:Y:S01]  /*53d0*/  STL [R1+0x6b4], R15 ;  /* 0x0006b40f01007387 */ /* 0x0001e20000100800 */
[----:B------:R-:W-:-:S02]  /*53e0*/  ISETP.GE.AND P4, PT, R11, RZ, PT ;  /* 0x000000ff0b00720c */ /* 0x000fc40003f86270 */
[--C-:B------:R-:W-:Y:S01]  /*53f0*/  @!P1 IMAD.IADD R5, R5, 0x1, -R0.reuse ;  /* 0x0000000105059824 */ /* 0x100fe200078e0a00 */
[----:B------:R1:W-:Y:S01]  /*5400*/  STL [R1+0x6b0], R13 ;  /* 0x0006b00d01007387 */ /* 0x0003e20000100800 */
[----:B------:R-:W-:Y:S01]  /*5410*/  IMAD.MOV R7, RZ, RZ, -R7 ;  /* 0x000000ffff077224 */ /* 0x000fe200078e0a07 */
[----:B------:R-:W-:Y:S01]  /*5420*/  ISETP.GT.U32.AND P1, PT, R0, R12, PT ;  /* 0x0000000c0000720c */ /* 0x000fe20003f24070 */
[----:B------:R-:W-:Y:S01]  /*5430*/  @!P5 IMAD.IADD R6, R6, 0x1, -R0 ;  /* 0x000000010606d824 */ /* 0x000fe200078e0a00 */
[----:B------:R-:W-:Y:S01]  /*5440*/  ISETP.GE.AND P5, PT, R2, RZ, PT ;  /* 0x000000ff0200720c */ /* 0x000fe20003fa6270 */
[----:B------:R-:W-:Y:S01]  /*5450*/  IMAD R2, R0, R7, R14 ;  /* 0x0000000700027224 */ /* 0x000fe200078e020e */
[----:B------:R-:W-:Y:S01]  /*5460*/  IABS R14, R4 ;  /* 0x00000004000e7213 */ /* 0x000fe20000000000 */
[----:B------:R-:W-:Y:S01]  /*5470*/  @!P6 IMAD.IADD R8, R8, 0x1, -R0 ;  /* 0x000000010808e824 */ /* 0x000fe200078e0a00 */
[----:B------:R-:W-:Y:S01]  /*5480*/  IADD3 R7, R28, 0x1a4, RZ ;  /* 0x000001a41c077810 */ /* 0x000fe20007ffe0ff */
[----:B------:R-:W-:Y:S01]  /*5490*/  IMAD.MOV.U32 R20, RZ, RZ, R6 ;  /* 0x000000ffff147224 */ /* 0x000fe200078e0006 */
[----:B0-----:R-:W-:Y:S01]  /*54a0*/  IABS R15, R10 ;  /* 0x0000000a000f7213 */ /* 0x001fe20000000000 */
[----:B-1----:R-:W-:Y:S01]  /*54b0*/  IMAD.MOV.U32 R13, RZ, RZ, R3 ;  /* 0x000000ffff0d7224 */ /* 0x002fe200078e0003 */
[----:B------:R-:W-:Y:S01]  /*54c0*/  ISETP.GT.U32.AND P6, PT, R0, R8, PT ;  /* 0x000000080000720c */ /* 0x000fe20003fc4070 */
[----:B------:R-:W-:Y:S01]  /*54d0*/  IMAD.HI.U32 R16, R17, R14, RZ ;  /* 0x0000000e11107227 */ /* 0x000fe200078e00ff */
[----:B------:R-:W-:-:S03]  /*54e0*/  IABS R3, R7 ;  /* 0x0000000700037213 */ /* 0x000fc60000000000 */
[----:B------:R-:W-:Y:S01]  /*54f0*/  @!P0 IMAD.MOV R13, RZ, RZ, -R13 ;  /* 0x000000ffff0d8224 */ /* 0x000fe200078e0a0d */
[----:B------:R-:W-:Y:S01]  /*5500*/  ISETP.GT.U32.AND P0, PT, R0, R5, PT ;  /* 0x000000050000720c */ /* 0x000fe20003f04070 */
[----:B------:R-:W-:Y:S02]  /*5510*/  IMAD.MOV R16, RZ, RZ, -R16 ;  /* 0x000000ffff107224 */ /* 0x000fe400078e0a10 */
[----:B------:R-:W-:Y:S01]  /*5520*/  @!P1 IMAD.IADD R12, R12, 0x1, -R0 ;  /* 0x000000010c0c9824 */ /* 0x000fe200078e0a00 */
[----:B------:R-:W-:Y:S01]  /*5530*/  ISETP.GT.U32.AND P1, PT, R0, R2, PT ;  /* 0x000000020000720c */ /* 0x000fe20003f24070 */
[----:B------:R0:W-:Y:S01]  /*5540*/  STL [R1+0x6ac], R13 ;  /* 0x0006ac0d01007387 */ /* 0x0001e20000100800 */
[----:B------:R-:W-:-:S04]  /*5550*/  IMAD.HI.U32 R18, R17, R3, RZ ;  /* 0x0000000311127227 */ /* 0x000fc800078e00ff */
[----:B------:R-:W-:Y:S02]  /*5560*/  @!P6 IMAD.IADD R8, R8, 0x1, -R0 ;  /* 0x000000010808e824 */ /* 0x000fe400078e0a00 */
[----:B------:R-:W-:Y:S02]  /*5570*/  IMAD.MOV R18, RZ, RZ, -R18 ;  /* 0x000000ffff127224 */ /* 0x000fe400078e0a12 */
[----:B------:R-:W-:Y:S01]  /*5580*/  @!P0 IMAD.IADD R5, R5, 0x1, -R0 ;  /* 0x0000000105058824 */ /* 0x000fe200078e0a00 */
[----:B------:R-:W-:Y:S01]  /*5590*/  ISETP.GE.AND P0, PT, R9, RZ, PT ;  /* 0x000000ff0900720c */ /* 0x000fe20003f06270 */
[----:B------:R-:W-:Y:S01]  /*55a0*/  IMAD R9, R0, R16, R14 ;  /* 0x0000001000097224 */ /* 0x000fe200078e020e */
[----:B0-----:R-:W-:Y:S01]  /*55b0*/  IADD3 R13, R28, 0x1a3, RZ ;  /* 0x000001a31c0d7810 */ /* 0x001fe20007ffe0ff */
[----:B------:R-:W-:-:S03]  /*55c0*/  IMAD.HI.U32 R14, R17, R15, RZ ;  /* 0x0000000f110e7227 */ /* 0x000fc600078e00ff */
[----:B------:R-:W-:Y:S01]  /*55d0*/  ISETP.GT.U32.AND P6, PT, R0, R9, PT ;  /* 0x000000090000720c */ /* 0x000fe20003fc4070 */
[----:B------:R-:W-:Y:S01]  /*55e0*/  IMAD.MOV R14, RZ, RZ, -R14 ;  /* 0x000000ffff0e7224 */ /* 0x000fe200078e0a0e */
[----:B------:R-:W-:Y:S01]  /*55f0*/  IABS R11, R13 ;  /* 0x0000000d000b7213 */ /* 0x000fe20000000000 */
[----:B------:R-:W-:Y:S01]  /*5600*/  @!P1 IMAD.IADD R2, R2, 0x1, -R0 ;  /* 0x0000000102029824 */ /* 0x000fe200078e0a00 */
[----:B------:R-:W-:Y:S01]  /*5610*/  ISETP.GE.AND P1, PT, R4, RZ, PT ;  /* 0x000000ff0400720c */ /* 0x000fe20003f26270 */
[----:B------:R-:W-:Y:S01]  /*5620*/  IMAD R14, R0, R14, R15 ;  /* 0x0000000e000e7224 */ /* 0x000fe200078e020f */
[C---:B------:R-:W-:Y:S01]  /*5630*/  IADD3 R4, R28.reuse, 0x1a2, RZ ;  /* 0x000001a21c047810 */ /* 0x040fe20007ffe0ff */
[----:B------:R-:W-:Y:S01]  /*5640*/  IMAD.HI.U32 R16, R17, R11, RZ ;  /* 0x0000000b11107227 */ /* 0x000fe200078e00ff */
[----:B------:R-:W-:Y:S02]  /*5650*/  IADD3 R15, R28, 0x1a1, RZ ;  /* 0x000001a11c0f7810 */ /* 0x000fe40007ffe0ff */
[----:B------:R-:W-:Y:S01]  /*5660*/  IABS R6, R4 ;  /* 0x0000000400067213 */ /* 0x000fe20000000000 */
[----:B------:R-:W-:-:S02]  /*5670*/  IMAD R3, R0, R18, R3 ;  /* 0x0000001200037224 */ /* 0x000fc400078e0203 */
[----:B------:R-:W-:Y:S01]  /*5680*/  @!P6 IMAD.IADD R9, R9, 0x1, -R0 ;  /* 0x000000010909e824 */ /* 0x000fe200078e0a00 */
[C---:B------:R-:W-:Y:S01]  /*5690*/  ISETP.GT.U32.AND P6, PT, R0.reuse, R2, PT ;  /* 0x000000020000720c */ /* 0x040fe20003fc4070 */
[----:B------:R-:W-:Y:S01]  /*56a0*/  IMAD.MOV.U32 R19, RZ, RZ, R12 ;  /* 0x000000ffff137224 */ /* 0x000fe200078e000c */
[----:B------:R-:W-:Y:S01]  /*56b0*/  IABS R12, R15 ;  /* 0x0000000f000c7213 */ /* 0x000fe20000000000 */
[----:B------:R-:W-:Y:S01]  /*56c0*/  @!P3 IMAD.MOV R20, RZ, RZ, -R20 ;  /* 0x000000ffff14b224 */ /* 0x000fe200078e0a14 */
[C---:B------:R-:W-:Y:S01]  /*56d0*/  ISETP.GT.U32.AND P3, PT, R0.reuse, R14, PT ;  /* 0x0000000e0000720c */ /* 0x040fe20003f64070 */
[----:B------:R-:W-:Y:S02]  /*56e0*/  IMAD.MOV R16, RZ, RZ, -R16 ;  /* 0x000000ffff107224 */ /* 0x000fe400078e0a10 */
[----:B------:R-:W-:Y:S01]  /*56f0*/  @!P2 IMAD.MOV R19, RZ, RZ, -R19 ;  /* 0x000000ffff13a224 */ /* 0x000fe200078e0a13 */
[C---:B------:R-:W-:Y:S01]  /*5700*/  ISETP.GT.U32.AND P2, PT, R0.reuse, R9, PT ;  /* 0x000000090000720c */ /* 0x040fe20003f44070 */
[----:B------:R-:W-:Y:S01]  /*5710*/  @!P4 IMAD.MOV R5, RZ, RZ, -R5 ;  /* 0x000000ffff05c224 */ /* 0x000fe200078e0a05 */
[C---:B------:R-:W-:Y:S01]  /*5720*/  ISETP.GT.U32.AND P4, PT, R0.reuse, R3, PT ;  /* 0x000000030000720c */ /* 0x040fe20003f84070 */
[----:B------:R-:W-:Y:S01]  /*5730*/  IMAD R11, R0, R16, R11 ;  /* 0x00000010000b7224 */ /* 0x000fe200078e020b */
[----:B------:R-:W-:Y:S01]  /*5740*/  STL [R1+0x6a8], R20 ;  /* 0x0006a81401007387 */ /* 0x000fe20000100800 */
[----:B------:R-:W-:-:S02]  /*5750*/  IMAD.MOV.U32 R16, RZ, RZ, R8 ;  /* 0x000000ffff107224 */ /* 0x000fc400078e0008 */
[----:B------:R-:W-:Y:S01]  /*5760*/  IMAD.HI.U32 R8, R17, R6, RZ ;  /* 0x0000000611087227 */ /* 0x000fe200078e00ff */
[----:B------:R-:W-:Y:S03]  /*5770*/  STL [R1+0x6a4], R19 ;  /* 0x0006a41301007387 */ /* 0x000fe60000100800 */
[----:B------:R-:W-:Y:S01]  /*5780*/  @!P6 IMAD.IADD R2, R2, 0x1, -R0 ;  /* 0x000000010202e824 */ /* 0x000fe200078e0a00 */
[----:B------:R-:W-:Y:S01]  /*5790*/  ISETP.GT.U32.AND P6, PT, R0, R11, PT ;  /* 0x0000000b0000720c */ /* 0x000fe20003fc4070 */
[----:B------:R-:W-:Y:S01]  /*57a0*/  IMAD.MOV R8, RZ, RZ, -R8 ;  /* 0x000000ffff087224 */ /* 0x000fe200078e0a08 */
[----:B------:R0:W-:Y:S01]  /*57b0*/  STL [R1+0x6a0], R5 ;  /* 0x0006a00501007387 */ /* 0x0001e20000100800 */
[--C-:B------:R-:W-:Y:S01]  /*57c0*/  @!P3 IMAD.IADD R14, R14, 0x1, -R0.reuse ;  /* 0x000000010e0eb824 */ /* 0x100fe200078e0a00 */
[----:B------:R-:W-:Y:S01]  /*57d0*/  ISETP.GE.AND P3, PT, R13, RZ, PT ;  /* 0x000000ff0d00720c */ /* 0x000fe20003f66270 */
[----:B------:R-:W-:Y:S01]  /*57e0*/  @!P2 IMAD.IADD R9, R9, 0x1, -R0 ;  /* 0x000000010909a824 */ /* 0x000fe200078e0a00 */
[----:B------:R-:W-:Y:S01]  /*57f0*/  ISETP.GE.AND P2, PT, R7, RZ, PT ;  /* 0x000000ff0700720c */ /* 0x000fe20003f46270 */
[----:B------:R-:W-:-:S02]  /*5800*/  IMAD R6, R0, R8, R6 ;  /* 0x0000000800067224 */ /* 0x000fc400078e0206 */
[----:B------:R-:W-:Y:S01]  /*5810*/  @!P4 IMAD.IADD R3, R3, 0x1, -R0 ;  /* 0x000000010303c824 */ /* 0x000fe200078e0a00 */
[----:B------:R-:W-:Y:S01]  /*5820*/  ISETP.GT.U32.AND P4, PT, R0, R14, PT ;  /* 0x0000000e0000720c */ /* 0x000fe20003f84070 */
[----:B------:R-:W-:Y:S01]  /*5830*/  @!P5 IMAD.MOV R16, RZ, RZ, -R16 ;  /* 0x000000ffff10d224 */ /* 0x000fe200078e0a10 */
[----:B------:R-:W-:Y:S01]  /*5840*/  ISETP.GE.AND P5, PT, R10, RZ, PT ;  /* 0x000000ff0a00720c */ /* 0x000fe20003fa6270 */
[----:B0-----:R-:W-:Y:S02]  /*5850*/  IMAD.MOV.U32 R5, RZ, RZ, R12 ;  /* 0x000000ffff057224 */ /* 0x001fe400078e000c */
[----:B------:R-:W-:Y:S01]  /*5860*/  @!P1 IMAD.MOV R9, RZ, RZ, -R9 ;  /* 0x000000ffff099224 */ /* 0x000fe200078e0a09 */
[C---:B------:R-:W-:Y:S01]  /*5870*/  ISETP.GT.U32.AND P1, PT, R0.reuse, R6, PT ;  /* 0x000000060000720c */ /* 0x040fe20003f24070 */
[----:B------:R-:W-:Y:S01]  /*5880*/  IMAD.HI.U32 R7, R17, R5, RZ ;  /* 0x0000000511077227 */ /* 0x000fe200078e00ff */
[----:B------:R0:W-:Y:S03]  /*5890*/  STL [R1+0x69c], R16 ;  /* 0x00069c1001007387 */ /* 0x0001e60000100800 */
[--C-:B------:R-:W-:Y:S01]  /*58a0*/  @!P6 IMAD.IADD R11, R11, 0x1, -R0.reuse ;  /* 0x000000010b0be824 */ /* 0x100fe200078e0a00 */
[----:B------:R-:W-:Y:S01]  /*58b0*/  ISETP.GT.U32.AND P6, PT, R0, R3, PT ;  /* 0x000000030000720c */ /* 0x000fe20003fc4070 */
[----:B------:R-:W-:Y:S01]  /*58c0*/  @!P4 IMAD.IADD R14, R14, 0x1, -R0 ;  /* 0x000000010e0ec824 */ /* 0x000fe200078e0a00 */
[----:B------:R-:W-:-:S03]  /*58d0*/  ISETP.GE.AND P4, PT, R4, RZ, PT ;  /* 0x000000ff0400720c */ /* 0x000fc60003f86270 */
[----:B------:R-:W-:Y:S01]  /*58e0*/  IMAD.MOV.U32 R13, RZ, RZ, R14 ;  /* 0x000000ffff0d7224 */ /* 0x000fe200078e000e */
[C---:B------:R-:W-:Y:S01]  /*58f0*/  IADD3 R14, R28.reuse, 0x198, RZ ;  /* 0x000001981c0e7810 */ /* 0x040fe20007ffe0ff */
[----:B0-----:R-:W-:Y:S02]  /*5900*/  IMAD.MOV.U32 R16, RZ, RZ, R2 ;  /* 0x000000ffff107224 */ /* 0x001fe400078e0002 */
[----:B------:R-:W-:Y:S01]  /*5910*/  IMAD.MOV R2, RZ, RZ, -R7 ;  /* 0x000000ffff027224 */ /* 0x000fe200078e0a07 */
[----:B------:R-:W-:Y:S01]  /*5920*/  IADD3 R7, R28, 0x1a0, RZ ;  /* 0x000001a01c077810 */ /* 0x000fe20007ffe0ff */
[----:B------:R-:W-:Y:S01]  /*5930*/  @!P0 IMAD.MOV R16, RZ, RZ, -R16 ;  /* 0x000000ffff108224 */ /* 0x000fe200078e0a10 */
[C---:B------:R-:W-:Y:S01]  /*5940*/  ISETP.GT.U32.AND P0, PT, R0.reuse, R11, PT ;  /* 0x0000000b0000720c */ /* 0x040fe20003f04070 */
[----:B------:R-:W-:Y:S01]  /*5950*/  IMAD R2, R0, R2, R5 ;  /* 0x0000000200027224 */ /* 0x000fe200078e0205 */
[----:B------:R-:W-:Y:S01]  /*5960*/  IABS R8, R7 ;  /* 0x0000000700087213 */ /* 0x000fe20000000000 */
[--C-:B------:R-:W-:Y:S01]  /*5970*/  @!P1 IMAD.IADD R6, R6, 0x1, -R0.reuse ;  /* 0x0000000106069824 */ /* 0x100fe200078e0a00 */
[----:B------:R-:W-:Y:S01]  /*5980*/  IADD3 R5, R28, 0x19f, RZ ;  /* 0x0000019f1c057810 */ /* 0x000fe20007ffe0ff */
[----:B------:R-:W-:Y:S01]  /*5990*/  STL [R1+0x698], R16 ;  /* 0x0006981001007387 */ /* 0x000fe20000100800 */
[----:B------:R-:W-:Y:S01]  /*59a0*/  @!P6 IMAD.IADD R3, R3, 0x1, -R0 ;  /* 0x000000010303e824 */ /* 0x000fe200078e0a00 */
[----:B------:R-:W-:Y:S01]  /*59b0*/  ISETP.GT.U32.AND P6, PT, R0, R2, PT ;  /* 0x000000020000720c */ /* 0x000fe20003fc4070 */
[----:B------:R-:W-:Y:S01]  /*59c0*/  IMAD.MOV.U32 R4, RZ, RZ, R8 ;  /* 0x000000ffff047224 */ /* 0x000fe200078e0008 */
[----:B------:R0:W-:Y:S01]  /*59d0*/  STL [R1+0x694], R9 ;  /* 0x0006940901007387 */ /* 0x0001e20000100800 */
[----:B------:R-:W-:Y:S01]  /*59e0*/  @!P5 IMAD.MOV R13, RZ, RZ, -R13 ;  /* 0x000000ffff0dd224 */ /* 0x000fe200078e0a0d */
[----:B------:R-:W-:Y:S01]  /*59f0*/  IADD3 R8, R28, 0x19e, RZ ;  /* 0x0000019e1c087810 */ /* 0x000fe20007ffe0ff */
[----:B------:R-:W-:Y:S01]  /*5a00*/  IMAD.HI.U32 R12, R17, R4, RZ ;  /* 0x00000004110c7227 */ /* 0x000fe200078e00ff */
[----:B------:R-:W-:-:S02]  /*5a10*/  ISETP.GT.U32.AND P5, PT, R0, R6, PT ;  /* 0x000000060000720c */ /* 0x000fc40003fa4070 */
[----:B------:R-:W-:Y:S01]  /*5a20*/  ISETP.GE.AND P1, PT, R7, RZ, PT ;  /* 0x000000ff0700720c */ /* 0x000fe20003f26270 */
[----:B------:R-:W-:Y:S01]  /*5a30*/  IMAD.MOV R12, RZ, RZ, -R12 ;  /* 0x000000ffff0c7224 */ /* 0x000fe200078e0a0c */
[----:B------:R-:W-:Y:S01]  /*5a40*/  IABS R7, R8 ;  /* 0x0000000800077213 */ /* 0x000fe20000000000 */
[----:B------:R1:W-:Y:S01]  /*5a50*/  STL [R1+0x690], R13 ;  /* 0x0006900d01007387 */ /* 0x0003e20000100800 */
[----:B0-----:R-:W-:Y:S01]  /*5a60*/  IABS R9, R5 ;  /* 0x0000000500097213 */ /* 0x001fe20000000000 */
[----:B------:R-:W-:Y:S01]  /*5a70*/  @!P0 IMAD.IADD R11, R11, 0x1, -R0 ;  /* 0x000000010b0b8824 */ /* 0x000fe200078e0a00 */
[----:B------:R-:W-:Y:S01]  /*5a80*/  ISETP.GE.AND P0, PT, R15, RZ, PT ;  /* 0x000000ff0f00720c */ /* 0x000fe20003f06270 */
[----:B------:R-:W-:Y:S02]  /*5a90*/  IMAD R4, R0, R12, R4 ;  /* 0x0000000c00047224 */ /* 0x000fe400078e0204 */
[----:B------:R-:W-:-:S04]  /*5aa0*/  IMAD.HI.U32 R10, R17, R9, RZ ;  /* 0x00000009110a7227 */ /* 0x000fc800078e00ff */
[----:B------:R-:W-:Y:S02]  /*5ab0*/  IMAD.MOV R10, RZ, RZ, -R10 ;  /* 0x000000ffff0a7224 */ /* 0x000fe400078e0a0a */
[----:B-1----:R-:W-:Y:S02]  /*5ac0*/  IMAD.MOV.U32 R13, RZ, RZ, R3 ;  /* 0x000000ffff0d7224 */ /* 0x002fe400078e0003 */
[----:B------:R-:W-:Y:S02]  /*5ad0*/  IMAD R3, R0, R10, R9 ;  /* 0x0000000a00037224 */ /* 0x000fe400078e0209 */
[----:B------:R-:W-:-:S04]  /*5ae0*/  IMAD.HI.U32 R9, R17, R7, RZ ;  /* 0x0000000711097227 */ /* 0x000fc800078e00ff */
[----:B------:R-:W-:Y:S01]  /*5af0*/  @!P2 IMAD.MOV R13, RZ, RZ, -R13 ;  /* 0x000000ffff0da224 */ /* 0x000fe200078e0a0d */
[----:B------:R-:W-:Y:S01]  /*5b00*/  ISETP.GT.U32.AND P2, PT, R0, R4, PT ;  /* 0x000000040000720c */ /* 0x000fe20003f44070 */
[----:B------:R-:W-:Y:S01]  /*5b10*/  @!P3 IMAD.MOV R11, RZ, RZ, -R11 ;  /* 0x000000ffff0bb224 */ /* 0x000fe200078e0a0b */
[----:B------:R-:W-:Y:S01]  /*5b20*/  ISETP.GE.AND P3, PT, R5, RZ, PT ;  /* 0x000000ff0500720c */ /* 0x000fe20003f66270 */
[--C-:B------:R-:W-:Y:S01]  /*5b30*/  @!P6 IMAD.IADD R2, R2, 0x1, -R0.reuse ;  /* 0x000000010202e824 */ /* 0x100fe200078e0a00 */
[----:B------:R-:W-:Y:S01]  /*5b40*/  STL [R1+0x674], R13 ;  /* 0x0006740d01007387 */ /* 0x000fe20000100800 */
[----:B------:R-:W-:Y:S01]  /*5b50*/  IMAD.MOV R5, RZ, RZ, -R9 ;  /* 0x000000ffff057224 */ /* 0x000fe200078e0a09 */
[----:B------:R-:W-:Y:S01]  /*5b60*/  IADD3 R9, R28, 0x19d, RZ ;  /* 0x0000019d1c097810 */ /* 0x000fe20007ffe0ff */
[----:B------:R-:W-:Y:S01]  /*5b70*/  @!P5 IMAD.IADD R6, R6, 0x1, -R0 ;  /* 0x000000010606d824 */ /* 0x000fe200078e0a00 */
[C---:B------:R-:W-:Y:S01]  /*5b80*/  ISETP.GT.U32.AND P6, PT, R0.reuse, R2, PT ;  /* 0x000000020000720c */ /* 0x040fe20003fc4070 */
[C---:B------:R-:W-:Y:S01]  /*5b90*/  IMAD R5, R0.reuse, R5, R7 ;  /* 0x0000000500057224 */ /* 0x040fe200078e0207 */
[----:B------:R-:W-:Y:S01]  /*5ba0*/  ISETP.GT.U32.AND P5, PT, R0, R3, PT ;  /* 0x000000030000720c */ /* 0x000fe20003fa4070 */
[----:B------:R-:W-:Y:S01]  /*5bb0*/  IMAD.MOV.U32 R12, RZ, RZ, R6 ;  /* 0x000000ffff0c7224 */ /* 0x000fe200078e0006 */
[----:B------:R-:W-:Y:S01]  /*5bc0*/  IADD3 R7, R28, 0x19b, RZ ;  /* 0x0000019b1c077810 */ /* 0x000fe20007ffe0ff */
[----:B------:R-:W-:Y:S01]  /*5bd0*/  @!P2 IMAD.IADD R4, R4, 0x1, -R0 ;  /* 0x000000010404a824 */ /* 0x000fe200078e0a00 */
[----:B------:R0:W-:Y:S01]  /*5be0*/  STL [R1+0x678], R11 ;  /* 0x0006780b01007387 */ /* 0x0001e20000100800 */
[----:B------:R-:W-:Y:S01]  /*5bf0*/  @!P4 IMAD.MOV R12, RZ, RZ, -R12 ;  /* 0x000000ffff0cc224 */ /* 0x000fe200078e0a0c */
[----:B------:R-:W-:-:S02]  /*5c00*/  ISETP.GT.U32.AND P4, PT, R0, R5, PT ;  /* 0x000000050000720c */ /* 0x000fc40003f84070 */
[----:B------:R-:W-:Y:S02]  /*5c10*/  ISETP.GT.U32.AND P2, PT, R0, R4, PT ;  /* 0x000000040000720c */ /* 0x000fe40003f44070 */
[----:B------:R-:W-:Y:S01]  /*5c20*/  IABS R10, R7 ;  /* 0x00000007000a7213 */ /* 0x000fe20000000000 */
[--C-:B------:R-:W-:Y:S01]  /*5c30*/  @!P6 IMAD.IADD R2, R2, 0x1, -R0.reuse ;  /* 0x000000010202e824 */ /* 0x100fe200078e0a00 */
[----:B------:R-:W-:Y:S01]  /*5c40*/  ISETP.GE.AND P6, PT, R8, RZ, PT ;  /* 0x000000ff0800720c */ /* 0x000fe20003fc6270 */
[----:B------:R-:W-:Y:S01]  /*5c50*/  @!P5 IMAD.IADD R3, R3, 0x1, -R0 ;  /* 0x000000010303d824 */ /* 0x000fe200078e0a00 */
[----:B------:R-:W-:Y:S01]  /*5c60*/  IADD3 R8, R28, 0x19c, RZ ;  /* 0x0000019c1c087810 */ /* 0x000fe20007ffe0ff */
[----:B------:R-:W-:Y:S01]  /*5c70*/  IMAD.MOV.U32 R6, RZ, RZ, R10 ;  /* 0x000000ffff067224 */ /* 0x000fe200078e000a */
[----:B------:R-:W-:Y:S01]  /*5c80*/  IABS R18, R9 ;  /* 0x0000000900127213 */ /* 0x000fe20000000000 */
[----:B0-----:R-:W-:Y:S01]  /*5c90*/  IMAD.MOV.U32 R11, RZ, RZ, R2 ;  /* 0x000000ffff0b7224 */ /* 0x001fe200078e0002 */
[----:B------:R-:W-:Y:S01]  /*5ca0*/  IABS R19, R8 ;  /* 0x0000000800137213 */ /* 0x000fe20000000000 */
[--C-:B------:R-:W-:Y:S01]  /*5cb0*/  @!P4 IMAD.IADD R5, R5, 0x1, -R0.reuse ;  /* 0x000000010505c824 */ /* 0x100fe200078e0a00 */
[----:B------:R-:W-:Y:S01]  /*5cc0*/  ISETP.GT.U32.AND P5, PT, R0, R3, PT ;  /* 0x000000030000720c */ /* 0x000fe20003fa4070 */
[----:B------:R-:W-:Y:S01]  /*5cd0*/  @!P2 IMAD.IADD R4, R4, 0x1, -R0 ;  /* 0x000000010404a824 */ /* 0x000fe200078e0a00 */
[----:B------:R-:W-:Y:S01]  /*5ce0*/  ISETP.GE.AND P2, PT, R8, RZ, PT ;  /* 0x000000ff0800720c */ /* 0x000fe20003f46270 */
[----:B------:R-:W-:Y:S01]  /*5cf0*/  IMAD.HI.U32 R10, R17, R19, RZ ;  /* 0x00000013110a7227 */ /* 0x000fe200078e00ff */
[----:B------:R-:W-:Y:S01]  /*5d00*/  ISETP.GT.U32.AND P4, PT, R0, R5, PT ;  /* 0x000000050000720c */ /* 0x000fe20003f84070 */
[----:B------:R-:W-:Y:S02]  /*5d10*/  STL [R1+0x67c], R12 ;  /* 0x00067c0c01007387 */ /* 0x000fe40000100800 */
[----:B------:R-:W-:-:S02]  /*5d20*/  IMAD.MOV R8, RZ, RZ, -R10 ;  /* 0x000000ffff087224 */ /* 0x000fc400078e0a0a */
[----:B------:R-:W-:Y:S01]  /*5d30*/  @!P0 IMAD.MOV R11, RZ, RZ, -R11 ;  /* 0x000000ffff0b8224 */ /* 0x000fe200078e0a0b */
[----:B------:R-:W-:Y:S01]  /*5d40*/  ISETP.GE.AND P0, PT, R9, RZ, PT ;  /* 0x000000ff0900720c */ /* 0x000fe20003f06270 */
[----:B------:R-:W-:Y:S01]  /*5d50*/  IMAD R19, R0, R8, R19 ;  /* 0x0000000800137224 */ /* 0x000fe200078e0213 */
[----:B------:R-:W-:Y:S01]  /*5d60*/  IADD3 R8, R28, 0x199, RZ ;  /* 0x000001991c087810 */ /* 0x000fe20007ffe0ff */
[----:B------:R-:W-:Y:S01]  /*5d70*/  IMAD.HI.U32 R9, R17, R18, RZ ;  /* 0x0000001211097227 */ /* 0x000fe200078e00ff */
[----:B------:R0:W-:Y:S03]  /*5d80*/  STL [R1+0x684], R11 ;  /* 0x0006840b01007387 */ /* 0x0001e60000100800 */
[----:B------:R-:W-:Y:S01]  /*5d90*/  @!P4 IMAD.IADD R5, R5, 0x1, -R0 ;  /* 0x000000010505c824 */ /* 0x000fe200078e0a00 */
[----:B------:R-:W-:Y:S01]  /*5da0*/  ISETP.GT.U32.AND P4, PT, R0, R19, PT ;  /* 0x000000130000720c */ /* 0x000fe20003f84070 */
[----:B------:R-:W-:-:S02]  /*5db0*/  IMAD.MOV R9, RZ, RZ, -R9 ;  /* 0x000000ffff097224 */ /* 0x000fc400078e0a09 */
[----:B------:R-:W-:Y:S01]  /*5dc0*/  @!P5 IMAD.IADD R3, R3, 0x1, -R0 ;  /* 0x000000010303d824 */ /* 0x000fe200078e0a00 */
[----:B------:R-:W-:Y:S01]  /*5dd0*/  ISETP.GE.AND P5, PT, R7, RZ, PT ;  /* 0x000000ff0700720c */ /* 0x000fe20003fa6270 */
[----:B------:R-:W-:Y:S01]  /*5de0*/  IMAD R18, R0, R9, R18 ;  /* 0x0000000900127224 */ /* 0x000fe200078e0212 */
[C---:B0-----:R-:W-:Y:S01]  /*5df0*/  IADD3 R11, R28.reuse, 0x19a, RZ ;  /* 0x0000019a1c0b7810 */ /* 0x041fe20007ffe0ff */
[----:B------:R-:W-:Y:S01]  /*5e00*/  IMAD.MOV.U32 R13, RZ, RZ, R4 ;  /* 0x000000ffff0d7224 */ /* 0x000fe200078e0004 */
[----:B------:R-:W-:Y:S01]  /*5e10*/  IADD3 R7, R28, 0x197, RZ ;  /* 0x000001971c077810 */ /* 0x000fe20007ffe0ff */
[----:B------:R-:W-:Y:S01]  /*5e20*/  IMAD.HI.U32 R2, R17, R6, RZ ;  /* 0x0000000611027227 */ /* 0x000fe200078e00ff */
[----:B------:R-:W-:-:S03]  /*5e30*/  IABS R9, R14 ;  /* 0x0000000e00097213 */ /* 0x000fc60000000000 */
[----:B------:R-:W-:Y:S01]  /*5e40*/  IMAD.MOV.U32 R12, RZ, RZ, R3 ;  /* 0x000000ffff0c7224 */ /* 0x000fe200078e0003 */
[----:B------:R-:W-:Y:S01]  /*5e50*/  IABS R3, R8 ;  /* 0x0000000800037213 */ /* 0x000fe20000000000 */
[----:B------:R-:W-:Y:S01]  /*5e60*/  @!P1 IMAD.MOV R13, RZ, RZ, -R13 ;  /* 0x000000ffff0d9224 */ /* 0x000fe200078e0a0d */
[C---:B------:R-:W-:Y:S01]  /*5e70*/  ISETP.GT.U32.AND P1, PT, R0.reuse, R18, PT ;  /* 0x000000120000720c */ /* 0x040fe20003f24070 */
[----:B------:R-:W-:Y:S02]  /*5e80*/  IMAD.MOV R2, RZ, RZ, -R2 ;  /* 0x000000ffff027224 */ /* 0x000fe400078e0a02 */
[----:B------:R-:W-:Y:S01]  /*5e90*/  @!P3 IMAD.MOV R12, RZ, RZ, -R12 ;  /* 0x000000ffff0cb224 */ /* 0x000fe200078e0a0c */
[----:B------:R-:W-:Y:S01]  /*5ea0*/  ISETP.GE.AND P3, PT, R11, RZ, PT ;  /* 0x000000ff0b00720c */ /* 0x000fe20003f66270 */
[----:B------:R-:W-:Y:S01]  /*5eb0*/  @!P4 IMAD.IADD R19, R19, 0x1, -R0 ;  /* 0x000000011313c824 */ /* 0x000fe200078e0a00 */
[----:B------:R-:W-:Y:S01]  /*5ec0*/  IABS R11, R11 ;  /* 0x0000000b000b7213 */ /* 0x000fe20000000000 */
[C---:B------:R-:W-:Y:S01]  /*5ed0*/  IMAD R2, R0.reuse, R2, R6 ;  /* 0x0000000200027224 */ /* 0x040fe200078e0206 */
[----:B------:R0:W-:Y:S01]  /*5ee0*/  STL [R1+0x688], R13 ;  /* 0x0006880d01007387 */ /* 0x0001e20000100800 */
[----:B------:R-:W-:Y:S01]  /*5ef0*/  IMAD.MOV.U32 R15, RZ, RZ, R5 ;  /* 0x000000ffff0f7224 */ /* 0x000fe200078e0005 */
[C---:B------:R-:W-:Y:S01]  /*5f00*/  ISETP.GT.U32.AND P4, PT, R0.reuse, R19, PT ;  /* 0x000000130000720c */ /* 0x040fe20003f84070 */
[C---:B------:R-:W-:Y:S01]  /*5f10*/  IMAD.HI.U32 R10, R17.reuse, R11, RZ ;  /* 0x0000000b110a7227 */ /* 0x040fe200078e00ff */
[----:B------:R1:W-:Y:S03]  /*5f20*/  STL [R1+0x68c], R12 ;  /* 0x00068c0c01007387 */ /* 0x0003e60000100800 */
[----:B------:R-:W-:Y:S01]  /*5f30*/  @!P6 IMAD.MOV R15, RZ, RZ, -R15 ;  /* 0x000000ffff0fe224 */ /* 0x000fe200078e0a0f */
[----:B------:R-:W-:Y:S01]  /*5f40*/  ISETP.GT.U32.AND P6, PT, R0, R2, PT ;  /* 0x000000020000720c */ /* 0x000fe20003fc4070 */
[----:B------:R-:W-:Y:S01]  /*5f50*/  IMAD.HI.U32 R6, R17, R3, RZ ;  /* 0x0000000311067227 */ /* 0x000fe200078e00ff */
[----:B0-----:R-:W-:-:S02]  /*5f60*/  IABS R13, R7 ;  /* 0x00000007000d7213 */ /* 0x001fc40000000000 */
[----:B------:R0:W-:Y:S01]  /*5f70*/  STL [R1+0x680], R15 ;  /* 0x0006800f01007387 */ /* 0x0001e20000100800 */
[----:B------:R-:W-:Y:S02]  /*5f80*/  @!P1 IMAD.IADD R18, R18, 0x1, -R0 ;  /* 0x0000000112129824 */ /* 0x000fe400078e0a00 */
[----:B------:R-:W-:Y:S02]  /*5f90*/  IMAD.MOV R10, RZ, RZ, -R10 ;  /* 0x000000ffff0a7224 */ /* 0x000fe400078e0a0a */
[----:B------:R-:W-:Y:S01]  /*5fa0*/  IMAD.MOV R6, RZ, RZ, -R6 ;  /* 0x000000ffff067224 */ /* 0x000fe200078e0a06 */
[C---:B------:R-:W-:Y:S01]  /*5fb0*/  ISETP.GT.U32.AND P1, PT, R0.reuse, R18, PT ;  /* 0x000000120000720c */ /* 0x040fe20003f24070 */
[C---:B------:R-:W-:Y:S02]  /*5fc0*/  IMAD R11, R0.reuse, R10, R11 ;  /* 0x0000000a000b7224 */ /* 0x040fe400078e020b */
[----:B------:R-:W-:Y:S01]  /*5fd0*/  IMAD R3, R0, R6, R3 ;  /* 0x0000000600037224 */ /* 0x000fe200078e0203 */
[----:B------:R-:W-:Y:S01]  /*5fe0*/  IADD3 R6, R28, 0x193, RZ ;  /* 0x000001931c067810 */ /* 0x000fe20007ffe0ff */
[----:B------:R-:W-:Y:S01]  /*5ff0*/  @!P4 IMAD.IADD R19, R19, 0x1, -R0 ;  /* 0x000000011313c824 */ /* 0x000fe200078e0a00 */
[----:B------:R-:W-:Y:S01]  /*6000*/  ISETP.GT.U32.AND P4, PT, R0, R11, PT ;  /* 0x0000000b0000720c */ /* 0x000fe20003f84070 */
[----:B------:R-:W-:Y:S01]  /*6010*/  IMAD.HI.U32 R4, R17, R13, RZ ;  /* 0x0000000d11047227 */ /* 0x000fe200078e00ff */
[----:B------:R-:W-:-:S03]  /*6020*/  IABS R10, R6 ;  /* 0x00000006000a7213 */ /* 0x000fc60000000000 */
[----:B------:R-:W-:Y:S01]  /*6030*/  @!P6 IMAD.IADD R2, R2, 0x1, -R0 ;  /* 0x000000010202e824 */ /* 0x000fe200078e0a00 */
[----:B------:R-:W-:Y:S01]  /*6040*/  ISETP.GT.U32.AND P6, PT, R0, R3, PT ;  /* 0x000000030000720c */ /* 0x000fe20003fc4070 */
[----:B-1----:R-:W-:-:S04]  /*6050*/  IMAD.HI.U32 R12, R17, R9, RZ ;  /* 0x00000009110c7227 */ /* 0x002fc800078e00ff */
[----:B------:R-:W-:Y:S02]  /*6060*/  IMAD.MOV R4, RZ, RZ, -R4 ;  /* 0x000000ffff047224 */ /* 0x000fe400078e0a04 */
[----:B------:R-:W-:Y:S01]  /*6070*/  IMAD.MOV R5, RZ, RZ, -R12 ;  /* 0x000000ffff057224 */ /* 0x000fe200078e0a0c */
[----:B------:R-:W-:Y:S01]  /*6080*/  IADD3 R12, R28, 0x194, RZ ;  /* 0x000001941c0c7810 */ /* 0x000fe20007ffe0ff */
[--C-:B------:R-:W-:Y:S01]  /*6090*/  @!P1 IMAD.IADD R18, R18, 0x1, -R0.reuse ;  /* 0x0000000112129824 */ /* 0x100fe200078e0a00 */
[----:B------:R-:W-:Y:S01]  /*60a0*/  ISETP.GE.AND P1, PT, R8, RZ, PT ;  /* 0x000000ff0800720c */ /* 0x000fe20003f26270 */
[----:B------:R-:W-:Y:S01]  /*60b0*/  IMAD R13, R0, R4, R13 ;  /* 0x00000004000d7224 */ /* 0x000fe200078e020d */
[----:B------:R-:W-:Y:S01]  /*60c0*/  IADD3 R4, R28, 0x196, RZ ;  /* 0x000001961c047810 */ /* 0x000fe20007ffe0ff */
[----:B------:R-:W-:Y:S01]  /*60d0*/  IMAD R9, R0, R5, R9 ;  /* 0x0000000500097224 */ /* 0x000fe200078e0209 */
[----:B------:R-:W-:Y:S01]  /*60e0*/  IADD3 R8, R28, 0x195, RZ ;  /* 0x000001951c087810 */ /* 0x000fe20007ffe0ff */
[----:B------:R-:W-:Y:S01]  /*60f0*/  @!P4 IMAD.IADD R11, R11, 0x1, -R0 ;  /* 0x000000010b0bc824 */ /* 0x000fe200078e0a00 */
[----:B------:R-:W-:Y:S01]  /*6100*/  IABS R5, R4 ;  /* 0x0000000400057213 */ /* 0x000fe20000000000 */
[----:B------:R-:W-:Y:S01]  /*6110*/  IMAD.MOV.U32 R21, RZ, RZ, R18 ;  /* 0x000000ffff157224 */ /* 0x000fe200078e0012 */
[----:B0-----:R-:W-:Y:S01]  /*6120*/  IABS R15, R8 ;  /* 0x00000008000f7213 */ /* 0x001fe20000000000 */
[----:B------:R-:W-:Y:S01]  /*6130*/  @!P6 IMAD.IADD R3, R3, 0x1, -R0 ;  /* 0x000000010303e824 */ /* 0x000fe200078e0a00 */
[C---:B------:R-:W-:Y:S01]  /*6140*/  ISETP.GT.U32.AND P4, PT, R0.reuse, R2, PT ;  /* 0x000000020000720c */ /* 0x040fe20003f84070 */
[----:B------:R-:W-:Y:S01]  /*6150*/  @!P0 IMAD.MOV R21, RZ, RZ, -R21 ;  /* 0x000000ffff158224 */ /* 0x000fe200078e0a15 */
[C---:B------:R-:W-:Y:S01]  /*6160*/  ISETP.GT.U32.AND P0, PT, R0.reuse, R11, PT ;  /* 0x0000000b0000720c */ /* 0x040fe20003f04070 */
[----:B------:R-:W-:Y:S01]  /*6170*/  IMAD.HI.U32 R20, R17, R5, RZ ;  /* 0x0000000511147227 */ /* 0x000fe200078e00ff */
[----:B------:R-:W-:-:S02]  /*6180*/  ISETP.GT.U32.AND P6, PT, R0, R3, PT ;  /* 0x000000030000720c */ /* 0x000fc40003fc4070 */
[----:B------:R-:W-:Y:S01]  /*6190*/  IABS R16, R12 ;  /* 0x0000000c00107213 */ /* 0x000fe20000000000 */
[----:B------:R-:W-:Y:S01]  /*61a0*/  IMAD.HI.U32 R18, R17, R15, RZ ;  /* 0x0000000f11127227 */ /* 0x000fe200078e00ff */
[----:B------:R0:W-:Y:S03]  /*61b0*/  STL [R1+0x670], R21 ;  /* 0x0006701501007387 */ /* 0x0001e60000100800 */
[----:B------:R-:W-:Y:S02]  /*61c0*/  IMAD.MOV R20, RZ, RZ, -R20 ;  /* 0x000000ffff147224 */ /* 0x000fe400078e0a14 */
[----:B------:R-:W-:Y:S02]  /*61d0*/  IMAD.MOV R18, RZ, RZ, -R18 ;  /* 0x000000ffff127224 */ /* 0x000fe400078e0a12 */
[----:B------:R-:W-:Y:S02]  /*61e0*/  IMAD R5, R0, R20, R5 ;  /* 0x0000001400057224 */ /* 0x000fe400078e0205 */
[----:B------:R-:W-:Y:S01]  /*61f0*/  @!P4 IMAD.IADD R2, R2, 0x1, -R0 ;  /* 0x000000010202c824 */ /* 0x000fe200078e0a00 */
[C---:B------:R-:W-:Y:S01]  /*6200*/  ISETP.GT.U32.AND P4, PT, R0.reuse, R13, PT ;  /* 0x0000000d0000720c */ /* 0x040fe20003f84070 */
[----:B------:R-:W-:-:S02]  /*6210*/  IMAD R15, R0, R18, R15 ;  /* 0x00000012000f7224 */ /* 0x000fc400078e020f */
[----:B------:R-:W-:Y:S01]  /*6220*/  @!P2 IMAD.MOV R19, RZ, RZ, -R19 ;  /* 0x000000ffff13a224 */ /* 0x000fe200078e0a13 */
[C---:B------:R-:W-:Y:S01]  /*6230*/  ISETP.GT.U32.AND P2, PT, R0.reuse, R9, PT ;  /* 0x000000090000720c */ /* 0x040fe20003f44070 */
[--C-:B------:R-:W-:Y:S01]  /*6240*/  @!P0 IMAD.IADD R11, R11, 0x1, -R0.reuse ;  /* 0x000000010b0b8824 */ /* 0x100fe200078e0a00 */
[C---:B------:R-:W-:Y:S01]  /*6250*/  ISETP.GT.U32.AND P0, PT, R0.reuse, R5, PT ;  /* 0x000000050000720c */ /* 0x040fe20003f04070 */
[----:B------:R-:W-:Y:S01]  /*6260*/  @!P6 IMAD.IADD R3, R3, 0x1, -R0 ;  /* 0x000000010303e824 */ /* 0x000fe200078e0a00 */
[----:B------:R-:W-:Y:S01]  /*6270*/  ISETP.GT.U32.AND P6, PT, R0, R15, PT ;  /* 0x0000000f0000720c */ /* 0x000fe20003fc4070 */
[----:B------:R1:W-:Y:S01]  /*6280*/  STL [R1+0x66c], R19 ;  /* 0x00066c1301007387 */ /* 0x0003e20000100800 */
[----:B------:R-:W-:Y:S02]  /*6290*/  IMAD.MOV.U32 R22, RZ, RZ, R2 ;  /* 0x000000ffff167224 */ /* 0x000fe400078e0002 */
[----:B0-----:R-:W-:Y:S02]  /*62a0*/  IMAD.MOV.U32 R21, RZ, RZ, R11 ;  /* 0x000000ffff157224 */ /* 0x001fe400078e000b */
[----:B------:R-:W-:Y:S01]  /*62b0*/  @!P4 IMAD.IADD R13, R13, 0x1, -R0 ;  /* 0x000000010d0dc824 */ /* 0x000fe200078e0a00 */
[----:B------:R-:W-:Y:S01]  /*62c0*/  ISETP.GE.AND P4, PT, R7, RZ, PT ;  /* 0x000000ff0700720c */ /* 0x000fe20003f86270 */
[----:B------:R-:W-:Y:S01]  /*62d0*/  @!P5 IMAD.MOV R22, RZ, RZ, -R22 ;  /* 0x000000ffff16d224 */ /* 0x000fe200078e0a16 */
[----:B------:R-:W-:Y:S01]  /*62e0*/  IADD3 R7, R28, 0x191, RZ ;  /* 0x000001911c077810 */ /* 0x000fe20007ffe0ff */
[--C-:B------:R-:W-:Y:S01]  /*62f0*/  @!P2 IMAD.IADD R9, R9, 0x1, -R0.reuse ;  /* 0x000000010909a824 */ /* 0x100fe200078e0a00 */
[----:B------:R-:W-:Y:S01]  /*6300*/  ISETP.GE.AND P2, PT, R14, RZ, PT ;  /* 0x000000ff0e00720c */ /* 0x000fe20003f46270 */
[----:B-1----:R-:W-:Y:S01]  /*6310*/  IMAD.HI.U32 R19, R17, R16, RZ ;  /* 0x0000001011137227 */ /* 0x002fe200078e00ff */
[----:B------:R-:W-:Y:S01]  /*6320*/  IADD3 R14, R28, 0x192, RZ ;  /* 0x000001921c0e7810 */ /* 0x000fe20007ffe0ff */
[----:B------:R-:W-:Y:S02]  /*6330*/  STL [R1+0x668], R22 ;  /* 0x0006681601007387 */ /* 0x000fe40000100800 */
[----:B------:R-:W-:Y:S01]  /*6340*/  IMAD.MOV R19, RZ, RZ, -R19 ;  /* 0x000000ffff137224 */ /* 0x000fe200078e0a13 */
[----:B------:R-:W-:Y:S01]  /*6350*/  IABS R2, R14 ;  /* 0x0000000e00027213 */ /* 0x000fe20000000000 */
[--C-:B------:R-:W-:Y:S01]  /*6360*/  @!P0 IMAD.IADD R5, R5, 0x1, -R0.reuse ;  /* 0x0000000105058824 */ /* 0x100fe200078e0a00 */
[C---:B------:R-:W-:Y:S01]  /*6370*/  ISETP.GT.U32.AND P0, PT, R0.reuse, R9, PT ;  /* 0x000000090000720c */ /* 0x040fe20003f04070 */
[----:B------:R-:W-:Y:S01]  /*6380*/  @!P6 IMAD.IADD R15, R15, 0x1, -R0 ;  /* 0x000000010f0fe824 */ /* 0x000fe200078e0a00 */
[C---:B------:R-:W-:Y:S01]  /*6390*/  ISETP.GT.U32.AND P6, PT, R0.reuse, R13, PT ;  /* 0x0000000d0000720c */ /* 0x040fe20003fc4070 */
[C---:B------:R-:W-:Y:S01]  /*63a0*/  IMAD R16, R0.reuse, R19, R16 ;  /* 0x0000001300107224 */ /* 0x040fe200078e0210 */
[----:B------:R-:W-:Y:S01]  /*63b0*/  ISETP.GT.U32.AND P5, PT, R0, R5, PT ;  /* 0x000000050000720c */ /* 0x000fe20003fa4070 */
[----:B------:R-:W-:Y:S01]  /*63c0*/  IMAD.MOV.U32 R11, RZ, RZ, R3 ;  /* 0x000000ffff0b7224 */ /* 0x000fe200078e0003 */
[----:B------:R-:W-:Y:S01]  /*63d0*/  IABS R3, R7 ;  /* 0x0000000700037213 */ /* 0x000fe20000000000 */
[----:B------:R-:W-:-:S04]  /*63e0*/  IMAD.HI.U32 R20, R17, R10, RZ ;  /* 0x0000000a11147227 */ /* 0x000fc800078e00ff */
[----:B------:R-:W-:Y:S01]  /*63f0*/  @!P1 IMAD.MOV R11, RZ, RZ, -R11 ;  /* 0x000000ffff0b9224 */ /* 0x000fe200078e0a0b */
[C---:B------:R-:W-:Y:S01]  /*6400*/  ISETP.GT.U32.AND P1, PT, R0.reuse, R16, PT ;  /* 0x000000100000720c */ /* 0x040fe20003f24070 */
[----:B------:R-:W-:Y:S02]  /*6410*/  IMAD.MOV R20, RZ, RZ, -R20 ;  /* 0x000000ffff147224 */ /* 0x000fe400078e0a14 */
[----:B------:R-:W-:Y:S01]  /*6420*/  @!P3 IMAD.MOV R21, RZ, RZ, -R21 ;  /* 0x000000ffff15b224 */ /* 0x000fe200078e0a15 */
[C---:B------:R-:W-:Y:S01]  /*6430*/  ISETP.GT.U32.AND P3, PT, R0.reuse, R15, PT ;  /* 0x0000000f0000720c */ /* 0x040fe20003f64070 */
[C---:B------:R-:W-:Y:S02]  /*6440*/  IMAD R10, R0.reuse, R20, R10 ;  /* 0x00000014000a7224 */ /* 0x040fe400078e020a */
[--C-:B------:R-:W-:Y:S01]  /*6450*/  @!P6 IMAD.IADD R13, R13, 0x1, -R0.reuse ;  /* 0x000000010d0de824 */ /* 0x100fe200078e0a00 */
[----:B------:R-:W-:Y:S01]  /*6460*/  STL [R1+0x664], R21 ;  /* 0x0006641501007387 */ /* 0x000fe20000100800 */
[--C-:B------:R-:W-:Y:S01]  /*6470*/  @!P0 IMAD.IADD R9, R9, 0x1, -R0.reuse ;  /* 0x0000000109098824 */ /* 0x100fe200078e0a00 */
[----:B------:R-:W-:Y:S01]  /*6480*/  ISETP.GT.U32.AND P6, PT, R0, R10, PT ;  /* 0x0000000a0000720c */ /* 0x000fe20003fc4070 */
[--C-:B------:R-:W-:Y:S01]  /*6490*/  @!P5 IMAD.IADD R5, R5, 0x1, -R0.reuse ;  /* 0x000000010505d824 */ /* 0x100fe200078e0a00 */
[----:B------:R-:W-:Y:S01]  /*64a0*/  ISETP.GE.AND P0, PT, R4, RZ, PT ;  /* 0x000000ff0400720c */ /* 0x000fe20003f06270 */
[----:B------:R-:W-:Y:S01]  /*64b0*/  @!P1 IMAD.IADD R16, R16, 0x1, -R0 ;  /* 0x0000000110109824 */ /* 0x000fe200078e0a00 */
[----:B------:R-:W-:Y:S01]  /*64c0*/  ISETP.GE.AND P5, PT, R8, RZ, PT ;  /* 0x000000ff0800720c */ /* 0x000fe20003fa6270 */
[C---:B------:R-:W-:Y:S01]  /*64d0*/  IMAD.HI.U32 R8, R17.reuse, R2, RZ ;  /* 0x0000000211087227 */ /* 0x040fe200078e00ff */
[----:B------:R-:W-:Y:S01]  /*64e0*/  ISETP.GE.AND P1, PT, R6, RZ, PT ;  /* 0x000000ff0600720c */ /* 0x000fe20003f26270 */
[----:B------:R0:W-:Y:S02]  /*64f0*/  STL [R1+0x660], R11 ;  /* 0x0006600b01007387 */ /* 0x0001e40000100800 */
[----:B------:R-:W-:-:S04]  /*6500*/  IMAD.HI.U32 R4, R17, R3, RZ ;  /* 0x0000000311047227 */ /* 0x000fc800078e00ff */
[----:B------:R-:W-:Y:S02]  /*6510*/  IMAD.MOV R6, RZ, RZ, -R8 ;  /* 0x000000ffff067224 */ /* 0x000fe400078e0a08 */
[----:B------:R-:W-:Y:S01]  /*6520*/  @!P3 IMAD.IADD R15, R15, 0x1, -R0 ;  /* 0x000000010f0fb824 */ /* 0x000fe200078e0a00 */
[----:B------:R-:W-:Y:S01]  /*6530*/  ISETP.GE.AND P3, PT, R12, RZ, PT ;  /* 0x000000ff0c00720c */ /* 0x000fe20003f66270 */
[----:B------:R-:W-:Y:S02]  /*6540*/  IMAD.MOV R4, RZ, RZ, -R4 ;  /* 0x000000ffff047224 */ /* 0x000fe400078e0a04 */
[----:B------:R-:W-:Y:S01]  /*6550*/  IMAD R6, R0, R6, R2 ;  /* 0x0000000600067224 */ /* 0x000fe200078e0202 */
[C---:B------:R-:W-:Y:S01]  /*6560*/  IADD3 R2, R28.reuse, 0x18f, RZ ;  /* 0x0000018f1c027810 */ /* 0x040fe20007ffe0ff */
[----:B0-----:R-:W-:Y:S01]  /*6570*/  IMAD.MOV.U32 R11, RZ, RZ, R13 ;  /* 0x000000ffff0b7224 */ /* 0x001fe200078e000d */
[----:B------:R-:W-:Y:S01]  /*6580*/  IADD3 R13, R28, 0x189, RZ ;  /* 0x000001891c0d7810 */ /* 0x000fe20007ffe0ff */
[----:B------:R-:W-:Y:S01]  /*6590*/  @!P6 IMAD.IADD R10, R10, 0x1, -R0 ;  /* 0x000000010a0ae824 */ /* 0x000fe200078e0a00 */
[----:B------:R-:W-:Y:S01]  /*65a0*/  ISETP.GE.AND P6, PT, R14, RZ, PT ;  /* 0x000000ff0e00720c */ /* 0x000fe20003fc6270 */
[----:B------:R-:W-:Y:S01]  /*65b0*/  IMAD R3, R0, R4, R3 ;  /* 0x0000000400037224 */ /* 0x000fe200078e0203 */
[----:B------:R-:W-:Y:S01]  /*65c0*/  IADD3 R4, R28, 0x190, RZ ;  /* 0x000001901c047810 */ /* 0x000fe20007ffe0ff */
[----:B------:R-:W-:-:S02]  /*65d0*/  IMAD.MOV.U32 R8, RZ, RZ, R15 ;  /* 0x000000ffff087224 */ /* 0x000fc400078e000f */
[----:B------:R-:W-:Y:S01]  /*65e0*/  @!P0 IMAD.MOV R5, RZ, RZ, -R5 ;  /* 0x000000ffff058224 */ /* 0x000fe200078e0a05 */
[----:B------:R-:W-:Y:S01]  /*65f0*/  ISETP.GT.U32.AND P0, PT, R0, R6, PT ;  /* 0x000000060000720c */ /* 0x000fe20003f04070 */
[----:B------:R-:W-:Y:S01]  /*6600*/  IMAD.MOV.U32 R18, RZ, RZ, R9 ;  /* 0x000000ffff127224 */ /* 0x000fe200078e0009 */
[----:B------:R-:W-:Y:S01]  /*6610*/  IADD3 R9, R28, 0x18c, RZ ;  /* 0x0000018c1c097810 */ /* 0x000fe20007ffe0ff */
[----:B------:R-:W-:Y:S01]  /*6620*/  @!P4 IMAD.MOV R11, RZ, RZ, -R11 ;  /* 0x000000ffff0bc224 */ /* 0x000fe200078e0a0b */
[C---:B------:R-:W-:Y:S01]  /*6630*/  ISETP.GT.U32.AND P4, PT, R0.reuse, R10, PT ;  /* 0x0000000a0000720c */ /* 0x040fe20003f84070 */
[----:B------:R-:W-:Y:S01]  /*6640*/  @!P5 IMAD.MOV R8, RZ, RZ, -R8 ;  /* 0x000000ffff08d224 */ /* 0x000fe200078e0a08 */
[C---:B------:R-:W-:Y:S01]  /*6650*/  ISETP.GT.U32.AND P5, PT, R0.reuse, R3, PT ;  /* 0x000000030000720c */ /* 0x040fe20003fa4070 */
[----:B------:R-:W-:Y:S01]  /*6660*/  @!P2 IMAD.MOV R18, RZ, RZ, -R18 ;  /* 0x000000ffff12a224 */ /* 0x000fe200078e0a12 */
[----:B------:R-:W-:-:S04]  /*6670*/  ISETP.GT.U32.AND P2, PT, R0, R16, PT ;  /* 0x000000100000720c */ /* 0x000fc80003f44070 */
[----:B------:R-:W-:Y:S01]  /*6680*/  STL [R1+0x65c], R18 ;  /* 0x00065c1201007387 */ /* 0x000fe20000100800 */
[--C-:B------:R-:W-:Y:S01]  /*6690*/  @!P0 IMAD.IADD R6, R6, 0x1, -R0.reuse ;  /* 0x0000000106068824 */ /* 0x100fe200078e0a00 */
[----:B------:R-:W-:Y:S02]  /*66a0*/  ISETP.GE.AND P0, PT, R2, RZ, PT ;  /* 0x000000ff0200720c */ /* 0x000fe40003f06270 */
[----:B------:R0:W-:Y:S01]  /*66b0*/  STL [R1+0x658], R11 ;  /* 0x0006580b01007387 */ /* 0x0001e20000100800 */
[--C-:B------:R-:W-:Y:S01]  /*66c0*/  @!P4 IMAD.IADD R10, R10, 0x1, -R0.reuse ;  /* 0x000000010a0ac824 */ /* 0x100fe200078e0a00 */
[----:B------:R-:W-:Y:S01]  /*66d0*/  ISETP.GE.AND P4, PT, R4, RZ, PT ;  /* 0x000000ff0400720c */ /* 0x000fe20003f86270 */
[--C-:B------:R-:W-:Y:S01]  /*66e0*/  @!P5 IMAD.IADD R3, R3, 0x1, -R0.reuse ;  /* 0x000000010303d824 */ /* 0x100fe200078e0a00 */
[----:B------:R1:W-:Y:S01]  /*66f0*/  STL [R1+0x654], R5 ;  /* 0x0006540501007387 */ /* 0x0003e20000100800 */
[----:B------:R-:W-:Y:S01]  /*6700*/  ISETP.GT.U32.AND P5, PT, R0, R6, PT ;  /* 0x000000060000720c */ /* 0x000fe20003fa4070 */
[----:B------:R-:W-:Y:S01]  /*6710*/  @!P2 IMAD.IADD R16, R16, 0x1, -R0 ;  /* 0x000000011010a824 */ /* 0x000fe200078e0a00 */
[----:B------:R-:W-:Y:S01]  /*6720*/  ISETP.GE.AND P2, PT, R7, RZ, PT ;  /* 0x000000ff0700720c */ /* 0x000fe20003f46270 */
[----:B------:R2:W-:Y:S01]  /*6730*/  STL [R1+0x638], R8 ;  /* 0x0006380801007387 */ /* 0x0005e20000100800 */
[----:B------:R-:W-:Y:S01]  /*6740*/  IMAD.MOV.U32 R7, RZ, RZ, R10 ;  /* 0x000000ffff077224 */ /* 0x000fe200078e000a */
[----:B0-----:R-:W-:-:S02]  /*6750*/  IABS R11, R4 ;  /* 0x00000004000b7213 */ /* 0x001fc40000000000 */
[----:B------:R-:W-:Y:S01]  /*6760*/  IADD3 R10, R28, 0x18e, RZ ;  /* 0x0000018e1c0a7810 */ /* 0x000fe20007ffe0ff */
[----:B------:R-:W-:Y:S01]  /*6770*/  @!P1 IMAD.MOV R7, RZ, RZ, -R7 ;  /* 0x000000ffff079224 */ /* 0x000fe200078e0a07 */
[----:B-1----:R-:W-:Y:S02]  /*6780*/  IABS R5, R2 ;  /* 0x0000000200057213 */ /* 0x002fe40000000000 */
[----:B------:R-:W-:Y:S01]  /*6790*/  ISETP.GE.AND P1, PT, R10, RZ, PT ;  /* 0x000000ff0a00720c */ /* 0x000fe20003f26270 */
[----:B--2---:R-:W-:Y:S01]  /*67a0*/  IMAD.MOV.U32 R8, RZ, RZ, R16 ;  /* 0x000000ffff087224 */ /* 0x004fe200078e0010 */
[----:B------:R-:W-:Y:S01]  /*67b0*/  IABS R10, R10 ;  /* 0x0000000a000a7213 */ /* 0x000fe20000000000 */
[----:B------:R-:W-:Y:S01]  /*67c0*/  IMAD.MOV.U32 R4, RZ, RZ, R5 ;  /* 0x000000ffff047224 */ /* 0x000fe200078e0005 */
[----:B------:R-:W-:Y:S01]  /*67d0*/  IADD3 R16, R28, 0x18a, RZ ;  /* 0x0000018a1c107810 */ /* 0x000fe20007ffe0ff */
[----:B------:R-:W-:-:S04]  /*67e0*/  IMAD.HI.U32 R5, R17, R11, RZ ;  /* 0x0000000b11057227 */ /* 0x000fc800078e00ff */
[----:B------:R-:W-:Y:S02]  /*67f0*/  IMAD.MOV R5, RZ, RZ, -R5 ;  /* 0x000000ffff057224 */ /* 0x000fe400078e0a05 */
[----:B------:R-:W-:-:S04]  /*6800*/  IMAD.HI.U32 R2, R17, R4, RZ ;  /* 0x0000000411027227 */ /* 0x000fc800078e00ff */
[----:B------:R-:W-:Y:S02]  /*6810*/  IMAD R11, R0, R5, R11 ;  /* 0x00000005000b7224 */ /* 0x000fe400078e020b */
[----:B------:R-:W-:Y:S02]  /*6820*/  @!P5 IMAD.IADD R6, R6, 0x1, -R0 ;  /* 0x000000010606d824 */ /* 0x000fe400078e0a00 */
[----:B------:R-:W-:Y:S01]  /*6830*/  @!P3 IMAD.MOV R8, RZ, RZ, -R8 ;  /* 0x000000ffff08b224 */ /* 0x000fe200078e0a08 */
[C---:B------:R-:W-:Y:S01]  /*6840*/  ISETP.GT.U32.AND P5, PT, R0.reuse, R11, PT ;  /* 0x0000000b0000720c */ /* 0x040fe20003fa4070 */
[----:B------:R-:W-:Y:S01]  /*6850*/  IMAD.MOV R2, RZ, RZ, -R2 ;  /* 0x000000ffff027224 */ /* 0x000fe200078e0a02 */
[C---:B------:R-:W-:Y:S01]  /*6860*/  ISETP.GT.U32.AND P3, PT, R0.reuse, R3, PT ;  /* 0x000000030000720c */ /* 0x040fe20003f64070 */
[----:B------:R-:W-:Y:S01]  /*6870*/  IMAD.MOV.U32 R12, RZ, RZ, R6 ;  /* 0x000000ffff0c7224 */ /* 0x000fe200078e0006 */
[----:B------:R0:W-:Y:S01]  /*6880*/  STL [R1+0x63c], R8 ;  /* 0x00063c0801007387 */ /* 0x0001e20000100800 */
[----:B------:R-:W-:Y:S01]  /*6890*/  IMAD R4, R0, R2, R4 ;  /* 0x0000000200047224 */ /* 0x000fe200078e0204 */
[----:B------:R-:W-:Y:S01]  /*68a0*/  IADD3 R2, R28, 0x18b, RZ ;  /* 0x0000018b1c027810 */ /* 0x000fe20007ffe0ff */
[----:B------:R-:W-:Y:S01]  /*68b0*/  @!P6 IMAD.MOV R12, RZ, RZ, -R12 ;  /* 0x000000ffff0ce224 */ /* 0x000fe200078e0a0c */
[----:B------:R1:W-:Y:S01]  /*68c0*/  STL [R1+0x640], R7 ;  /* 0x0006400701007387 */ /* 0x0003e20000100800 */
[----:B------:R-:W-:Y:S01]  /*68d0*/  IMAD.HI.U32 R5, R17, R10, RZ ;  /* 0x0000000a11057227 */ /* 0x000fe200078e00ff */
[----:B------:R-:W-:-:S02]  /*68e0*/  ISETP.GT.U32.AND P6, PT, R0, R4, PT ;  /* 0x000000040000720c */ /* 0x000fc40003fc4070 */
[----:B------:R-:W-:Y:S01]  /*68f0*/  STL [R1+0x644], R12 ;  /* 0x0006440c01007387 */ /* 0x000fe20000100800 */
[--C-:B------:R-:W-:Y:S02]  /*6900*/  @!P5 IMAD.IADD R11, R11, 0x1, -R0.reuse ;  /* 0x000000010b0bd824 */ /* 0x100fe400078e0a00 */
[----:B------:R-:W-:Y:S02]  /*6910*/  @!P3 IMAD.IADD R3, R3, 0x1, -R0 ;  /* 0x000000010303b824 */ /* 0x000fe400078e0a00 */
[----:B------:R-:W-:Y:S01]  /*6920*/  IMAD.MOV R5, RZ, RZ, -R5 ;  /* 0x000000ffff057224 */ /* 0x000fe200078e0a05 */
[----:B------:R-:W-:Y:S01]  /*6930*/  ISETP.GT.U32.AND P5, PT, R0, R11, PT ;  /* 0x0000000b0000720c */ /* 0x000fe20003fa4070 */
[----:B0-----:R-:W-:Y:S01]  /*6940*/  IMAD.MOV.U32 R8, RZ, RZ, R3 ;  /* 0x000000ffff087224 */ /* 0x001fe200078e0003 */
[----:B-1----:R-:W-:Y:S01]  /*6950*/  IADD3 R7, R28, 0x18d, RZ ;  /* 0x0000018d1c077810 */ /* 0x002fe20007ffe0ff */
[----:B------:R-:W-:Y:S02]  /*6960*/  IMAD R10, R0, R5, R10 ;  /* 0x00000005000a7224 */ /* 0x000fe400078e020a */
[----:B------:R-:W-:Y:S01]  /*6970*/  @!P2 IMAD.MOV R8, RZ, RZ, -R8 ;  /* 0x000000ffff08a224 */ /* 0x000fe200078e0a08 */
[----:B------:R-:W-:Y:S01]  /*6980*/  ISETP.GE.AND P2, PT, R9, RZ, PT ;  /* 0x000000ff0900720c */ /* 0x000fe20003f46270 */
[----:B------:R-:W-:Y:S01]  /*6990*/  @!P6 IMAD.IADD R4, R4, 0x1, -R0 ;  /* 0x000000010404e824 */ /* 0x000fe200078e0a00 */
[----:B------:R-:W-:-:S02]  /*69a0*/  IABS R9, R9 ;  /* 0x0000000900097213 */ /* 0x000fc40000000000 */
[----:B------:R-:W-:Y:S01]  /*69b0*/  ISETP.GE.AND P3, PT, R7, RZ, PT ;  /* 0x000000ff0700720c */ /* 0x000fe20003f66270 */
[----:B------:R0:W-:Y:S01]  /*69c0*/  STL [R1+0x650], R8 ;  /* 0x0006500801007387 */ /* 0x0001e20000100800 */
[----:B------:R-:W-:Y:S01]  /*69d0*/  IABS R7, R7 ;  /* 0x0000000700077213 */ /* 0x000fe20000000000 */
[----:B------:R-:W-:Y:S01]  /*69e0*/  IMAD.HI.U32 R5, R17, R9, RZ ;  /* 0x0000000911057227 */ /* 0x000fe200078e00ff */
[----:B------:R-:W-:-:S03]  /*69f0*/  ISETP.GT.U32.AND P6, PT, R0, R4, PT ;  /* 0x000000040000720c */ /* 0x000fc60003fc4070 */
[----:B------:R-:W-:Y:S01]  /*6a00*/  @!P5 IMAD.IADD R11, R11, 0x1, -R0 ;  /* 0x000000010b0bd824 */ /* 0x000fe200078e0a00 */
[----:B------:R-:W-:Y:S01]  /*6a10*/  ISETP.GT.U32.AND P5, PT, R0, R10, PT ;  /* 0x0000000a0000720c */ /* 0x000fe20003fa4070 */
[----:B------:R-:W-:Y:S01]  /*6a20*/  IMAD.HI.U32 R3, R17, R7, RZ ;  /* 0x0000000711037227 */ /* 0x000fe200078e00ff */
[----:B0-----:R-:W-:-:S03]  /*6a30*/  IABS R8, R2 ;  /* 0x0000000200087213 */ /* 0x001fc60000000000 */
[----:B------:R-:W-:Y:S02]  /*6a40*/  IMAD.MOV R5, RZ, RZ, -R5 ;  /* 0x000000ffff057224 */ /* 0x000fe400078e0a05 */
[----:B------:R-:W-:Y:S02]  /*6a50*/  IMAD.MOV R3, RZ, RZ, -R3 ;  /* 0x000000ffff037224 */ /* 0x000fe400078e0a03 */
[----:B------:R-:W-:-:S04]  /*6a60*/  IMAD.HI.U32 R6, R17, R8, RZ ;  /* 0x0000000811067227 */ /* 0x000fc800078e00ff */
[----:B------:R-:W-:Y:S02]  /*6a70*/  IMAD.MOV R6, RZ, RZ, -R6 ;  /* 0x000000ffff067224 */ /* 0x000fe400078e0a06 */
[C---:B------:R-:W-:Y:S02]  /*6a80*/  IMAD R9, R0.reuse, R5, R9 ;  /* 0x0000000500097224 */ /* 0x040fe400078e0209 */
[C---:B------:R-:W-:Y:S01]  /*6a90*/  IMAD R7, R0.reuse, R3, R7 ;  /* 0x0000000300077224 */ /* 0x040fe200078e0207 */
[----:B------:R-:W-:Y:S01]  /*6aa0*/  IABS R3, R16 ;  /* 0x0000001000037213 */ /* 0x000fe20000000000 */
[----:B------:R-:W-:Y:S02]  /*6ab0*/  IMAD.MOV.U32 R12, RZ, RZ, R11 ;  /* 0x000000ffff0c7224 */ /* 0x000fe400078e000b */
[----:B------:R-:W-:Y:S01]  /*6ac0*/  IMAD R8, R0, R6, R8 ;  /* 0x0000000600087224 */ /* 0x000fe200078e0208 */
[----:B------:R-:W-:Y:S01]  /*6ad0*/  IADD3 R6, R28, 0x188, RZ ;  /* 0x000001881c067810 */ /* 0x000fe20007ffe0ff */
[----:B------:R-:W-:Y:S01]  /*6ae0*/  @!P6 IMAD.IADD R4, R4, 0x1, -R0 ;  /* 0x000000010404e824 */ /* 0x000fe200078e0a00 */
[C---:B------:R-:W-:Y:S01]  /*6af0*/  ISETP.GT.U32.AND P6, PT, R0.reuse, R9, PT ;  /* 0x000000090000720c */ /* 0x040fe20003fc4070 */
[----:B------:R-:W-:Y:S01]  /*6b00*/  @!P4 IMAD.MOV R12, RZ, RZ, -R12 ;  /* 0x000000ffff0cc224 */ /* 0x000fe200078e0a0c */
[----:B------:R-:W-:Y:S01]  /*6b10*/  ISETP.GT.U32.AND P4, PT, R0, R7, PT ;  /* 0x000000070000720c */ /* 0x000fe20003f84070 */
[----:B------:R-:W-:Y:S01]  /*6b20*/  @!P5 IMAD.IADD R10, R10, 0x1, -R0 ;  /* 0x000000010a0ad824 */ /* 0x000fe200078e0a00 */
[----:B------:R-:W-:Y:S01]  /*6b30*/  ISETP.GT.U32.AND P5, PT, R0, R8, PT ;  /* 0x000000080000720c */ /* 0x000fe20003fa4070 */
[----:B------:R-:W-:Y:S01]  /*6b40*/  IMAD.MOV.U32 R11, RZ, RZ, R4 ;  /* 0x000000ffff0b7224 */ /* 0x000fe200078e0004 */
[----:B------:R0:W-:Y:S01]  /*6b50*/  STL [R1+0x64c], R12 ;  /* 0x00064c0c01007387 */ /* 0x0001e20000100800 */
[----:B------:R-:W-:Y:S01]  /*6b60*/  IMAD.HI.U32 R5, R17, R3, RZ ;  /* 0x0000000311057227 */ /* 0x000fe200078e00ff */
[----:B------:R-:W-:-:S03]  /*6b70*/  IABS R15, R6 ;  /* 0x00000006000f7213 */ /* 0x000fc60000000000 */
[----:B------:R-:W-:Y:S02]  /*6b80*/  IMAD.MOV R5, RZ, RZ, -R5 ;  /* 0x000000ffff057224 */ /* 0x000fe400078e0a05 */
[--C-:B------:R-:W-:Y:S02]  /*6b90*/  @!P6 IMAD.IADD R9, R9, 0x1, -R0.reuse ;  /* 0x000000010909e824 */ /* 0x100fe400078e0a00 */
[--C-:B------:R-:W-:Y:S01]  /*6ba0*/  @!P4 IMAD.IADD R7, R7, 0x1, -R0.reuse ;  /* 0x000000010707c824 */ /* 0x100fe200078e0a00 */
[----:B0-----:R-:W-:Y:S01]  /*6bb0*/  IABS R12, R13 ;  /* 0x0000000d000c7213 */ /* 0x001fe20000000000 */
[----:B------:R-:W-:Y:S01]  /*6bc0*/  @!P5 IMAD.IADD R8, R8, 0x1, -R0 ;  /* 0x000000010808d824 */ /* 0x000fe200078e0a00 */
[C---:B------:R-:W-:Y:S01]  /*6bd0*/  ISETP.GT.U32.AND P4, PT, R0.reuse, R10, PT ;  /* 0x0000000a0000720c */ /* 0x040fe20003f84070 */
[----:B------:R-:W-:Y:S01]  /*6be0*/  @!P0 IMAD.MOV R11, RZ, RZ, -R11 ;  /* 0x000000ffff0b8224 */ /* 0x000fe200078e0a0b */
[C---:B------:R-:W-:Y:S01]  /*6bf0*/  ISETP.GT.U32.AND P5, PT, R0.reuse, R9, PT ;  /* 0x000000090000720c */ /* 0x040fe20003fa4070 */
[----:B------:R-:W-:Y:S01]  /*6c00*/  IMAD.HI.U32 R4, R17, R12, RZ ;  /* 0x0000000c11047227 */ /* 0x000fe200078e00ff */
[----:B------:R-:W-:-:S02]  /*6c10*/  ISETP.GT.U32.AND P0, PT, R0, R8, PT ;  /* 0x000000080000720c */ /* 0x000fc40003f04070 */
[C---:B------:R-:W-:Y:S01]  /*6c20*/  ISETP.GT.U32.AND P6, PT, R0.reuse, R7, PT ;  /* 0x000000070000720c */ /* 0x040fe20003fc4070 */
[----:B------:R-:W-:Y:S01]  /*6c30*/  IMAD.MOV R4, RZ, RZ, -R4 ;  /* 0x000000ffff047224 */ /* 0x000fe200078e0a04 */
[----:B------:R0:W-:Y:S01]  /*6c40*/  STL [R1+0x648], R11 ;  /* 0x0006480b01007387 */ /* 0x0001e20000100800 */
[----:B------:R-:W-:Y:S01]  /*6c50*/  IMAD R3, R0, R5, R3 ;  /* 0x0000000500037224 */ /* 0x000fe200078e0203 */
[----:B------:R-:W-:Y:S01]  /*6c60*/  IADD3 R5, R28, 0x187, RZ ;  /* 0x000001871c057810 */ /* 0x000fe20007ffe0ff */
[----:B------:R-:W-:Y:S01]  /*6c70*/  IMAD R12, R0, R4, R12 ;  /* 0x00000004000c7224 */ /* 0x000fe200078e020c */
[----:B------:R-:W-:Y:S01]  /*6c80*/  IADD3 R4, R28, 0x186, RZ ;  /* 0x000001861c047810 */ /* 0x000fe20007ffe0ff */
[--C-:B------:R-:W-:Y:S01]  /*6c90*/  @!P4 IMAD.IADD R10, R10, 0x1, -R0.reuse ;  /* 0x000000010a0ac824 */ /* 0x100fe200078e0a00 */
[C---:B------:R-:W-:Y:S01]  /*6ca0*/  ISETP.GT.U32.AND P4, PT, R0.reuse, R3, PT ;  /* 0x000000030000720c */ /* 0x040fe20003f84070 */
[--C-:B------:R-:W-:Y:S01]  /*6cb0*/  @!P5 IMAD.IADD R9, R9, 0x1, -R0.reuse ;  /* 0x000000010909d824 */ /* 0x100fe200078e0a00 */
[----:B------:R-:W-:Y:S01]  /*6cc0*/  ISETP.GT.U32.AND P5, PT, R0, R12, PT ;  /* 0x0000000c0000720c */ /* 0x000fe20003fa4070 */
[--C-:B------:R-:W-:Y:S01]  /*6cd0*/  @!P0 IMAD.IADD R8, R8, 0x1, -R0.reuse ;  /* 0x0000000108088824 */ /* 0x100fe200078e0a00 */
[----:B------:R-:W-:Y:S01]  /*6ce0*/  ISETP.GE.AND P0, PT, R16, RZ, PT ;  /* 0x000000ff1000720c */ /* 0x000fe20003f06270 */
[----:B------:R-:W-:Y:S01]  /*6cf0*/  @!P6 IMAD.IADD R7, R7, 0x1, -R0 ;  /* 0x000000010707e824 */ /* 0x000fe200078e0a00 */
[----:B------:R-:W-:Y:S01]  /*6d00*/  IABS R16, R4 ;  /* 0x0000000400107213 */ /* 0x000fe20000000000 */
[----:B0-----:R-:W-:Y:S01]  /*6d10*/  IMAD.HI.U32 R11, R17, R15, RZ ;  /* 0x0000000f110b7227 */ /* 0x001fe200078e00ff */
[----:B------:R-:W-:-:S02]  /*6d20*/  IABS R14, R5 ;  /* 0x00000005000e7213 */ /* 0x000fc40000000000 */
[----:B------:R-:W-:Y:S01]  /*6d30*/  ISETP.GE.AND P6, PT, R2, RZ, PT ;  /* 0x000000ff0200720c */ /* 0x000fe20003fc6270 */
[----:B------:R-:W-:Y:S02]  /*6d40*/  IMAD.MOV.U32 R19, RZ, RZ, R10 ;  /* 0x000000ffff137224 */ /* 0x000fe400078e000a */
[--C-:B------:R-:W-:Y:S01]  /*6d50*/  @!P4 IMAD.IADD R3, R3, 0x1, -R0.reuse ;  /* 0x000000010303c824 */ /* 0x100fe200078e0a00 */
[----:B------:R-:W-:Y:S01]  /*6d60*/  ISETP.GE.AND P4, PT, R13, RZ, PT ;  /* 0x000000ff0d00720c */ /* 0x000fe20003f86270 */
[----:B------:R-:W-:Y:S02]  /*6d70*/  @!P5 IMAD.IADD R12, R12, 0x1, -R0 ;  /* 0x000000010c0cd824 */ /* 0x000fe400078e0a00 */
[----:B------:R-:W-:Y:S02]  /*6d80*/  IMAD.MOV.U32 R13, RZ, RZ, R16 ;  /* 0x000000ffff0d7224 */ /* 0x000fe400078e0010 */
[----:B------:R-:W-:Y:S01]  /*6d90*/  IMAD.MOV R11, RZ, RZ, -R11 ;  /* 0x000000ffff0b7224 */ /* 0x000fe200078e0a0b */
[----:B------:R-:W-:Y:S01]  /*6da0*/  ISETP.GT.U32.AND P5, PT, R0, R12, PT ;  /* 0x0000000c0000720c */ /* 0x000fe20003fa4070 */
[----:B------:R-:W-:-:S04]  /*6db0*/  IMAD.HI.U32 R10, R17, R13, RZ ;  /* 0x0000000d110a7227 */ /* 0x000fc800078e00ff */
[----:B------:R-:W-:Y:S02]  /*6dc0*/  IMAD.MOV.U32 R18, RZ, RZ, R7 ;  /* 0x000000ffff127224 */ /* 0x000fe400078e0007 */
[----:B------:R-:W-:Y:S01]  /*6dd0*/  @!P1 IMAD.MOV R19, RZ, RZ, -R19 ;  /* 0x000000ffff139224 */ /* 0x000fe200078e0a13 */
[C---:B------:R-:W-:Y:S01]  /*6de0*/  ISETP.GT.U32.AND P1, PT, R0.reuse, R3, PT ;  /* 0x000000030000720c */ /* 0x040fe20003f24070 */
[----:B------:R-:W-:Y:S02]  /*6df0*/  IMAD.MOV R7, RZ, RZ, -R10 ;  /* 0x000000ffff077224 */ /* 0x000fe400078e0a0a */
[C---:B------:R-:W-:Y:S01]  /*6e00*/  IMAD R15, R0.reuse, R11, R15 ;  /* 0x0000000b000f7224 */ /* 0x040fe200078e020f */
[----:B------:R0:W-:Y:S01]  /*6e10*/  STL [R1+0x624], R19 ;  /* 0x0006241301007387 */ /* 0x0001e20000100800 */
[----:B------:R-:W-:Y:S02]  /*6e20*/  IMAD R13, R0, R7, R13 ;  /* 0x00000007000d7224 */ /* 0x000fe400078e020d */
[----:B------:R-:W-:-:S04]  /*6e30*/  IMAD.HI.U32 R2, R17, R14, RZ ;  /* 0x0000000e11027227 */ /* 0x000fc800078e00ff */
[----:B------:R-:W-:Y:S01]  /*6e40*/  @!P3 IMAD.MOV R18, RZ, RZ, -R18 ;  /* 0x000000ffff12b224 */ /* 0x000fe200078e0a12 */
[----:B------:R-:W-:Y:S01]  /*6e50*/  ISETP.GT.U32.AND P3, PT, R0, R15, PT ;  /* 0x0000000f0000720c */ /* 0x000fe20003f64070 */
[----:B------:R-:W-:Y:S01]  /*6e60*/  @!P5 IMAD.IADD R12, R12, 0x1, -R0 ;  /* 0x000000010c0cd824 */ /* 0x000fe200078e0a00 */
[C---:B------:R-:W-:Y:S01]  /*6e70*/  ISETP.GT.U32.AND P5, PT, R0.reuse, R13, PT ;  /* 0x0000000d0000720c */ /* 0x040fe20003fa4070 */
[----:B------:R-:W-:Y:S01]  /*6e80*/  IMAD.MOV R2, RZ, RZ, -R2 ;  /* 0x000000ffff027224 */ /* 0x000fe200078e0a02 */
[----:B------:R-:W-:Y:S01]  /*6e90*/  STL [R1+0x628], R18 ;  /* 0x0006281201007387 */ /* 0x000fe20000100800 */
[----:B------:R-:W-:Y:S01]  /*6ea0*/  @!P1 IMAD.IADD R3, R3, 0x1, -R0 ;  /* 0x0000000103039824 */ /* 0x000fe200078e0a00 */
[----:B------:R-:W-:Y:S01]  /*6eb0*/  ISETP.GE.AND P1, PT, R5, RZ, PT ;  /* 0x000000ff0500720c */ /* 0x000fe20003f26270 */
[----:B------:R-:W-:Y:S01]  /*6ec0*/  IMAD R14, R0, R2, R14 ;  /* 0x00000002000e7224 */ /* 0x000fe200078e020e */
[----:B------:R-:W-:Y:S01]  /*6ed0*/  IADD3 R5, R28, 0x184, RZ ;  /* 0x000001841c057810 */ /* 0x000fe20007ffe0ff */
[----:B------:R-:W-:Y:S01]  /*6ee0*/  @!P2 IMAD.MOV R9, RZ, RZ, -R9 ;  /* 0x000000ffff09a224 */ /* 0x000fe200078e0a09 */
[----:B------:R-:W-:Y:S01]  /*6ef0*/  ISETP.GE.AND P2, PT, R6, RZ, PT ;  /* 0x000000ff0600720c */ /* 0x000fe20003f46270 */
[----:B------:R-:W-:Y:S01]  /*6f00*/  @!P6 IMAD.MOV R8, RZ, RZ, -R8 ;  /* 0x000000ffff08e224 */ /* 0x000fe200078e0a08 */
[----:B------:R-:W-:Y:S01]  /*6f10*/  ISETP.GT.U32.AND P6, PT, R0, R14, PT ;  /* 0x0000000e0000720c */ /* 0x000fe20003fc4070 */
[----:B------:R-:W-:Y:S01]  /*6f20*/  IMAD.MOV.U32 R6, RZ, RZ, R3 ;  /* 0x000000ffff067224 */ /* 0x000fe200078e0003 */
[----:B------:R-:W-:Y:S01]  /*6f30*/  IADD3 R2, R28, 0x185, RZ ;  /* 0x000001851c027810 */ /* 0x000fe20007ffe0ff */
[----:B------:R-:W-:Y:S01]  /*6f40*/  @!P3 IMAD.IADD R15, R15, 0x1, -R0 ;  /* 0x000000010f0fb824 */ /* 0x000fe200078e0a00 */
[----:B------:R-:W-:Y:S01]  /*6f50*/  ISETP.GE.AND P3, PT, R4, RZ, PT ;  /* 0x000000ff0400720c */ /* 0x000fe20003f66270 */
[----:B------:R-:W-:Y:S01]  /*6f60*/  @!P0 IMAD.MOV R6, RZ, RZ, -R6 ;  /* 0x000000ffff068224 */ /* 0x000fe200078e0a06 */
[----:B------:R-:W-:Y:S01]  /*6f70*/  IABS R4, R5 ;  /* 0x0000000500047213 */ /* 0x000fe20000000000 */
[----:B------:R-:W-:Y:S01]  /*6f80*/  @!P5 IMAD.IADD R13, R13, 0x1, -R0 ;  /* 0x000000010d0dd824 */ /* 0x000fe200078e0a00 */
[----:B------:R-:W-:Y:S01]  /*6f90*/  STL [R1+0x62c], R9 ;  /* 0x00062c0901007387 */ /* 0x000fe20000100800 */
[----:B------:R-:W-:Y:S01]  /*6fa0*/  IABS R10, R2 ;  /* 0x00000002000a7213 */ /* 0x000fe20000000000 */
[----:B0-----:R-:W-:Y:S01]  /*6fb0*/  IMAD.MOV.U32 R19, RZ, RZ, R12 ;  /* 0x000000ffff137224 */ /* 0x001fe200078e000c */
[----:B------:R-:W-:Y:S01]  /*6fc0*/  IADD3 R3, R28, 0x182, RZ ;  /* 0x000001821c037810 */ /* 0x000fe20007ffe0ff */
[----:B------:R0:W-:Y:S01]  /*6fd0*/  STL [R1+0x630], R8 ;  /* 0x0006300801007387 */ /* 0x0001e20000100800 */
[----:B------:R-:W-:Y:S01]  /*6fe0*/  ISETP.GT.U32.AND P5, PT, R0, R13, PT ;  /* 0x0000000d0000720c */ /* 0x000fe20003fa4070 */
[----:B------:R-:W-:Y:S01]  /*6ff0*/  @!P6 IMAD.IADD R14, R14, 0x1, -R0 ;  /* 0x000000010e0ee824 */ /* 0x000fe200078e0a00 */
[----:B------:R-:W-:Y:S01]  /*7000*/  ISETP.GT.U32.AND P6, PT, R0, R15, PT ;  /* 0x0000000f0000720c */ /* 0x000fe20003fc4070 */
[----:B------:R1:W-:Y:S01]  /*7010*/  STL [R1+0x634], R6 ;  /* 0x0006340601007387 */ /* 0x0003e20000100800 */
[----:B------:R-:W-:-:S02]  /*7020*/  IMAD.HI.U32 R7, R17, R10, RZ ;  /* 0x0000000a11077227 */ /* 0x000fc400078e00ff */
[----:B------:R-:W-:Y:S02]  /*7030*/  ISETP.GT.U32.AND P0, PT, R0, R14, PT ;  /* 0x0000000e0000720c */ /* 0x000fe40003f04070 */
[----:B------:R-:W-:Y:S01]  /*7040*/  IMAD.MOV R7, RZ, RZ, -R7 ;  /* 0x000000ffff077224 */ /* 0x000fe200078e0a07 */
[----:B0-----:R-:W-:Y:S01]  /*7050*/  IADD3 R8, R28, 0x183, RZ ;  /* 0x000001831c087810 */ /* 0x001fe20007ffe0ff */
[----:B------:R-:W-:Y:S02]  /*7060*/  @!P4 IMAD.MOV R19, RZ, RZ, -R19 ;  /* 0x000000ffff13c224 */ /* 0x000fe400078e0a13 */
[----:B------:R-:W-:Y:S01]  /*7070*/  IMAD R10, R0, R7, R10 ;  /* 0x00000007000a7224 */ /* 0x000fe200078e020a */
[----:B------:R-:W-:Y:S01]  /*7080*/  IABS R11, R8 ;  /* 0x00000008000b7213 */ /* 0x000fe20000000000 */
[----:B-1----:R-:W-:Y:S01]  /*7090*/  IMAD.HI.U32 R6, R17, R4, RZ ;  /* 0x0000000411067227 */ /* 0x002fe200078e00ff */
[----:B------:R-:W-:Y:S01]  /*70a0*/  IABS R7, R3 ;  /* 0x0000000300077213 */ /* 0x000fe20000000000 */
[----:B------:R-:W-:Y:S02]  /*70b0*/  STL [R1+0x5bc], R19 ;  /* 0x0005bc1301007387 */ /* 0x000fe40000100800 */
[----:B------:R-:W-:-:S02]  /*70c0*/  IMAD.MOV R6, RZ, RZ, -R6 ;  /* 0x000000ffff067224 */ /* 0x000fc400078e0a06 */
[----:B------:R-:W-:Y:S02]  /*70d0*/  @!P5 IMAD.IADD R13, R13, 0x1, -R0 ;  /* 0x000000010d0dd824 */ /* 0x000fe400078e0a00 */
[----:B------:R-:W-:Y:S01]  /*70e0*/  IMAD R4, R0, R6, R4 ;  /* 0x0000000600047224 */ /* 0x000fe200078e0204 */
[----:B------:R-:W-:Y:S01]  /*70f0*/  IADD3 R6, R28, 0x181, RZ ;  /* 0x000001811c067810 */ /* 0x000fe20007ffe0ff */
[--C-:B------:R-:W-:Y:S01]  /*7100*/  @!P6 IMAD.IADD R15, R15, 0x1, -R0.reuse ;  /* 0x000000010f0fe824 */ /* 0x100fe200078e0a00 */
[----:B------:R-:W-:Y:S01]  /*7110*/  ISETP.GT.U32.AND P6, PT, R0, R10, PT ;  /* 0x0000000a0000720c */ /* 0x000fe20003fc4070 */
[----:B------:R-:W-:Y:S01]  /*7120*/  @!P0 IMAD.IADD R14, R14, 0x1, -R0 ;  /* 0x000000010e0e8824 */ /* 0x000fe200078e0a00 */
[----:B------:R-:W-:Y:S01]  /*7130*/  ISETP.GT.U32.AND P5, PT, R0, R4, PT ;  /* 0x000000040000720c */ /* 0x000fe20003fa4070 */
[C---:B------:R-:W-:Y:S01]  /*7140*/  IMAD.HI.U32 R16, R17.reuse, R11, RZ ;  /* 0x0000000b11107227 */ /* 0x040fe200078e00ff */
[----:B------:R-:W-:Y:S02]  /*7150*/  IABS R9, R6 ;  /* 0x0000000600097213 */ /* 0x000fe40000000000 */
[----:B------:R-:W-:Y:S01]  /*7160*/  ISETP.GE.AND P0, PT, R2, RZ, PT ;  /* 0x000000ff0200720c */ /* 0x000fe20003f06270 */
        /* <DEDUP_REMOVED lines=9> */
[----:B------:R-:W-:Y:S01]  /*7200*/  @!P1 IMAD.MOV R14, RZ, RZ, -R14 ;  /* 0x000000ffff0e9224 */ /* 0x000fe200078e0a0e */
[----:B------:R-:W-:Y:S01]  /*7210*/  ISETP.GE.AND P1, PT, R8, RZ, PT ;  /* 0x000000ff0800720c */ /* 0x000fe20003f26270 */
[----:B------:R-:W-:Y:S01]  /*7220*/  IMAD R8, R0, R12, R9 ;  /* 0x0000000c00087224 */ /* 0x000fe200078e0209 */
[----:B------:R-:W-:Y:S01]  /*7230*/  IADD3 R5, R28, 0x180, RZ ;  /* 0x000001801c057810 */ /* 0x000fe20007ffe0ff */
[----:B------:R-:W-:-:S02]  /*7240*/  IMAD.MOV R2, RZ, RZ, -R2 ;  /* 0x000000ffff027224 */ /* 0x000fc400078e0a02 */
[----:B------:R-:W-:Y:S02]  /*7250*/  IMAD R11, R0, R16, R11 ;  /* 0x00000010000b7224 */ /* 0x000fe400078e020b */
[----:B------:R-:W-:Y:S02]  /*7260*/  IMAD.MOV.U32 R18, RZ, RZ, R15 ;  /* 0x000000ffff127224 */ /* 0x000fe400078e000f */
[----:B------:R-:W-:Y:S01]  /*7270*/  @!P4 IMAD.IADD R4, R4, 0x1, -R0 ;  /* 0x000000010404c824 */ /* 0x000fe200078e0a00 */
[C---:B------:R-:W-:Y:S01]  /*7280*/  ISETP.GT.U32.AND P4, PT, R0.reuse, R8, PT ;  /* 0x000000080000720c */ /* 0x040fe20003f84070 */
[C---:B------:R-:W-:Y:S01]  /*7290*/  IMAD R7, R0.reuse, R2, R7 ;  /* 0x0000000200077224 */ /* 0x040fe200078e0207 */
[----:B------:R-:W-:Y:S01]  /*72a0*/  IABS R2, R5 ;  /* 0x0000000500027213 */ /* 0x000fe20000000000 */
[----:B------:R-:W-:Y:S01]  /*72b0*/  @!P2 IMAD.MOV R18, RZ, RZ, -R18 ;  /* 0x000000ffff12a224 */ /* 0x000fe200078e0a12 */
[----:B------:R-:W-:Y:S01]  /*72c0*/  ISETP.GT.U32.AND P2, PT, R0, R11, PT ;  /* 0x0000000b0000720c */ /* 0x000fe20003f44070 */
[----:B------:R-:W-:Y:S01]  /*72d0*/  @!P5 IMAD.IADD R10, R10, 0x1, -R0 ;  /* 0x000000010a0ad824 */ /* 0x000fe200078e0a00 */
[----:B------:R-:W-:Y:S01]  /*72e0*/  ISETP.GE.AND P5, PT, R3, RZ, PT ;  /* 0x000000ff0300720c */ /* 0x000fe20003fa6270 */
[----:B------:R-:W-:Y:S01]  /*72f0*/  @!P3 IMAD.MOV R13, RZ, RZ, -R13 ;  /* 0x000000ffff0db224 */ /* 0x000fe200078e0a0d */
[----:B------:R-:W-:Y:S01]  /*7300*/  ISETP.GT.U32.AND P3, PT, R0, R7, PT ;  /* 0x000000070000720c */ /* 0x000fe20003f64070 */
[----:B------:R-:W-:Y:S01]  /*7310*/  IMAD.MOV.U32 R12, RZ, RZ, R10 ;  /* 0x000000ffff0c7224 */ /* 0x000fe200078e000a */
[----:B------:R-:W-:Y:S01]  /*7320*/  IADD3 R3, R28, 0x17f, RZ ;  /* 0x0000017f1c037810 */ /* 0x000fe20007ffe0ff */
[----:B------:R-:W-:Y:S01]  /*7330*/  STL [R1+0x5c0], R18 ;  /* 0x0005c01201007387 */ /* 0x000fe20000100800 */
[----:B------:R-:W-:-:S02]  /*7340*/  IMAD.HI.U32 R9, R17, R2, RZ ;  /* 0x0000000211097227 */ /* 0x000fc400078e00ff */
[----:B------:R-:W-:Y:S01]  /*7350*/  IABS R10, R3 ;  /* 0x00000003000a7213 */ /* 0x000fe20000000000 */
[----:B------:R-:W-:Y:S01]  /*7360*/  STL [R1+0x5d0], R14 ;  /* 0x0005d00e01007387 */ /* 0x000fe20000100800 */
[----:B------:R-:W-:Y:S02]  /*7370*/  @!P0 IMAD.MOV R12, RZ, RZ, -R12 ;  /* 0x000000ffff0c8224 */ /* 0x000fe400078e0a0c */
[--C-:B------:R-:W-:Y:S01]  /*7380*/  @!P4 IMAD.IADD R8, R8, 0x1, -R0.reuse ;  /* 0x000000010808c824 */ /* 0x100fe200078e0a00 */
[----:B------:R-:W-:Y:S01]  /*7390*/  STL [R1+0x614], R13 ;  /* 0x0006140d01007387 */ /* 0x000fe20000100800 */
[--C-:B------:R-:W-:Y:S01]  /*73a0*/  @!P2 IMAD.IADD R11, R11, 0x1, -R0.reuse ;  /* 0x000000010b0ba824 */ /* 0x100fe200078e0a00 */
[----:B------:R-:W-:Y:S01]  /*73b0*/  ISETP.GE.AND P2, PT, R6, RZ, PT ;  /* 0x000000ff0600720c */ /* 0x000fe20003f46270 */
[----:B------:R-:W-:Y:S01]  /*73c0*/  @!P3 IMAD.IADD R7, R7, 0x1, -R0 ;  /* 0x000000010707b824 */ /* 0x000fe200078e0a00 */
[----:B------:R0:W-:Y:S01]  /*73d0*/  STL [R1+0x618], R12 ;  /* 0x0006180c01007387 */ /* 0x0001e20000100800 */
[C---:B------:R-:W-:Y:S01]  /*73e0*/  ISETP.GT.U32.AND P4, PT, R0.reuse, R8, PT ;  /* 0x000000080000720c */ /* 0x040fe20003f84070 */
[----:B------:R-:W-:Y:S01]  /*73f0*/  IMAD.MOV R9, RZ, RZ, -R9 ;  /* 0x000000ffff097224 */ /* 0x000fe200078e0a09 */
[----:B------:R-:W-:-:S02]  /*7400*/  ISETP.GT.U32.AND P3, PT, R0, R11, PT ;  /* 0x0000000b0000720c */ /* 0x000fc40003f64070 */
[C---:B------:R-:W-:Y:S01]  /*7410*/  ISETP.GT.U32.AND P0, PT, R0.reuse, R7, PT ;  /* 0x000000070000720c */ /* 0x040fe20003f04070 */
[----:B------:R-:W-:Y:S01]  /*7420*/  IMAD R2, R0, R9, R2 ;  /* 0x0000000900027224 */ /* 0x000fe200078e0202 */
[----:B------:R-:W-:Y:S01]  /*7430*/  IADD3 R6, R28, 0x17e, RZ ;  /* 0x0000017e1c067810 */ /* 0x000fe20007ffe0ff */
[----:B0-----:R-:W-:-:S03]  /*7440*/  IMAD.MOV.U32 R12, RZ, RZ, R4 ;  /* 0x000000ffff0c7224 */ /* 0x001fc600078e0004 */
[----:B------:R-:W-:Y:S01]  /*7450*/  IABS R9, R6 ;  /* 0x0000000600097213 */ /* 0x000fe20000000000 */
[----:B------:R-:W-:-:S04]  /*7460*/  IMAD.HI.U32 R4, R17, R10, RZ ;  /* 0x0000000a11047227 */ /* 0x000fc800078e00ff */
[----:B------:R-:W-:Y:S02]  /*7470*/  IMAD.MOV R4, RZ, RZ, -R4 ;  /* 0x000000ffff047224 */ /* 0x000fe400078e0a04 */
[----:B------:R-:W-:Y:S02]  /*7480*/  @!P4 IMAD.IADD R8, R8, 0x1, -R0 ;  /* 0x000000010808c824 */ /* 0x000fe400078e0a00 */
[----:B------:R-:W-:Y:S01]  /*7490*/  IMAD R10, R0, R4, R10 ;  /* 0x00000004000a7224 */ /* 0x000fe200078e020a */
[----:B------:R-:W-:Y:S01]  /*74a0*/  IADD3 R4, R28, 0x17c, RZ ;  /* 0x0000017c1c047810 */ /* 0x000fe20007ffe0ff */
[--C-:B------:R-:W-:Y:S01]  /*74b0*/  @!P3 IMAD.IADD R11, R11, 0x1, -R0.reuse ;  /* 0x000000010b0bb824 */ /* 0x100fe200078e0a00 */
[C---:B------:R-:W-:Y:S01]  /*74c0*/  ISETP.GT.U32.AND P3, PT, R0.reuse, R2, PT ;  /* 0x000000020000720c */ /* 0x040fe20003f64070 */
[----:B------:R-:W-:Y:S01]  /*74d0*/  @!P0 IMAD.IADD R7, R7, 0x1, -R0 ;  /* 0x0000000107078824 */ /* 0x000fe200078e0a00 */
[----:B------:R-:W-:Y:S01]  /*74e0*/  ISETP.GT.U32.AND P4, PT, R0, R10, PT ;  /* 0x0000000a0000720c */ /* 0x000fe20003f84070 */
[----:B------:R-:W-:Y:S01]  /*74f0*/  @!P6 IMAD.MOV R12, RZ, RZ, -R12 ;  /* 0x000000ffff0ce224 */ /* 0x000fe200078e0a0c */
[----:B------:R-:W-:Y:S01]  /*7500*/  ISETP.GE.AND P0, PT, R3, RZ, PT ;  /* 0x000000ff0300720c */ /* 0x000fe20003f06270 */
[----:B------:R-:W-:Y:S01]  /*7510*/  IMAD.HI.U32 R13, R17, R9, RZ ;  /* 0x00000009110d7227 */ /* 0x000fe200078e00ff */
[----:B------:R-:W-:-:S02]  /*7520*/  IADD3 R3, R28, 0x17d, RZ ;  /* 0x0000017d1c037810 */ /* 0x000fc40007ffe0ff */
[----:B------:R-:W-:Y:S01]  /*7530*/  ISETP.GE.AND P6, PT, R5, RZ, PT ;  /* 0x000000ff0500720c */ /* 0x000fe20003fc6270 */
[----:B------:R-:W-:Y:S01]  /*7540*/  IMAD.MOV.U32 R14, RZ, RZ, R11 ;  /* 0x000000ffff0e7224 */ /* 0x000fe200078e000b */
[----:B------:R-:W-:Y:S01]  /*7550*/  IABS R5, R3 ;  /* 0x0000000300057213 */ /* 0x000fe20000000000 */
[----:B------:R-:W-:Y:S01]  /*7560*/  IMAD.MOV R13, RZ, RZ, -R13 ;  /* 0x000000ffff0d7224 */ /* 0x000fe200078e0a0d */
[----:B------:R0:W-:Y:S01]  /*7570*/  STL [R1+0x620], R12 ;  /* 0x0006200c01007387 */ /* 0x0001e20000100800 */
[--C-:B------:R-:W-:Y:S01]  /*7580*/  @!P3 IMAD.IADD R2, R2, 0x1, -R0.reuse ;  /* 0x000000010202b824 */ /* 0x100fe200078e0a00 */
[----:B------:R-:W-:Y:S01]  /*7590*/  ISETP.GE.AND P3, PT, R6, RZ, PT ;  /* 0x000000ff0600720c */ /* 0x000fe20003f66270 */
[----:B------:R-:W-:Y:S02]  /*75a0*/  @!P4 IMAD.IADD R10, R10, 0x1, -R0 ;  /* 0x000000010a0ac824 */ /* 0x000fe400078e0a00 */
[----:B------:R-:W-:Y:S01]  /*75b0*/  @!P1 IMAD.MOV R14, RZ, RZ, -R14 ;  /* 0x000000ffff0e9224 */ /* 0x000fe200078e0a0e */
[C---:B------:R-:W-:Y:S01]  /*75c0*/  ISETP.GT.U32.AND P1, PT, R0.reuse, R2, PT ;  /* 0x000000020000720c */ /* 0x040fe20003f24070 */
[----:B------:R-:W-:Y:S01]  /*75d0*/  IMAD.HI.U32 R6, R17, R5, RZ ;  /* 0x0000000511067227 */ /* 0x000fe200078e00ff */
[----:B------:R-:W-:-:S02]  /*75e0*/  ISETP.GT.U32.AND P4, PT, R0, R10, PT ;  /* 0x0000000a0000720c */ /* 0x000fc40003f84070 */
[----:B0-----:R-:W-:Y:S01]  /*75f0*/  IABS R12, R4 ;  /* 0x00000004000c7213 */ /* 0x001fe20000000000 */
[C---:B------:R-:W-:Y:S01]  /*7600*/  IMAD R9, R0.reuse, R13, R9 ;  /* 0x0000000d00097224 */ /* 0x040fe200078e0209 */
[----:B------:R-:W-:Y:S01]  /*7610*/  STL [R1+0x61c], R14 ;  /* 0x00061c0e01007387 */ /* 0x000fe20000100800 */
[----:B------:R-:W-:Y:S02]  /*7620*/  IMAD.MOV.U32 R11, RZ, RZ, R7 ;  /* 0x000000ffff0b7224 */ /* 0x000fe400078e0007 */
[----:B------:R-:W-:Y:S02]  /*7630*/  IMAD.MOV R6, RZ, RZ, -R6 ;  /* 0x000000ffff067224 */ /* 0x000fe400078e0a06 */
[----:B------:R-:W-:Y:S01]  /*7640*/  @!P5 IMAD.MOV R11, RZ, RZ, -R11 ;  /* 0x000000ffff0bd224 */ /* 0x000fe200078e0a0b */
[C---:B------:R-:W-:Y:S01]  /*7650*/  ISETP.GT.U32.AND P5, PT, R0.reuse, R9, PT ;  /* 0x000000090000720c */ /* 0x040fe20003fa4070 */
[----:B------:R-:W-:Y:S02]  /*7660*/  IMAD R5, R0, R6, R5 ;  /* 0x0000000600057224 */ /* 0x000fe400078e0205 */
        /* <DEDUP_REMOVED lines=8> */
[----:B------:R-:W-:Y:S01]  /*76f0*/  IADD3 R7, R28, 0x17a, RZ ;  /* 0x0000017a1c077810 */ /* 0x000fe20007ffe0ff */
[----:B------:R-:W-:Y:S02]  /*7700*/  IMAD.MOV.U32 R13, RZ, RZ, R2 ;  /* 0x000000ffff0d7224 */ /* 0x000fe400078e0002 */
[----:B------:R-:W-:Y:S01]  /*7710*/  @!P5 IMAD.IADD R9, R9, 0x1, -R0 ;  /* 0x000000010909d824 */ /* 0x000fe200078e0a00 */
[----:B------:R-:W-:Y:S01]  /*7720*/  IABS R6, R7 ;  /* 0x0000000700067213 */ /* 0x000fe20000000000 */
[----:B------:R-:W-:Y:S01]  /*7730*/  @!P6 IMAD.MOV R13, RZ, RZ, -R13 ;  /* 0x000000ffff0de224 */ /* 0x000fe200078e0a0d */
[C---:B------:R-:W-:Y:S01]  /*7740*/  ISETP.GT.U32.AND P6, PT, R0.reuse, R12, PT ;  /* 0x0000000c0000720c */ /* 0x040fe20003fc4070 */
[----:B------:R-:W-:Y:S01]  /*7750*/  @!P2 IMAD.MOV R8, RZ, RZ, -R8 ;  /* 0x000000ffff08a224 */ /* 0x000fe200078e0a08 */
[----:B------:R-:W-:Y:S01]  /*7760*/  ISETP.GT.U32.AND P5, PT, R0, R9, PT ;  /* 0x000000090000720c */ /* 0x000fe20003fa4070 */
[----:B------:R-:W-:Y:S01]  /*7770*/  @!P4 IMAD.IADD R5, R5, 0x1, -R0 ;  /* 0x000000010505c824 */ /* 0x000fe200078e0a00 */
[----:B------:R-:W-:Y:S01]  /*7780*/  ISETP.GE.AND P2, PT, R3, RZ, PT ;  /* 0x000000ff0300720c */ /* 0x000fe20003f46270 */
[----:B0-----:R-:W-:Y:S01]  /*7790*/  IMAD.MOV.U32 R11, RZ, RZ, R10 ;  /* 0x000000ffff0b7224 */ /* 0x001fe200078e000a */
[----:B------:R0:W-:Y:S01]  /*77a0*/  STL [R1+0x5fc], R8 ;  /* 0x0005fc0801007387 */ /* 0x0001e20000100800 */
[----:B------:R-:W-:-:S02]  /*77b0*/  IADD3 R3, R28, 0x179, RZ ;  /* 0x000001791c037810 */ /* 0x000fc40007ffe0ff */
[----:B------:R-:W-:Y:S01]  /*77c0*/  ISETP.GT.U32.AND P4, PT, R0, R5, PT ;  /* 0x000000050000720c */ /* 0x000fe20003f84070 */
[----:B------:R-:W-:Y:S01]  /*77d0*/  @!P0 IMAD.MOV R11, RZ, RZ, -R11 ;  /* 0x000000ffff0b8224 */ /* 0x000fe200078e0a0b */
[----:B------:R-:W-:Y:S01]  /*77e0*/  STL [R1+0x610], R13 ;  /* 0x0006100d01007387 */ /* 0x000fe20000100800 */
[----:B------:R-:W-:Y:S01]  /*77f0*/  IABS R2, R3 ;  /* 0x0000000300027213 */ /* 0x000fe20000000000 */
[--C-:B------:R-:W-:Y:S02]  /*7800*/  @!P6 IMAD.IADD R12, R12, 0x1, -R0.reuse ;  /* 0x000000010c0ce824 */ /* 0x100fe400078e0a00 */
[----:B------:R-:W-:Y:S01]  /*7810*/  @!P5 IMAD.IADD R9, R9, 0x1, -R0 ;  /* 0x000000010909d824 */ /* 0x000fe200078e0a00 */
[----:B0-----:R-:W-:Y:S01]  /*7820*/  IADD3 R8, R28, 0x17b, RZ ;  /* 0x0000017b1c087810 */ /* 0x001fe20007ffe0ff */
[----:B------:R0:W-:Y:S01]  /*7830*/  STL [R1+0x60c], R11 ;  /* 0x00060c0b01007387 */ /* 0x0001e20000100800 */
[----:B------:R-:W-:Y:S01]  /*7840*/  ISETP.GE.AND P5, PT, R7, RZ, PT ;  /* 0x000000ff0700720c */ /* 0x000fe20003fa6270 */
[----:B------:R-:W-:Y:S01]  /*7850*/  IMAD.HI.U32 R7, R17, R6, RZ ;  /* 0x0000000611077227 */ /* 0x000fe200078e00ff */
[----:B------:R-:W-:-:S02]  /*7860*/  IABS R4, R8 ;  /* 0x0000000800047213 */ /* 0x000fc40000000000 */
[----:B------:R-:W-:Y:S01]  /*7870*/  ISETP.GT.U32.AND P6, PT, R0, R12, PT ;  /* 0x0000000c0000720c */ /* 0x000fe20003fc4070 */
[----:B------:R-:W-:Y:S01]  /*7880*/  IMAD.MOV R7, RZ, RZ, -R7 ;  /* 0x000000ffff077224 */ /* 0x000fe200078e0a07 */
[----:B------:R-:W-:Y:S01]  /*7890*/  ISETP.GE.AND P0, PT, R8, RZ, PT ;  /* 0x000000ff0800720c */ /* 0x000fe20003f06270 */
[----:B------:R-:W-:-:S04]  /*78a0*/  IMAD.HI.U32 R10, R17, R4, RZ ;  /* 0x00000004110a7227 */ /* 0x000fc800078e00ff */
[----:B0-----:R-:W-:Y:S02]  /*78b0*/  IMAD.MOV.U32 R11, RZ, RZ, R9 ;  /* 0x000000ffff0b7224 */ /* 0x001fe400078e0009 */
[----:B------:R-:W-:Y:S02]  /*78c0*/  IMAD.MOV R10, RZ, RZ, -R10 ;  /* 0x000000ffff0a7224 */ /* 0x000fe400078e0a0a */
[----:B------:R-:W-:Y:S02]  /*78d0*/  @!P4 IMAD.IADD R5, R5, 0x1, -R0 ;  /* 0x000000010505c824 */ /* 0x000fe400078e0a00 */
[----:B------:R-:W-:Y:S01]  /*78e0*/  @!P3 IMAD.MOV R11, RZ, RZ, -R11 ;  /* 0x000000ffff0bb224 */ /* 0x000fe200078e0a0b */
[----:B------:R-:W-:Y:S01]  /*78f0*/  ISETP.GE.AND P3, PT, R3, RZ, PT ;  /* 0x000000ff0300720c */ /* 0x000fe20003f66270 */
[C---:B------:R-:W-:Y:S02]  /*7900*/  IMAD R4, R0.reuse, R10, R4 ;  /* 0x0000000a00047224 */ /* 0x040fe400078e0204 */
[C---:B------:R-:W-:Y:S01]  /*7910*/  IMAD R3, R0.reuse, R7, R6 ;  /* 0x0000000700037224 */ /* 0x040fe200078e0206 */
[----:B------:R0:W-:Y:S01]  /*7920*/  STL [R1+0x604], R11 ;  /* 0x0006040b01007387 */ /* 0x0001e20000100800 */
[----:B------:R-:W-:Y:S01]  /*7930*/  IMAD.MOV.U32 R9, RZ, RZ, R5 ;  /* 0x000000ffff097224 */ /* 0x000fe200078e0005 */
[----:B------:R-:W-:Y:S01]  /*7940*/  ISETP.GT.U32.AND P4, PT, R0, R4, PT ;  /* 0x000000040000720c */ /* 0x000fe20003f84070 */
[----:B------:R-:W-:Y:S01]  /*7950*/  IMAD.HI.U32 R8, R17, R2, RZ ;  /* 0x0000000211087227 */ /* 0x000fe200078e00ff */
[----:B------:R-:W-:-:S02]  /*7960*/  IADD3 R5, R28, 0x177, RZ ;  /* 0x000001771c057810 */ /* 0x000fc40007ffe0ff */
[----:B------:R-:W-:Y:S01]  /*7970*/  IADD3 R7, R28, 0x175, RZ ;  /* 0x000001751c077810 */ /* 0x000fe20007ffe0ff */
[----:B------:R-:W-:Y:S01]  /*7980*/  @!P2 IMAD.MOV R9, RZ, RZ, -R9 ;  /* 0x000000ffff09a224 */ /* 0x000fe200078e0a09 */
[----:B------:R-:W-:Y:S01]  /*7990*/  ISETP.GT.U32.AND P2, PT, R0, R3, PT ;  /* 0x000000030000720c */ /* 0x000fe20003f44070 */
[----:B------:R-:W-:Y:S01]  /*79a0*/  IMAD.MOV R8, RZ, RZ, -R8 ;  /* 0x000000ffff087224 */ /* 0x000fe200078e0a08 */
[----:B0-----:R-:W-:Y:S01]  /*79b0*/  IABS R11, R7 ;  /* 0x00000007000b7213 */ /* 0x001fe20000000000 */
[----:B------:R-:W-:Y:S01]  /*79c0*/  @!P6 IMAD.IADD R12, R12, 0x1, -R0 ;  /* 0x000000010c0ce824 */ /* 0x000fe200078e0a00 */
[----:B------:R0:W-:Y:S01]  /*79d0*/  STL [R1+0x608], R9 ;  /* 0x0006080901007387 */ /* 0x0001e20000100800 */
[----:B------:R-:W-:Y:S01]  /*79e0*/  IMAD R2, R0, R8, R2 ;  /* 0x0000000800027224 */ /* 0x000fe200078e0202 */
[C---:B------:R-:W-:Y:S01]  /*79f0*/  IADD3 R8, R28.reuse, 0x178, RZ ;  /* 0x000001781c087810 */ /* 0x040fe20007ffe0ff */
[----:B------:R-:W-:Y:S01]  /*7a00*/  IMAD.MOV.U32 R14, RZ, RZ, R12 ;  /* 0x000000ffff0e7224 */ /* 0x000fe200078e000c */
[----:B------:R-:W-:Y:S01]  /*7a10*/  IADD3 R6, R28, 0x176, RZ ;  /* 0x000001761c067810 */ /* 0x000fe20007ffe0ff */
[----:B------:R-:W-:Y:S01]  /*7a20*/  @!P4 IMAD.IADD R4, R4, 0x1, -R0 ;  /* 0x000000010404c824 */ /* 0x000fe200078e0a00 */
[----:B------:R-:W-:Y:S01]  /*7a30*/  ISETP.GE.AND P6, PT, R8, RZ, PT ;  /* 0x000000ff0800720c */ /* 0x000fe20003fc6270 */
[----:B------:R-:W-:Y:S01]  /*7a40*/  @!P1 IMAD.MOV R14, RZ, RZ, -R14 ;  /* 0x000000ffff0e9224 */ /* 0x000fe200078e0a0e */
[C---:B------:R-:W-:Y:S01]  /*7a50*/  ISETP.GT.U32.AND P1, PT, R0.reuse, R2, PT ;  /* 0x000000020000720c */ /* 0x040fe20003f24070 */
[----:B------:R-:W-:Y:S01]  /*7a60*/  @!P2 IMAD.IADD R3, R3, 0x1, -R0 ;  /* 0x000000010303a824 */ /* 0x000fe200078e0a00 */
[----:B------:R-:W-:-:S02]  /*7a70*/  ISETP.GT.U32.AND P4, PT, R0, R4, PT ;  /* 0x000000040000720c */ /* 0x000fc40003f84070 */
[----:B------:R-:W-:Y:S01]  /*7a80*/  IABS R8, R8 ;  /* 0x0000000800087213 */ /* 0x000fe20000000000 */
[----:B------:R1:W-:Y:S01]  /*7a90*/  STL [R1+0x600], R14 ;  /* 0x0006000e01007387 */ /* 0x0003e20000100800 */
[----:B------:R-:W-:Y:S02]  /*7aa0*/  ISETP.GT.U32.AND P2, PT, R0, R3, PT ;  /* 0x000000030000720c */ /* 0x000fe40003f44070 */
[----:B0-----:R-:W-:Y:S01]  /*7ab0*/  IABS R9, R5 ;  /* 0x0000000500097213 */ /* 0x001fe20000000000 */
[----:B------:R-:W-:Y:S01]  /*7ac0*/  IMAD.HI.U32 R12, R17, R8, RZ ;  /* 0x00000008110c7227 */ /* 0x000fe200078e00ff */
[----:B------:R-:W-:-:S03]  /*7ad0*/  IABS R10, R6 ;  /* 0x00000006000a7213 */ /* 0x000fc60000000000 */
[----:B------:R-:W-:Y:S02]  /*7ae0*/  @!P1 IMAD.IADD R2, R2, 0x1, -R0 ;  /* 0x0000000102029824 */ /* 0x000fe400078e0a00 */
[----:B------:R-:W-:Y:S02]  /*7af0*/  IMAD.MOV R12, RZ, RZ, -R12 ;  /* 0x000000ffff0c7224 */ /* 0x000fe400078e0a0c */
[----:B------:R-:W-:Y:S01]  /*7b00*/  IMAD.HI.U32 R13, R17, R9, RZ ;  /* 0x00000009110d7227 */ /* 0x000fe200078e00ff */
[----:B------:R-:W-:-:S03]  /*7b10*/  ISETP.GT.U32.AND P1, PT, R0, R2, PT ;  /* 0x000000020000720c */ /* 0x000fc60003f24070 */
[----:B------:R-:W-:Y:S01]  /*7b20*/  @!P4 IMAD.IADD R4, R4, 0x1, -R0 ;  /* 0x000000010404c824 */ /* 0x000fe200078e0a00 */
[----:B------:R-:W-:Y:S01]  /*7b30*/  ISETP.GE.AND P4, PT, R5, RZ, PT ;  /* 0x000000ff0500720c */ /* 0x000fe20003f86270 */
[C---:B------:R-:W-:Y:S02]  /*7b40*/  IMAD R8, R0.reuse, R12, R8 ;  /* 0x0000000c00087224 */ /* 0x040fe400078e0208 */
[----:B------:R-:W-:Y:S02]  /*7b50*/  @!P2 IMAD.IADD R3, R3, 0x1, -R0 ;  /* 0x000000010303a824 */ /* 0x000fe400078e0a00 */
[----:B------:R-:W-:Y:S01]  /*7b60*/  IMAD.MOV R13, RZ, RZ, -R13 ;  /* 0x000000ffff0d7224 */ /* 0x000fe200078e0a0d */
[----:B------:R-:W-:Y:S01]  /*7b70*/  ISETP.GT.U32.AND P2, PT, R0, R8, PT ;  /* 0x000000080000720c */ /* 0x000fe20003f44070 */
[----:B------:R-:W-:Y:S01]  /*7b80*/  IMAD.MOV.U32 R16, RZ, RZ, R4 ;  /* 0x000000ffff107224 */ /* 0x000fe200078e0004 */
[----:B------:R-:W-:Y:S01]  /*7b90*/  IADD3 R4, R28, 0x174, RZ ;  /* 0x000001741c047810 */ /* 0x000fe20007ffe0ff */
[----:B------:R-:W-:-:S02]  /*7ba0*/  IMAD.MOV.U32 R15, RZ, RZ, R3 ;  /* 0x000000ffff0f7224 */ /* 0x000fc400078e0003 */
[----:B------:R-:W-:Y:S02]  /*7bb0*/  IMAD R9, R0, R13, R9 ;  /* 0x0000000d00097224 */ /* 0x000fe400078e0209 */
[----:B------:R-:W-:-:S04]  /*7bc0*/  IMAD.HI.U32 R5, R17, R11, RZ ;  /* 0x0000000b11057227 */ /* 0x000fc800078e00ff */
[----:B------:R-:W-:Y:S01]  /*7bd0*/  @!P0 IMAD.MOV R16, RZ, RZ, -R16 ;  /* 0x000000ffff108224 */ /* 0x000fe200078e0a10 */
[----:B------:R-:W-:Y:S01]  /*7be0*/  ISETP.GT.U32.AND P0, PT, R0, R9, PT ;  /* 0x000000090000720c */ /* 0x000fe20003f04070 */
[----:B------:R-:W-:Y:S01]  /*7bf0*/  @!P5 IMAD.MOV R15, RZ, RZ, -R15 ;  /* 0x000000ffff0fd224 */ /* 0x000fe200078e0a0f */
[----:B------:R-:W-:Y:S01]  /*7c00*/  ISETP.GE.AND P5, PT, R6, RZ, PT ;  /* 0x000000ff0600720c */ /* 0x000fe20003fa6270 */
[----:B------:R-:W-:Y:S01]  /*7c10*/  IMAD.MOV R5, RZ, RZ, -R5 ;  /* 0x000000ffff057224 */ /* 0x000fe200078e0a05 */
[----:B------:R0:W-:Y:S01]  /*7c20*/  STL [R1+0x5f4], R16 ;  /* 0x0005f41001007387 */ /* 0x0001e20000100800 */
[----:B------:R-:W-:Y:S01]  /*7c30*/  @!P1 IMAD.IADD R2, R2, 0x1, -R0 ;  /* 0x0000000102029824 */ /* 0x000fe200078e0a00 */
[----:B------:R-:W-:Y:S01]  /*7c40*/  IADD3 R6, R28, 0x172, RZ ;  /* 0x000001721c067810 */ /* 0x000fe20007ffe0ff */
[----:B------:R-:W-:Y:S01]  /*7c50*/  IMAD R11, R0, R5, R11 ;  /* 0x00000005000b7224 */ /* 0x000fe200078e020b */
[----:B------:R2:W-:Y:S01]  /*7c60*/  STL [R1+0x5f0], R15 ;  /* 0x0005f00f01007387 */ /* 0x0005e20000100800 */
[----:B-1----:R-:W-:Y:S01]  /*7c70*/  IMAD.HI.U32 R14, R17, R10, RZ ;  /* 0x0000000a110e7227 */ /* 0x002fe200078e00ff */
[----:B------:R-:W-:-:S03]  /*7c80*/  IADD3 R5, R28, 0x173, RZ ;  /* 0x000001731c057810 */ /* 0x000fc60007ffe0ff */
[----:B------:R-:W-:Y:S01]  /*7c90*/  @!P2 IMAD.IADD R8, R8, 0x1, -R0 ;  /* 0x000000010808a824 */ /* 0x000fe200078e0a00 */
[----:B------:R-:W-:Y:S01]  /*7ca0*/  IABS R12, R5 ;  /* 0x00000005000c7213 */ /* 0x000fe20000000000 */
[----:B------:R-:W-:Y:S01]  /*7cb0*/  IMAD.MOV R14, RZ, RZ, -R14 ;  /* 0x000000ffff0e7224 */ /* 0x000fe200078e0a0e */
[----:B0-----:R-:W-:Y:S01]  /*7cc0*/  IADD3 R16, R28, 0x16b, RZ ;  /* 0x0000016b1c107810 */ /* 0x001fe20007ffe0ff */
[----:B------:R-:W-:Y:S01]  /*7cd0*/  @!P0 IMAD.IADD R9, R9, 0x1, -R0 ;  /* 0x0000000109098824 */ /* 0x000fe200078e0a00 */
[C---:B------:R-:W-:Y:S01]  /*7ce0*/  ISETP.GT.U32.AND P2, PT, R0.reuse, R8, PT ;  /* 0x000000080000720c */ /* 0x040fe20003f44070 */
[----:B--2---:R-:W-:Y:S01]  /*7cf0*/  IMAD.MOV.U32 R15, RZ, RZ, R2 ;  /* 0x000000ffff0f7224 */ /* 0x004fe200078e0002 */
[----:B------:R-:W-:Y:S01]  /*7d00*/  IABS R2, R6 ;  /* 0x0000000600027213 */ /* 0x000fe20000000000 */
[C---:B------:R-:W-:Y:S01]  /*7d10*/  IMAD R3, R0.reuse, R14, R10 ;  /* 0x0000000e00037224 */ /* 0x040fe200078e020a */
[C---:B------:R-:W-:Y:S01]  /*7d20*/  ISETP.GT.U32.AND P0, PT, R0.reuse, R9, PT ;  /* 0x000000090000720c */ /* 0x040fe20003f04070 */
[----:B------:R-:W-:Y:S01]  /*7d30*/  @!P3 IMAD.MOV R15, RZ, RZ, -R15 ;  /* 0x000000ffff0fb224 */ /* 0x000fe200078e0a0f */
[----:B------:R-:W-:-:S02]  /*7d40*/  ISETP.GT.U32.AND P3, PT, R0, R11, PT ;  /* 0x0000000b0000720c */ /* 0x000fc40003f64070 */
[----:B------:R-:W-:Y:S02]  /*7d50*/  ISETP.GT.U32.AND P1, PT, R0, R3, PT ;  /* 0x000000030000720c */ /* 0x000fe40003f24070 */
[----:B------:R-:W-:Y:S01]  /*7d60*/  IABS R10, R4 ;  /* 0x00000004000a7213 */ /* 0x000fe20000000000 */
[----:B------:R0:W-:Y:S01]  /*7d70*/  STL [R1+0x5ec], R15 ;  /* 0x0005ec0f01007387 */ /* 0x0001e20000100800 */
[----:B------:R-:W-:Y:S01]  /*7d80*/  IABS R18, R16 ;  /* 0x0000001000127213 */ /* 0x000fe20000000000 */
[----:B------:R-:W-:Y:S01]  /*7d90*/  @!P2 IMAD.IADD R8, R8, 0x1, -R0 ;  /* 0x000000010808a824 */ /* 0x000fe200078e0a00 */
[----:B------:R-:W-:Y:S01]  /*7da0*/  ISETP.GE.AND P2, PT, R7, RZ, PT ;  /* 0x000000ff0700720c */ /* 0x000fe20003f46270 */
[----:B------:R-:W-:-:S04]  /*7db0*/  IMAD.HI.U32 R13, R17, R10, RZ ;  /* 0x0000000a110d7227 */ /* 0x000fc800078e00ff */
[----:B------:R-:W-:Y:S02]  /*7dc0*/  @!P3 IMAD.IADD R11, R11, 0x1, -R0 ;  /* 0x000000010b0bb824 */ /* 0x000fe400078e0a00 */
[----:B------:R-:W-:Y:S02]  /*7dd0*/  IMAD.MOV R13, RZ, RZ, -R13 ;  /* 0x000000ffff0d7224 */ /* 0x000fe400078e0a0d */
[----:B------:R-:W-:Y:S01]  /*7de0*/  IMAD.HI.U32 R7, R17, R12, RZ ;  /* 0x0000000c11077227 */ /* 0x000fe200078e00ff */
[----:B------:R-:W-:-:S03]  /*7df0*/  ISETP.GT.U32.AND P3, PT, R0, R11, PT ;  /* 0x0000000b0000720c */ /* 0x000fc60003f64070 */
[--C-:B------:R-:W-:Y:S02]  /*7e00*/  @!P1 IMAD.IADD R3, R3, 0x1, -R0.reuse ;  /* 0x0000000103039824 */ /* 0x100fe400078e0a00 */
[----:B------:R-:W-:Y:S02]  /*7e10*/  @!P0 IMAD.IADD R9, R9, 0x1, -R0 ;  /* 0x0000000109098824 */ /* 0x000fe400078e0a00 */
[C---:B------:R-:W-:Y:S01]  /*7e20*/  IMAD R10, R0.reuse, R13, R10 ;  /* 0x0000000d000a7224 */ /* 0x040fe200078e020a */
[C---:B------:R-:W-:Y:S01]  /*7e30*/  ISETP.GT.U32.AND P1, PT, R0.reuse, R3, PT ;  /* 0x000000030000720c */ /* 0x040fe20003f24070 */
[----:B------:R-:W-:Y:S02]  /*7e40*/  IMAD.MOV R7, RZ, RZ, -R7 ;  /* 0x000000ffff077224 */ /* 0x000fe400078e0a07 */
[----:B------:R-:W-:Y:S01]  /*7e50*/  IMAD.MOV.U32 R14, RZ, RZ, R9 ;  /* 0x000000ffff0e7224 */ /* 0x000fe200078e0009 */
[C---:B------:R-:W-:Y:S01]  /*7e60*/  ISETP.GT.U32.AND P0, PT, R0.reuse, R10, PT ;  /* 0x0000000a0000720c */ /* 0x040fe20003f04070 */
[----:B------:R-:W-:Y:S01]  /*7e70*/  IMAD R9, R0, R7, R12 ;  /* 0x0000000700097224 */ /* 0x000fe200078e020c */
[----:B------:R-:W-:Y:S01]  /*7e80*/  IADD3 R7, R28, 0x16e, RZ ;  /* 0x0000016e1c077810 */ /* 0x000fe20007ffe0ff */
[----:B------:R-:W-:-:S02]  /*7e90*/  @!P3 IMAD.IADD R11, R11, 0x1, -R0 ;  /* 0x000000010b0bb824 */ /* 0x000fc400078e0a00 */
[----:B0-----:R-:W-:Y:S01]  /*7ea0*/  IMAD.MOV.U32 R15, RZ, RZ, R8 ;  /* 0x000000ffff0f7224 */ /* 0x001fe200078e0008 */
[----:B------:R-:W-:Y:S01]  /*7eb0*/  ISETP.GT.U32.AND P3, PT, R0, R9, PT ;  /* 0x000000090000720c */ /* 0x000fe20003f64070 */
[----:B------:R-:W-:Y:S01]  /*7ec0*/  IMAD.HI.U32 R8, R17, R2, RZ ;  /* 0x0000000211087227 */ /* 0x000fe200078e00ff */
[----:B------:R-:W-:-:S03]  /*7ed0*/  IABS R12, R7 ;  /* 0x00000007000c7213 */ /* 0x000fc60000000000 */
[----:B------:R-:W-:Y:S02]  /*7ee0*/  IMAD.MOV R8, RZ, RZ, -R8 ;  /* 0x000000ffff087224 */ /* 0x000fe400078e0a08 */
[----:B------:R-:W-:Y:S01]  /*7ef0*/  @!P6 IMAD.MOV R15, RZ, RZ, -R15 ;  /* 0x000000ffff0fe224 */ /* 0x000fe200078e0a0f */
[----:B------:R-:W-:Y:S01]  /*7f00*/  ISETP.GE.AND P6, PT, R4, RZ, PT ;  /* 0x000000ff0400720c */ /* 0x000fe20003fc6270 */
[----:B------:R-:W-:Y:S01]  /*7f10*/  @!P4 IMAD.MOV R14, RZ, RZ, -R14 ;  /* 0x000000ffff0ec224 */ /* 0x000fe200078e0a0e */
[----:B------:R-:W-:Y:S01]  /*7f20*/  ISETP.GE.AND P4, PT, R5, RZ, PT ;  /* 0x000000ff0500720c */ /* 0x000fe20003f86270 */
[--C-:B------:R-:W-:Y:S01]  /*7f30*/  @!P1 IMAD.IADD R3, R3, 0x1, -R0.reuse ;  /* 0x0000000103039824 */ /* 0x100fe200078e0a00 */
[----:B------:R-:W-:Y:S01]  /*7f40*/  STL [R1+0x5e8], R15 ;  /* 0x0005e80f01007387 */ /* 0x000fe20000100800 */
[----:B------:R-:W-:Y:S01]  /*7f50*/  @!P0 IMAD.IADD R10, R10, 0x1, -R0 ;  /* 0x000000010a0a8824 */ /* 0x000fe200078e0a00 */
[----:B------:R-:W-:Y:S01]  /*7f60*/  ISETP.GE.AND P1, PT, R6, RZ, PT ;  /* 0x000000ff0600720c */ /* 0x000fe20003f26270 */
[----:B------:R-:W-:Y:S01]  /*7f70*/  IMAD R5, R0, R8, R2 ;  /* 0x0000000800057224 */ /* 0x000fe200078e0202 */
[C---:B------:R-:W-:Y:S01]  /*7f80*/  IADD3 R2, R28.reuse, 0x171, RZ ;  /* 0x000001711c027810 */ /* 0x040fe20007ffe0ff */
[----:B------:R-:W-:Y:S01]  /*7f90*/  IMAD.MOV.U32 R13, RZ, RZ, R3 ;  /* 0x000000ffff0d7224 */ /* 0x000fe200078e0003 */
[----:B------:R0:W-:Y:S01]  /*7fa0*/  STL [R1+0x5d4], R14 ;  /* 0x0005d40e01007387 */ /* 0x0001e20000100800 */
[----:B------:R-:W-:Y:S01]  /*7fb0*/  IMAD.MOV.U32 R4, RZ, RZ, R11 ;  /* 0x000000ffff047224 */ /* 0x000fe200078e000b */
[----:B------:R-:W-:Y:S01]  /*7fc0*/  IADD3 R3, R28, 0x170, RZ ;  /* 0x000001701c037810 */ /* 0x000fe20007ffe0ff */
[----:B------:R-:W-:Y:S01]  /*7fd0*/  @!P3 IMAD.IADD R9, R9, 0x1, -R0 ;  /* 0x000000010909b824 */ /* 0x000fe200078e0a00 */
[----:B------:R-:W-:Y:S01]  /*7fe0*/  ISETP.GT.U32.AND P0, PT, R0, R10, PT ;  /* 0x0000000a0000720c */ /* 0x000fe20003f04070 */
[----:B------:R-:W-:Y:S01]  /*7ff0*/  @!P5 IMAD.MOV R13, RZ, RZ, -R13 ;  /* 0x000000ffff0dd224 */ /* 0x000fe200078e0a0d */
[----:B------:R-:W-:Y:S01]  /*8000*/  ISETP.GE.AND P5, PT, R2, RZ, PT ;  /* 0x000000ff0200720c */ /* 0x000fe20003fa6270 */
[----:B------:R-:W-:Y:S01]  /*8010*/  @!P2 IMAD.MOV R4, RZ, RZ, -R4 ;  /* 0x000000ffff04a224 */ /* 0x000fe200078e0a04 */
[----:B------:R-:W-:Y:S01]  /*8020*/  ISETP.GE.AND P2, PT, R3, RZ, PT ;  /* 0x000000ff0300720c */ /* 0x000fe20003f46270 */
[C---:B------:R-:W-:Y:S01]  /*8030*/  IMAD.HI.U32 R21, R17.reuse, R18, RZ ;  /* 0x0000001211157227 */ /* 0x040fe200078e00ff */
[----:B0-----:R-:W-:Y:S01]  /*8040*/  IABS R14, R2 ;  /* 0x00000002000e7213 */ /* 0x001fe20000000000 */
[----:B------:R0:W-:Y:S01]  /*8050*/  STL [R1+0x5e0], R13 ;  /* 0x0005e00d01007387 */ /* 0x0001e20000100800 */
[----:B------:R-:W-:Y:S01]  /*8060*/  IABS R3, R3 ;  /* 0x0000000300037213 */ /* 0x000fe20000000000 */
[----:B------:R-:W-:Y:S01]  /*8070*/  IMAD.MOV R21, RZ, RZ, -R21 ;  /* 0x000000ffff157224 */ /* 0x000fe200078e0a15 */
[----:B------:R-:W-:Y:S01]  /*8080*/  ISETP.GT.U32.AND P3, PT, R0, R9, PT ;  /* 0x000000090000720c */ /* 0x000fe20003f64070 */
[----:B------:R-:W-:Y:S01]  /*8090*/  IMAD.HI.U32 R8, R17, R14, RZ ;  /* 0x0000000e11087227 */ /* 0x000fe200078e00ff */
[----:B------:R1:W-:Y:S01]  /*80a0*/  STL [R1+0x5e4], R4 ;  /* 0x0005e40401007387 */ /* 0x0003e20000100800 */
[----:B------:R-:W-:-:S02]  /*80b0*/  IADD3 R2, R28, 0x16f, RZ ;  /* 0x0000016f1c027810 */ /* 0x000fc40007ffe0ff */
[----:B------:R-:W-:Y:S02]  /*80c0*/  IMAD.MOV R8, RZ, RZ, -R8 ;  /* 0x000000ffff087224 */ /* 0x000fe400078e0a08 */
[----:B------:R-:W-:Y:S01]  /*80d0*/  @!P0 IMAD.IADD R10, R10, 0x1, -R0 ;  /* 0x000000010a0a8824 */ /* 0x000fe200078e0a00 */
[----:B------:R-:W-:Y:S01]  /*80e0*/  IABS R6, R2 ;  /* 0x0000000200067213 */ /* 0x000fe20000000000 */
[C---:B------:R-:W-:Y:S01]  /*80f0*/  IMAD R14, R0.reuse, R8, R14 ;  /* 0x00000008000e7224 */ /* 0x040fe200078e020e */
[----:B------:R-:W-:Y:S01]  /*8100*/  ISETP.GT.U32.AND P0, PT, R0, R5, PT ;  /* 0x000000050000720c */ /* 0x000fe20003f04070 */
[----:B0-----:R-:W-:Y:S01]  /*8110*/  IMAD.MOV.U32 R13, RZ, RZ, R10 ;  /* 0x000000ffff0d7224 */ /* 0x001fe200078e000a */
[----:B------:R-:W-:Y:S01]  /*8120*/  IADD3 R10, R28, 0x169, RZ ;  /* 0x000001691c0a7810 */ /* 0x000fe20007ffe0ff */
[----:B-1----:R-:W-:-:S04]  /*8130*/  IMAD.HI.U32 R4, R17, R3, RZ ;  /* 0x0000000311047227 */ /* 0x002fc800078e00ff */
[----:B------:R-:W-:Y:S02]  /*8140*/  IMAD.MOV R4, RZ, RZ, -R4 ;  /* 0x000000ffff047224 */ /* 0x000fe400078e0a04 */
[--C-:B------:R-:W-:Y:S01]  /*8150*/  @!P3 IMAD.IADD R9, R9, 0x1, -R0.reuse ;  /* 0x000000010909b824 */ /* 0x100fe200078e0a00 */
[C---:B------:R-:W-:Y:S01]  /*8160*/  ISETP.GT.U32.AND P3, PT, R0.reuse, R14, PT ;  /* 0x0000000e0000720c */ /* 0x040fe20003f64070 */
[C---:B------:R-:W-:Y:S02]  /*8170*/  IMAD R3, R0.reuse, R4, R3 ;  /* 0x0000000400037224 */ /* 0x040fe400078e0203 */
[----:B------:R-:W-:Y:S02]  /*8180*/  @!P6 IMAD.MOV R13, RZ, RZ, -R13 ;  /* 0x000000ffff0de224 */ /* 0x000fe400078e0a0d */
[----:B------:R-:W-:Y:S01]  /*8190*/  IMAD.MOV.U32 R11, RZ, RZ, R9 ;  /* 0x000000ffff0b7224 */ /* 0x000fe200078e0009 */
[----:B------:R-:W-:Y:S01]  /*81a0*/  ISETP.GT.U32.AND P6, PT, R0, R3, PT ;  /* 0x000000030000720c */ /* 0x000fe20003fc4070 */
[----:B------:R-:W-:Y:S01]  /*81b0*/  IMAD.HI.U32 R8, R17, R6, RZ ;  /* 0x0000000611087227 */ /* 0x000fe200078e00ff */
[----:B------:R0:W-:Y:S03]  /*81c0*/  STL [R1+0x5d8], R13 ;  /* 0x0005d80d01007387 */ /* 0x0001e60000100800 */
[----:B------:R-:W-:Y:S01]  /*81d0*/  @!P4 IMAD.MOV R11, RZ, RZ, -R11 ;  /* 0x000000ffff0bc224 */ /* 0x000fe200078e0a0b */
[----:B------:R-:W-:Y:S01]  /*81e0*/  ISETP.GE.AND P4, PT, R2, RZ, PT ;  /* 0x000000ff0200720c */ /* 0x000fe20003f86270 */
[----:B------:R-:W-:-:S02]  /*81f0*/  @!P3 IMAD.IADD R14, R14, 0x1, -R0 ;  /* 0x000000010e0eb824 */ /* 0x000fc400078e0a00 */
[----:B------:R-:W-:Y:S01]  /*8200*/  IMAD.HI.U32 R4, R17, R12, RZ ;  /* 0x0000000c11047227 */ /* 0x000fe200078e00ff */
[----:B------:R1:W-:Y:S02]  /*8210*/  STL [R1+0x5dc], R11 ;  /* 0x0005dc0b01007387 */ /* 0x0003e40000100800 */
[----:B------:R-:W-:Y:S01]  /*8220*/  ISETP.GT.U32.AND P3, PT, R0, R14, PT ;  /* 0x0000000e0000720c */ /* 0x000fe20003f64070 */
[----:B------:R-:W-:Y:S01]  /*8230*/  @!P6 IMAD.IADD R3, R3, 0x1, -R0 ;  /* 0x000000010303e824 */ /* 0x000fe200078e0a00 */
[----:B0-----:R-:W-:Y:S01]  /*8240*/  IADD3 R13, R28, 0x16c, RZ ;  /* 0x0000016c1c0d7810 */ /* 0x001fe20007ffe0ff */
[----:B------:R-:W-:Y:S02]  /*8250*/  IMAD.MOV R8, RZ, RZ, -R8 ;  /* 0x000000ffff087224 */ /* 0x000fe400078e0a08 */
[----:B------:R-:W-:Y:S01]  /*8260*/  IMAD.MOV R4, RZ, RZ, -R4 ;  /* 0x000000ffff047224 */ /* 0x000fe200078e0a04 */
[C---:B------:R-:W-:Y:S01]  /*8270*/  ISETP.GT.U32.AND P6, PT, R0.reuse, R3, PT ;  /* 0x000000030000720c */ /* 0x040fe20003fc4070 */
[----:B------:R-:W-:Y:S01]  /*8280*/  IMAD R2, R0, R8, R6 ;  /* 0x0000000800027224 */ /* 0x000fe200078e0206 */
[----:B-1----:R-:W-:Y:S01]  /*8290*/  IADD3 R11, R28, 0x16d, RZ ;  /* 0x0000016d1c0b7810 */ /* 0x002fe20007ffe0ff */
[----:B------:R-:W-:Y:S01]  /*82a0*/  IMAD R12, R0, R4, R12 ;  /* 0x00000004000c7224 */ /* 0x000fe200078e020c */
[----:B------:R-:W-:Y:S01]  /*82b0*/  IABS R20, R13 ;  /* 0x0000000d00147213 */ /* 0x000fe20000000000 */
[--C-:B------:R-:W-:Y:S01]  /*82c0*/  @!P0 IMAD.IADD R5, R5, 0x1, -R0.reuse ;  /* 0x0000000105058824 */ /* 0x100fe200078e0a00 */
[----:B------:R-:W-:Y:S01]  /*82d0*/  IABS R4, R11 ;  /* 0x0000000b00047213 */ /* 0x000fe20000000000 */
[----:B------:R-:W-:Y:S01]  /*82e0*/  @!P3 IMAD.IADD R14, R14, 0x1, -R0 ;  /* 0x000000010e0eb824 */ /* 0x000fe200078e0a00 */
[C---:B------:R-:W-:Y:S01]  /*82f0*/  ISETP.GT.U32.AND P3, PT, R0.reuse, R2, PT ;  /* 0x000000020000720c */ /* 0x040fe20003f64070 */
[----:B------:R-:W-:Y:S01]  /*8300*/  IMAD.HI.U32 R19, R17, R20, RZ ;  /* 0x0000001411137227 */ /* 0x000fe200078e00ff */
[----:B------:R-:W-:-:S02]  /*8310*/  ISETP.GT.U32.AND P0, PT, R0, R5, PT ;  /* 0x000000050000720c */ /* 0x000fc40003f04070 */
[----:B------:R-:W-:Y:S01]  /*8320*/  IADD3 R8, R28, 0x16a, RZ ;  /* 0x0000016a1c087810 */ /* 0x000fe20007ffe0ff */
[----:B------:R-:W-:Y:S01]  /*8330*/  IMAD.HI.U32 R9, R17, R4, RZ ;  /* 0x0000000411097227 */ /* 0x000fe200078e00ff */
[----:B------:R-:W-:-:S03]  /*8340*/  IABS R6, R10 ;  /* 0x0000000a00067213 */ /* 0x000fc60000000000 */
[----:B------:R-:W-:Y:S01]  /*8350*/  @!P6 IMAD.IADD R3, R3, 0x1, -R0 ;  /* 0x000000010303e824 */ /* 0x000fe200078e0a00 */
[C---:B------:R-:W-:Y:S01]  /*8360*/  ISETP.GT.U32.AND P6, PT, R0.reuse, R12, PT ;  /* 0x0000000c0000720c */ /* 0x040fe20003fc4070 */
[----:B------:R-:W-:Y:S02]  /*8370*/  IMAD.MOV R9, RZ, RZ, -R9 ;  /* 0x000000ffff097224 */ /* 0x000fe400078e0a09 */
[----:B------:R-:W-:Y:S02]  /*8380*/  IMAD.MOV R19, RZ, RZ, -R19 ;  /* 0x000000ffff137224 */ /* 0x000fe400078e0a13 */
[----:B------:R-:W-:Y:S02]  /*8390*/  IMAD R4, R0, R9, R4 ;  /* 0x0000000900047224 */ /* 0x000fe400078e0204 */
[----:B------:R-:W-:Y:S02]  /*83a0*/  @!P3 IMAD.IADD R2, R2, 0x1, -R0 ;  /* 0x000000010202b824 */ /* 0x000fe400078e0a00 */
[C---:B------:R-:W-:Y:S01]  /*83b0*/  IMAD R19, R0.reuse, R19, R20 ;  /* 0x0000001300137224 */ /* 0x040fe200078e0214 */
[----:B------:R-:W-:Y:S01]  /*83c0*/  ISETP.GT.U32.AND P3, PT, R0, R4, PT ;  /* 0x000000040000720c */ /* 0x000fe20003f64070 */
[--C-:B------:R-:W-:Y:S01]  /*83d0*/  @!P0 IMAD.IADD R5, R5, 0x1, -R0.reuse ;  /* 0x0000000105058824 */ /* 0x100fe200078e0a00 */
[----:B------:R-:W-:Y:S01]  /*83e0*/  ISETP.GE.AND P0, PT, R7, RZ, PT ;  /* 0x000000ff0700720c */ /* 0x000fe20003f06270 */
[----:B------:R-:W-:Y:S01]  /*83f0*/  @!P6 IMAD.IADD R12, R12, 0x1, -R0 ;  /* 0x000000010c0ce824 */ /* 0x000fe200078e0a00 */
[----:B------:R-:W-:Y:S01]  /*8400*/  ISETP.GT.U32.AND P6, PT, R0, R19, PT ;  /* 0x000000130000720c */ /* 0x000fe20003fc4070 */
[----:B------:R-:W-:Y:S01]  /*8410*/  IMAD.HI.U32 R9, R17, R6, RZ ;  /* 0x0000000611097227 */ /* 0x000fe200078e00ff */
[----:B------:R-:W-:-:S03]  /*8420*/  IABS R7, R8 ;  /* 0x0000000800077213 */ /* 0x000fc60000000000 */
[----:B------:R-:W-:Y:S01]  /*8430*/  IMAD.MOV.U32 R22, RZ, RZ, R5 ;  /* 0x000000ffff167224 */ /* 0x000fe200078e0005 */
[----:B------:R-:W-:Y:S01]  /*8440*/  IADD3 R5, R28, 0x167, RZ ;  /* 0x000001671c057810 */ /* 0x000fe20007ffe0ff */
[----:B------:R-:W-:-:S04]  /*8450*/  IMAD.HI.U32 R15, R17, R7, RZ ;  /* 0x00000007110f7227 */ /* 0x000fc800078e00ff */
[--C-:B------:R-:W-:Y:S01]  /*8460*/  @!P3 IMAD.IADD R4, R4, 0x1, -R0.reuse ;  /* 0x000000010404b824 */ /* 0x100fe200078e0a00 */
[C---:B------:R-:W-:Y:S01]  /*8470*/  ISETP.GT.U32.AND P3, PT, R0.reuse, R12, PT ;  /* 0x0000000c0000720c */ /* 0x040fe20003f64070 */
[----:B------:R-:W-:Y:S02]  /*8480*/  @!P6 IMAD.IADD R19, R19, 0x1, -R0 ;  /* 0x000000011313e824 */ /* 0x000fe400078e0a00 */
[----:B------:R-:W-:Y:S01]  /*8490*/  IMAD.MOV R9, RZ, RZ, -R9 ;  /* 0x000000ffff097224 */ /* 0x000fe200078e0a09 */
[C---:B------:R-:W-:Y:S01]  /*84a0*/  ISETP.GT.U32.AND P6, PT, R0.reuse, R4, PT ;  /* 0x000000040000720c */ /* 0x040fe20003fc4070 */
[----:B------:R-:W-:Y:S02]  /*84b0*/  IMAD.MOV R15, RZ, RZ, -R15 ;  /* 0x000000ffff0f7224 */ /* 0x000fe400078e0a0f */
[C---:B------:R-:W-:Y:S02]  /*84c0*/  IMAD R18, R0.reuse, R21, R18 ;  /* 0x0000001500127224 */ /* 0x040fe400078e0212 */
[----:B------:R-:W-:Y:S01]  /*84d0*/  @!P1 IMAD.MOV R22, RZ, RZ, -R22 ;  /* 0x000000ffff169224 */ /* 0x000fe200078e0a16 */
[C---:B------:R-:W-:Y:S01]  /*84e0*/  ISETP.GT.U32.AND P1, PT, R0.reuse, R2, PT ;  /* 0x000000020000720c */ /* 0x040fe20003f24070 */
[----:B------:R-:W-:-:S02]  /*84f0*/  IMAD R6, R0, R9, R6 ;  /* 0x0000000900067224 */ /* 0x000fc400078e0206 */
[----:B------:R-:W-:Y:S01]  /*8500*/  IMAD.MOV.U32 R20, RZ, RZ, R14 ;  /* 0x000000ffff147224 */ /* 0x000fe200078e000e */
[----:B------:R-:W-:Y:S01]  /*8510*/  STL [R1+0x5cc], R22 ;  /* 0x0005cc1601007387 */ /* 0x000fe20000100800 */
[----:B------:R-:W-:Y:S01]  /*8520*/  IMAD R7, R0, R15, R7 ;  /* 0x0000000f00077224 */ /* 0x000fe200078e0207 */
[----:B------:R-:W-:Y:S01]  /*8530*/  IADD3 R15, R28, 0x168, RZ ;  /* 0x000001681c0f7810 */ /* 0x000fe20007ffe0ff */
[----:B------:R-:W-:Y:S01]  /*8540*/  @!P2 IMAD.MOV R3, RZ, RZ, -R3 ;  /* 0x000000ffff03a224 */ /* 0x000fe200078e0a03 */
[----:B------:R-:W-:Y:S01]  /*8550*/  ISETP.GT.U32.AND P2, PT, R0, R18, PT ;  /* 0x000000120000720c */ /* 0x000fe20003f44070 */
[----:B------:R-:W-:Y:S01]  /*8560*/  @!P5 IMAD.MOV R20, RZ, RZ, -R20 ;  /* 0x000000ffff14d224 */ /* 0x000fe200078e0a14 */
[----:B------:R-:W-:Y:S01]  /*8570*/  IABS R9, R15 ;  /* 0x0000000f00097213 */ /* 0x000fe20000000000 */
[--C-:B------:R-:W-:Y:S01]  /*8580*/  @!P6 IMAD.IADD R4, R4, 0x1, -R0.reuse ;  /* 0x000000010404e824 */ /* 0x100fe200078e0a00 */
[----:B------:R-:W-:Y:S01]  /*8590*/  ISETP.GT.U32.AND P6, PT, R0, R6, PT ;  /* 0x000000060000720c */ /* 0x000fe20003fc4070 */
[--C-:B------:R-:W-:Y:S01]  /*85a0*/  @!P3 IMAD.IADD R12, R12, 0x1, -R0.reuse ;  /* 0x000000010c0cb824 */ /* 0x100fe200078e0a00 */
[----:B------:R-:W-:Y:S01]  /*85b0*/  ISETP.GT.U32.AND P5, PT, R0, R19, PT ;  /* 0x000000130000720c */ /* 0x000fe20003fa4070 */
[----:B------:R-:W-:Y:S01]  /*85c0*/  STL [R1+0x5c8], R20 ;  /* 0x0005c81401007387 */ /* 0x000fe20000100800 */
[----:B------:R-:W-:Y:S01]  /*85d0*/  ISETP.GE.AND P3, PT, R11, RZ, PT ;  /* 0x000000ff0b00720c */ /* 0x000fe20003f66270 */
[--C-:B------:R-:W-:Y:S01]  /*85e0*/  @!P1 IMAD.IADD R2, R2, 0x1, -R0.reuse ;  /* 0x0000000102029824 */ /* 0x100fe200078e0a00 */
[----:B------:R-:W-:Y:S01]  /*85f0*/  ISETP.GT.U32.AND P1, PT, R0, R7, PT ;  /* 0x000000070000720c */ /* 0x000fe20003f24070 */
[----:B------:R0:W-:Y:S01]  /*8600*/  STL [R1+0x5c4], R3 ;  /* 0x0005c40301007387 */ /* 0x0001e20000100800 */
[----:B------:R-:W-:Y:S01]  /*8610*/  IABS R14, R5 ;  /* 0x00000005000e7213 */ /* 0x000fe20000000000 */
[----:B------:R-:W-:Y:S01]  /*8620*/  @!P2 IMAD.IADD R18, R18, 0x1, -R0 ;  /* 0x000000011212a824 */ /* 0x000fe200078e0a00 */
[----:B------:R-:W-:Y:S01]  /*8630*/  ISETP.GE.AND P2, PT, R16, RZ, PT ;  /* 0x000000ff1000720c */ /* 0x000fe20003f46270 */
[----:B------:R-:W-:Y:S01]  /*8640*/  IMAD.MOV.U32 R21, RZ, RZ, R2 ;  /* 0x000000ffff157224 */ /* 0x000fe200078e0002 */
[----:B------:R-:W-:Y:S01]  /*8650*/  IADD3 R2, R28, 0x166, RZ ;  /* 0x000001661c027810 */ /* 0x000fe20007ffe0ff */
[----:B------:R-:W-:-:S02]  /*8660*/  @!P6 IMAD.IADD R6, R6, 0x1, -R0 ;  /* 0x000000010606e824 */ /* 0x000fc400078e0a00 */
[----:B------:R-:W-:Y:S01]  /*8670*/  @!P4 IMAD.MOV R21, RZ, RZ, -R21 ;  /* 0x000000ffff15c224 */ /* 0x000fe200078e0a15 */
[C---:B------:R-:W-:Y:S01]  /*8680*/  ISETP.GT.U32.AND P4, PT, R0.reuse, R18, PT ;  /* 0x000000120000720c */ /* 0x040fe20003f84070 */
[C---:B0-----:R-:W-:Y:S01]  /*8690*/  IMAD.HI.U32 R3, R17.reuse, R9, RZ ;  /* 0x0000000911037227 */ /* 0x041fe200078e00ff */
[----:B------:R-:W-:Y:S02]  /*86a0*/  ISETP.GT.U32.AND P6, PT, R0, R6, PT ;  /* 0x000000060000720c */ /* 0x000fe40003fc4070 */
[----:B------:R-:W-:Y:S01]  /*86b0*/  STL [R1+0x5b8], R21 ;  /* 0x0005b81501007387 */ /* 0x000fe20000100800 */
[----:B------:R-:W-:Y:S02]  /*86c0*/  IMAD.MOV R3, RZ, RZ, -R3 ;  /* 0x000000ffff037224 */ /* 0x000fe400078e0a03 */
[----:B------:R-:W-:-:S04]  /*86d0*/  IMAD.HI.U32 R11, R17, R14, RZ ;  /* 0x0000000e110b7227 */ /* 0x000fc800078e00ff */
[----:B------:R-:W-:Y:S02]  /*86e0*/  IMAD R3, R0, R3, R9 ;  /* 0x0000000300037224 */ /* 0x000fe400078e0209 */
[----:B------:R-:W-:Y:S01]  /*86f0*/  IMAD.MOV.U32 R9, RZ, RZ, R4 ;  /* 0x000000ffff097224 */ /* 0x000fe200078e0004 */
[----:B------:R-:W-:Y:S01]  /*8700*/  IADD3 R4, R28, 0x165, RZ ;  /* 0x000001651c047810 */ /* 0x000fe20007ffe0ff */
[----:B------:R-:W-:Y:S01]  /*8710*/  @!P5 IMAD.IADD R19, R19, 0x1, -R0 ;  /* 0x000000011313d824 */ /* 0x000fe200078e0a00 */
[----:B------:R-:W-:Y:S01]  /*8720*/  ISETP.GE.AND P5, PT, R13, RZ, PT ;  /* 0x000000ff0d00720c */ /* 0x000fe20003fa6270 */
[----:B------:R-:W-:Y:S02]  /*8730*/  IMAD.MOV.U32 R20, RZ, RZ, R12 ;  /* 0x000000ffff147224 */ /* 0x000fe400078e000c */
[----:B------:R-:W-:Y:S01]  /*8740*/  @!P3 IMAD.MOV R9, RZ, RZ, -R9 ;  /* 0x000000ffff09b224 */ /* 0x000fe200078e0a09 */
[----:B------:R-:W-:Y:S01]  /*8750*/  ISETP.GT.U32.AND P3, PT, R0, R3, PT ;  /* 0x000000030000720c */ /* 0x000fe20003f64070 */
[----:B------:R-:W-:-:S02]  /*8760*/  IMAD.MOV R11, RZ, RZ, -R11 ;  /* 0x000000ffff0b7224 */ /* 0x000fc400078e0a0b */
[----:B------:R-:W-:Y:S02]  /*8770*/  @!P0 IMAD.MOV R20, RZ, RZ, -R20 ;  /* 0x000000ffff148224 */ /* 0x000fe400078e0a14 */
[----:B------:R-:W-:Y:S01]  /*8780*/  @!P1 IMAD.IADD R7, R7, 0x1, -R0 ;  /* 0x0000000107079824 */ /* 0x000fe200078e0a00 */
[----:B------:R-:W-:Y:S01]  /*8790*/  ISETP.GE.AND P1, PT, R8, RZ, PT ;  /* 0x000000ff0800720c */ /* 0x000fe20003f26270 */
[C---:B------:R-:W-:Y:S01]  /*87a0*/  IMAD R11, R0.reuse, R11, R14 ;  /* 0x0000000b000b7224 */ /* 0x040fe200078e020e */
[----:B------:R-:W-:Y:S01]  /*87b0*/  STL [R1+0x5b4], R20 ;  /* 0x0005b41401007387 */ /* 0x000fe20000100800 */
[----:B------:R-:W-:Y:S01]  /*87c0*/  IMAD.MOV.U32 R8, RZ, RZ, R19 ;  /* 0x000000ffff087224 */ /* 0x000fe200078e0013 */
[----:B------:R-:W-:Y:S01]  /*87d0*/  ISETP.GT.U32.AND P0, PT, R0, R7, PT ;  /* 0x000000070000720c */ /* 0x000fe20003f04070 */
[----:B------:R-:W-:Y:S01]  /*87e0*/  @!P4 IMAD.IADD R18, R18, 0x1, -R0 ;  /* 0x000000011212c824 */ /* 0x000fe200078e0a00 */
[----:B------:R0:W-:Y:S01]  /*87f0*/  STL [R1+0x5b0], R9 ;  /* 0x0005b00901007387 */ /* 0x0001e20000100800 */
[----:B------:R-:W-:Y:S01]  /*8800*/  ISETP.GT.U32.AND P4, PT, R0, R11, PT ;  /* 0x0000000b0000720c */ /* 0x000fe20003f84070 */
[----:B------:R-:W-:Y:S01]  /*8810*/  @!P5 IMAD.MOV R8, RZ, RZ, -R8 ;  /* 0x000000ffff08d224 */ /* 0x000fe200078e0a08 */
[----:B------:R-:W-:Y:S01]  /*8820*/  ISETP.GE.AND P5, PT, R10, RZ, PT ;  /* 0x000000ff0a00720c */ /* 0x000fe20003fa6270 */
[--C-:B------:R-:W-:Y:S01]  /*8830*/  @!P6 IMAD.IADD R6, R6, 0x1, -R0.reuse ;  /* 0x000000010606e824 */ /* 0x100fe200078e0a00 */
[----:B------:R-:W-:Y:S01]  /*8840*/  ISETP.GE.AND P6, PT, R5, RZ, PT ;  /* 0x000000ff0500720c */ /* 0x000fe20003fc6270 */
[----:B------:R-:W-:Y:S01]  /*8850*/  @!P3 IMAD.IADD R3, R3, 0x1, -R0 ;  /* 0x000000010303b824 */ /* 0x000fe200078e0a00 */
[----:B------:R-:W-:Y:S01]  /*8860*/  IABS R14, R4 ;  /* 0x00000004000e7213 */ /* 0x000fe20000000000 */
[----:B------:R-:W-:Y:S01]  /*8870*/  IMAD.MOV.U32 R12, RZ, RZ, R18 ;  /* 0x000000ffff0c7224 */ /* 0x000fe200078e0012 */
[----:B------:R1:W-:Y:S01]  /*8880*/  STL [R1+0x5ac], R8 ;  /* 0x0005ac0801007387 */ /* 0x0003e20000100800 */
[----:B0-----:R-:W-:Y:S01]  /*8890*/  IABS R9, R2 ;  /* 0x0000000200097213 */ /* 0x001fe20000000000 */
[----:B------:R-:W-:Y:S01]  /*88a0*/  @!P0 IMAD.IADD R7, R7, 0x1, -R0 ;  /* 0x0000000107078824 */ /* 0x000fe200078e0a00 */
[----:B------:R-:W-:Y:S01]  /*88b0*/  ISETP.GE.AND P0, PT, R15, RZ, PT ;  /* 0x000000ff0f00720c */ /* 0x000fe20003f06270 */
[----:B------:R-:W-:Y:S01]  /*88c0*/  @!P2 IMAD.MOV R12, RZ, RZ, -R12 ;  /* 0x000000ffff0ca224 */ /* 0x000fe200078e0a0c */
[----:B------:R-:W-:Y:S01]  /*88d0*/  ISETP.GT.U32.AND P2, PT, R0, R3, PT ;  /* 0x000000030000720c */ /* 0x000fe20003f44070 */
[----:B------:R-:W-:Y:S01]  /*88e0*/  IMAD.HI.U32 R5, R17, R9, RZ ;  /* 0x0000000911057227 */ /* 0x000fe200078e00ff */
[----:B------:R-:W-:-:S02]  /*88f0*/  ISETP.GE.AND P3, PT, R2, RZ, PT ;  /* 0x000000ff0200720c */ /* 0x000fc40003f66270 */
[----:B------:R-:W-:Y:S01]  /*8900*/  STL [R1+0x5a8], R12 ;  /* 0x0005a80c01007387 */ /* 0x000fe20000100800 */
[----:B------:R-:W-:Y:S01]  /*8910*/  IMAD.MOV R5, RZ, RZ, -R5 ;  /* 0x000000ffff057224 */ /* 0x000fe200078e0a05 */
[----:B------:R-:W-:Y:S01]  /*8920*/  IADD3 R19, R28, 0x13a, RZ ;  /* 0x0000013a1c137810 */ /* 0x000fe20007ffe0ff */
[----:B------:R-:W-:Y:S02]  /*8930*/  @!P4 IMAD.IADD R11, R11, 0x1, -R0 ;  /* 0x000000010b0bc824 */ /* 0x000fe400078e0a00 */
[----:B------:R-:W-:Y:S01]  /*8940*/  IMAD R9, R0, R5, R9 ;  /* 0x0000000500097224 */ /* 0x000fe200078e0209 */
[----:B------:R-:W-:Y:S01]  /*8950*/  IADD3 R5, R28, 0x163, RZ ;  /* 0x000001631c057810 */ /* 0x000fe20007ffe0ff */
[----:B-1----:R-:W-:Y:S01]  /*8960*/  IMAD.MOV.U32 R8, RZ, RZ, R7 ;  /* 0x000000ffff087224 */ /* 0x002fe200078e0007 */
[C---:B------:R-:W-:Y:S01]  /*8970*/  ISETP.GT.U32.AND P4, PT, R0.reuse, R11, PT ;  /* 0x0000000b0000720c */ /* 0x040fe20003f84070 */
[----:B------:R-:W-:Y:S01]  /*8980*/  @!P5 IMAD.MOV R6, RZ, RZ, -R6 ;  /* 0x000000ffff06d224 */ /* 0x000fe200078e0a06 */
[----:B------:R-:W-:Y:S01]  /*8990*/  ISETP.GT.U32.AND P5, PT, R0, R9, PT ;  /* 0x000000090000720c */ /* 0x000fe20003fa4070 */
[----:B------:R-:W-:Y:S01]  /*89a0*/  IMAD.HI.U32 R2, R17, R14, RZ ;  /* 0x0000000e11027227 */ /* 0x000fe200078e00ff */
[----:B------:R-:W-:-:S03]  /*89b0*/  IABS R7, R5 ;  /* 0x0000000500077213 */ /* 0x000fc60000000000 */
[----:B------:R-:W-:Y:S01]  /*89c0*/  @!P1 IMAD.MOV R8, RZ, RZ, -R8 ;  /* 0x000000ffff089224 */ /* 0x000fe200078e0a08 */
[----:B------:R-:W-:Y:S01]  /*89d0*/  ISETP.GE.AND P1, PT, R4, RZ, PT ;  /* 0x000000ff0400720c */ /* 0x000fe20003f26270 */
[----:B------:R-:W-:Y:S01]  /*89e0*/  @!P2 IMAD.IADD R3, R3, 0x1, -R0 ;  /* 0x000000010303a824 */ /* 0x000fe200078e0a00 */
[----:B------:R-:W-:Y:S01]  /*89f0*/  IADD3 R4, R28, 0x164, RZ ;  /* 0x000001641c047810 */ /* 0x000fe20007ffe0ff */
[----:B------:R-:W-:Y:S01]  /*8a00*/  IMAD.MOV R2, RZ, RZ, -R2 ;  /* 0x000000ffff027224 */ /* 0x000fe200078e0a02 */
[----:B------:R0:W-:Y:S01]  /*8a10*/  STL [R1+0x5a4], R8 ;  /* 0x0005a40801007387 */ /* 0x0001e20000100800 */
[----:B------:R-:W-:Y:S01]  /*8a20*/  @!P4 IMAD.IADD R11, R11, 0x1, -R0 ;  /* 0x000000010b0bc824 */ /* 0x000fe200078e0a00 */
[----:B------:R-:W-:Y:S01]  /*8a30*/  ISETP.GE.AND P2, PT, R4, RZ, PT ;  /* 0x000000ff0400720c */ /* 0x000fe20003f46270 */
[----:B------:R-:W-:Y:S01]  /*8a40*/  IMAD R14, R0, R2, R14 ;  /* 0x00000002000e7224 */ /* 0x000fe200078e020e */
[----:B------:R-:W-:Y:S01]  /*8a50*/  IABS R4, R4 ;  /* 0x0000000400047213 */ /* 0x000fe20000000000 */
[----:B------:R-:W-:Y:S01]  /*8a60*/  @!P5 IMAD.IADD R9, R9, 0x1, -R0 ;  /* 0x000000010909d824 */ /* 0x000fe200078e0a00 */
[----:B------:R1:W-:Y:S01]  /*8a70*/  STL [R1+0x5a0], R6 ;  /* 0x0005a00601007387 */ /* 0x0003e20000100800 */
[----:B------:R-:W-:Y:S01]  /*8a80*/  IADD3 R2, R28, 0x162, RZ ;  /* 0x000001621c027810 */ /* 0x000fe20007ffe0ff */
[----:B------:R-:W-:Y:S01]  /*8a90*/  IMAD.MOV.U32 R10, RZ, RZ, R11 ;  /* 0x000000ffff0a7224 */ /* 0x000fe200078e000b */
[C---:B------:R-:W-:Y:S01]  /*8aa0*/  ISETP.GT.U32.AND P4, PT, R0.reuse, R14, PT ;  /* 0x0000000e0000720c */ /* 0x040fe20003f84070 */
[----:B0-----:R-:W-:Y:S01]  /*8ab0*/  IMAD.MOV.U32 R8, RZ, RZ, R3 ;  /* 0x000000ffff087224 */ /* 0x001fe200078e0003 */
[----:B------:R-:W-:Y:S01]  /*8ac0*/  ISETP.GT.U32.AND P5, PT, R0, R9, PT ;  /* 0x000000090000720c */ /* 0x000fe20003fa4070 */
[----:B------:R-:W-:Y:S01]  /*8ad0*/  @!P6 IMAD.MOV R10, RZ, RZ, -R10 ;  /* 0x000000ffff0ae224 */ /* 0x000fe200078e0a0a */
[----:B------:R-:W-:Y:S01]  /*8ae0*/  ISETP.GE.AND P6, PT, R2, RZ, PT ;  /* 0x000000ff0200720c */ /* 0x000fe20003fc6270 */
[----:B------:R-:W-:Y:S01]  /*8af0*/  @!P0 IMAD.MOV R8, RZ, RZ, -R8 ;  /* 0x000000ffff088224 */ /* 0x000fe200078e0a08 */
[----:B------:R-:W-:Y:S01]  /*8b00*/  ISETP.GE.AND P0, PT, R5, RZ, PT ;  /* 0x000000ff0500720c */ /* 0x000fe20003f06270 */
[----:B------:R-:W-:Y:S01]  /*8b10*/  IMAD.HI.U32 R5, R17, R7, RZ ;  /* 0x0000000711057227 */ /* 0x000fe200078e00ff */
[----:B-1----:R-:W-:-:S02]  /*8b20*/  IABS R6, R2 ;  /* 0x0000000200067213 */ /* 0x002fc40000000000 */
[----:B------:R0:W-:Y:S01]  /*8b30*/  STL [R1+0x520], R8 ;  /* 0x0005200801007387 */ /* 0x0001e20000100800 */
[----:B------:R-:W-:Y:S01]  /*8b40*/  IMAD.MOV R5, RZ, RZ, -R5 ;  /* 0x000000ffff057224 */ /* 0x000fe200078e0a05 */
[----:B------:R-:W-:Y:S01]  /*8b50*/  IADD3 R2, R28, 0x161, RZ ;  /* 0x000001611c027810 */ /* 0x000fe20007ffe0ff */
[--C-:B------:R-:W-:Y:S01]  /*8b60*/  @!P4 IMAD.IADD R14, R14, 0x1, -R0.reuse ;  /* 0x000000010e0ec824 */ /* 0x100fe200078e0a00 */
[----:B------:R1:W-:Y:S01]  /*8b70*/  STL [R1+0x59c], R10 ;  /* 0x00059c0a01007387 */ /* 0x0003e20000100800 */
[----:B------:R-:W-:Y:S02]  /*8b80*/  @!P5 IMAD.IADD R9, R9, 0x1, -R0 ;  /* 0x000000010909d824 */ /* 0x000fe400078e0a00 */
[----:B------:R-:W-:Y:S01]  /*8b90*/  IMAD.HI.U32 R3, R17, R6, RZ ;  /* 0x0000000611037227 */ /* 0x000fe200078e00ff */
[----:B------:R-:W-:-:S03]  /*8ba0*/  ISETP.GT.U32.AND P4, PT, R0, R14, PT ;  /* 0x0000000e0000720c */ /* 0x000fc60003f84070 */
[----:B0-----:R-:W-:Y:S01]  /*8bb0*/  IMAD.HI.U32 R8, R17, R4, RZ ;  /* 0x0000000411087227 */ /* 0x001fe200078e00ff */
[----:B-1----:R-:W-:-:S03]  /*8bc0*/  IADD3 R10, R28, 0x160, RZ ;  /* 0x000001601c0a7810 */ /* 0x002fc60007ffe0ff */
[----:B------:R-:W-:Y:S02]  /*8bd0*/  IMAD.MOV R8, RZ, RZ, -R8 ;  /* 0x000000ffff087224 */ /* 0x000fe400078e0a08 */
[----:B------:R-:W-:Y:S01]  /*8be0*/  IMAD.MOV R3, RZ, RZ, -R3 ;  /* 0x000000ffff037224 */ /* 0x000fe200078e0a03 */
[----:B------:R-:W-:Y:S01]  /*8bf0*/  IABS R13, R10 ;  /* 0x0000000a000d7213 */ /* 0x000fe20000000000 */
[----:B------:R-:W-:Y:S01]  /*8c00*/  IMAD R11, R0, R8, R4 ;  /* 0x00000008000b7224 */ /* 0x000fe200078e0204 */
[----:B------:R-:W-:Y:S01]  /*8c10*/  IADD3 R4, R28, 0x15f, RZ ;  /* 0x0000015f1c047810 */ /* 0x000fe20007ffe0ff */
[----:B------:R-:W-:Y:S01]  /*8c20*/  IMAD R6, R0, R3, R6 ;  /* 0x0000000300067224 */ /* 0x000fe200078e0206 */
[----:B------:R-:W-:Y:S01]  /*8c30*/  IADD3 R3, R28, 0x15e, RZ ;  /* 0x0000015e1c037810 */ /* 0x000fe20007ffe0ff */
[C---:B------:R-:W-:Y:S01]  /*8c40*/  IMAD R7, R0.reuse, R5, R7 ;  /* 0x0000000500077224 */ /* 0x040fe200078e0207 */
[----:B------:R-:W-:Y:S01]  /*8c50*/  ISETP.GT.U32.AND P5, PT, R0, R11, PT ;  /* 0x0000000b0000720c */ /* 0x000fe20003fa4070 */
[----:B------:R-:W-:Y:S01]  /*8c60*/  @!P4 IMAD.IADD R14, R14, 0x1, -R0 ;  /* 0x000000010e0ec824 */ /* 0x000fe200078e0a00 */
[----:B------:R-:W-:Y:S01]  /*8c70*/  IABS R5, R2 ;  /* 0x0000000200057213 */ /* 0x000fe20000000000 */
[----:B------:R-:W-:Y:S01]  /*8c80*/  IMAD.MOV.U32 R15, RZ, RZ, R9 ;  /* 0x000000ffff0f7224 */ /* 0x000fe200078e0009 */
[----:B------:R-:W-:Y:S01]  /*8c90*/  ISETP.GT.U32.AND P4, PT, R0, R7, PT ;  /* 0x000000070000720c */ /* 0x000fe20003f84070 */
[----:B------:R-:W-:Y:S01]  /*8ca0*/  @!P1 IMAD.MOV R14, RZ, RZ, -R14 ;  /* 0x000000ffff0e9224 */ /* 0x000fe200078e0a0e */
[----:B------:R-:W-:Y:S01]  /*8cb0*/  IABS R12, R4 ;  /* 0x00000004000c7213 */ /* 0x000fe20000000000 */
[----:B------:R-:W-:Y:S01]  /*8cc0*/  @!P3 IMAD.MOV R15, RZ, RZ, -R15 ;  /* 0x000000ffff0fb224 */ /* 0x000fe200078e0a0f */
[----:B------:R-:W-:Y:S01]  /*8cd0*/  IABS R8, R3 ;  /* 0x0000000300087213 */ /* 0x000fe20000000000 */
[----:B------:R-:W-:Y:S01]  /*8ce0*/  IMAD.HI.U32 R9, R17, R5, RZ ;  /* 0x0000000511097227 */ /* 0x000fe200078e00ff */
[----:B------:R-:W-:-:S02]  /*8cf0*/  ISETP.GE.AND P1, PT, R2, RZ, PT ;  /* 0x000000ff0200720c */ /* 0x000fc40003f26270 */
[----:B------:R-:W-:Y:S01]  /*8d00*/  STL [R1+0x564], R15 ;  /* 0x0005640f01007387 */ /* 0x000fe20000100800 */
[--C-:B------:R-:W-:Y:S01]  /*8d10*/  @!P5 IMAD.IADD R11, R11, 0x1, -R0.reuse ;  /* 0x000000010b0bd824 */ /* 0x100fe200078e0a00 */
[C---:B------:R-:W-:Y:S01]  /*8d20*/  ISETP.GT.U32.AND P5, PT, R0.reuse, R6, PT ;  /* 0x000000060000720c */ /* 0x040fe20003fa4070 */
[----:B------:R-:W-:Y:S01]  /*8d30*/  IMAD.MOV R9, RZ, RZ, -R9 ;  /* 0x000000ffff097224 */ /* 0x000fe200078e0a09 */
[----:B------:R0:W-:Y:S01]  /*8d40*/  STL [R1+0x598], R14 ;  /* 0x0005980e01007387 */ /* 0x0001e20000100800 */
[----:B------:R-:W-:Y:S01]  /*8d50*/  @!P4 IMAD.IADD R7, R7, 0x1, -R0 ;  /* 0x000000010707c824 */ /* 0x000fe200078e0a00 */
[C---:B------:R-:W-:Y:S01]  /*8d60*/  ISETP.GT.U32.AND P3, PT, R0.reuse, R11, PT ;  /* 0x0000000b0000720c */ /* 0x040fe20003f64070 */
[C---:B------:R-:W-:Y:S02]  /*8d70*/  IMAD R2, R0.reuse, R9, R5 ;  /* 0x0000000900027224 */ /* 0x040fe400078e0205 */
[----:B------:R-:W-:Y:S01]  /*8d80*/  IMAD.HI.U32 R5, R17, R12, RZ ;  /* 0x0000000c11057227 */ /* 0x000fe200078e00ff */
[----:B------:R-:W-:-:S03]  /*8d90*/  ISETP.GT.U32.AND P4, PT, R0, R7, PT ;  /* 0x000000070000720c */ /* 0x000fc60003f84070 */
[----:B------:R-:W-:-:S04]  /*8da0*/  IMAD.HI.U32 R9, R17, R8, RZ ;  /* 0x0000000811097227 */ /* 0x000fc800078e00ff */
[----:B------:R-:W-:Y:S02]  /*8db0*/  @!P5 IMAD.IADD R6, R6, 0x1, -R0 ;  /* 0x000000010606d824 */ /* 0x000fe400078e0a00 */
[----:B0-----:R-:W-:-:S03]  /*8dc0*/  IMAD.HI.U32 R14, R17, R13, RZ ;  /* 0x0000000d110e7227 */ /* 0x001fc600078e00ff */
[C---:B------:R-:W-:Y:S01]  /*8dd0*/  ISETP.GT.U32.AND P5, PT, R0.reuse, R6, PT ;  /* 0x000000060000720c */ /* 0x040fe20003fa4070 */
[----:B------:R-:W-:Y:S01]  /*8de0*/  @!P3 IMAD.IADD R11, R11, 0x1, -R0 ;  /* 0x000000010b0bb824 */ /* 0x000fe200078e0a00 */
[C---:B------:R-:W-:Y:S01]  /*8df0*/  ISETP.GT.U32.AND P3, PT, R0.reuse, R2, PT ;  /* 0x000000020000720c */ /* 0x040fe20003f64070 */
[----:B------:R-:W-:Y:S02]  /*8e00*/  IMAD.MOV R5, RZ, RZ, -R5 ;  /* 0x000000ffff057224 */ /* 0x000fe400078e0a05 */
[----:B------:R-:W-:Y:S02]  /*8e10*/  IMAD.MOV R9, RZ, RZ, -R9 ;  /* 0x000000ffff097224 */ /* 0x000fe400078e0a09 */
[----:B------:R-:W-:Y:S02]  /*8e20*/  IMAD.MOV R14, RZ, RZ, -R14 ;  /* 0x000000ffff0e7224 */ /* 0x000fe400078e0a0e */
[----:B------:R-:W-:Y:S01]  /*8e30*/  IMAD R12, R0, R5, R12 ;  /* 0x00000005000c7224 */ /* 0x000fe200078e020c */
[----:B------:R-:W-:Y:S01]  /*8e40*/  IADD3 R5, R28, 0x15d, RZ ;  /* 0x0000015d1c057810 */ /* 0x000fe20007ffe0ff */
[--C-:B------:R-:W-:Y:S01]  /*8e50*/  @!P4 IMAD.IADD R7, R7, 0x1, -R0.reuse ;  /* 0x000000010707c824 */ /* 0x100fe200078e0a00 */
[----:B------:R-:W-:Y:S01]  /*8e60*/  ISETP.GE.AND P4, PT, R10, RZ, PT ;  /* 0x000000ff0a00720c */ /* 0x000fe20003f86270 */
[----:B------:R-:W-:Y:S01]  /*8e70*/  @!P5 IMAD.IADD R6, R6, 0x1, -R0 ;  /* 0x000000010606d824 */ /* 0x000fe200078e0a00 */
[C---:B------:R-:W-:Y:S01]  /*8e80*/  ISETP.GT.U32.AND P5, PT, R0.reuse, R12, PT ;  /* 0x0000000c0000720c */ /* 0x040fe20003fa4070 */
[----:B------:R-:W-:-:S02]  /*8e90*/  IMAD R8, R0, R9, R8 ;  /* 0x0000000900087224 */ /* 0x000fc400078e0208 */
[C---:B------:R-:W-:Y:S02]  /*8ea0*/  IMAD R10, R0.reuse, R14, R13 ;  /* 0x0000000e000a7224 */ /* 0x040fe400078e020d */
[----:B------:R-:W-:Y:S01]  /*8eb0*/  IMAD.MOV.U32 R15, RZ, RZ, R11 ;  /* 0x000000ffff0f7224 */ /* 0x000fe200078e000b */
[----:B------:R-:W-:Y:S01]  /*8ec0*/  IABS R11, R5 ;  /* 0x00000005000b7213 */ /* 0x000fe20000000000 */
[----:B------:R-:W-:Y:S02]  /*8ed0*/  IMAD.MOV.U32 R9, RZ, RZ, R6 ;  /* 0x000000ffff097224 */ /* 0x000fe400078e0006 */
[----:B------:R-:W-:Y:S01]  /*8ee0*/  @!P2 IMAD.MOV R15, RZ, RZ, -R15 ;  /* 0x000000ffff0fa224 */ /* 0x000fe200078e0a0f */
[C---:B------:R-:W-:Y:S01]  /*8ef0*/  ISETP.GT.U32.AND P2, PT, R0.reuse, R10, PT ;  /* 0x0000000a0000720c */ /* 0x040fe20003f44070 */
[----:B------:R-:W-:Y:S01]  /*8f00*/  @!P6 IMAD.MOV R9, RZ, RZ, -R9 ;  /* 0x000000ffff09e224 */ /* 0x000fe200078e0a09 */
[----:B------:R-:W-:Y:S01]  /*8f10*/  ISETP.GT.U32.AND P6, PT, R0, R8, PT ;  /* 0x000000080000720c */ /* 0x000fe20003fc4070 */
[--C-:B------:R-:W-:Y:S01]  /*8f20*/  @!P3 IMAD.IADD R2, R2, 0x1, -R0.reuse ;  /* 0x000000010202b824 */ /* 0x100fe200078e0a00 */
[----:B------:R-:W-:Y:S01]  /*8f30*/  STL [R1+0x584], R15 ;  /* 0x0005840f01007387 */ /* 0x000fe20000100800 */
[----:B------:R-:W-:Y:S01]  /*8f40*/  @!P0 IMAD.MOV R7, RZ, RZ, -R7 ;  /* 0x000000ffff078224 */ /* 0x000fe200078e0a07 */
[----:B------:R-:W-:Y:S01]  /*8f50*/  ISETP.GE.AND P0, PT, R4, RZ, PT ;  /* 0x000000ff0400720c */ /* 0x000fe20003f06270 */
[--C-:B------:R-:W-:Y:S01]  /*8f60*/  @!P5 IMAD.IADD R12, R12, 0x1, -R0.reuse ;  /* 0x000000010c0cd824 */ /* 0x100fe200078e0a00 */
[----:B------:R-:W-:Y:S01]  /*8f70*/  ISETP.GT.U32.AND P3, PT, R0, R2, PT ;  /* 0x000000020000720c */ /* 0x000fe20003f64070 */
[----:B------:R-:W-:Y:S01]  /*8f80*/  IMAD.HI.U32 R6, R17, R11, RZ ;  /* 0x0000000b11067227 */ /* 0x000fe200078e00ff */
[----:B------:R-:W-:Y:S01]  /*8f90*/  IADD3 R4, R28, 0x15c, RZ ;  /* 0x0000015c1c047810 */ /* 0x000fe20007ffe0ff */
[----:B------:R0:W-:Y:S02]  /*8fa0*/  STL [R1+0x58c], R7 ;  /* 0x00058c0701007387 */ /* 0x0001e40000100800 */
[--C-:B------:R-:W-:Y:S01]  /*8fb0*/  @!P2 IMAD.IADD R10, R10, 0x1, -R0.reuse ;  /* 0x000000010a0aa824 */ /* 0x100fe200078e0a00 */
[----:B------:R-:W-:Y:S01]  /*8fc0*/  ISETP.GE.AND P2, PT, R5, RZ, PT ;  /* 0x000000ff0500720c */ /* 0x000fe20003f46270 */
[----:B------:R-:W-:Y:S01]  /*8fd0*/  @!P6 IMAD.IADD R8, R8, 0x1, -R0 ;  /* 0x000000010808e824 */ /* 0x000fe200078e0a00 */
[C---:B------:R-:W-:Y:S01]  /*8fe0*/  ISETP.GT.U32.AND P6, PT, R0.reuse, R12, PT ;  /* 0x0000000c0000720c */ /* 0x040fe20003fc4070 */
[----:B------:R1:W-:Y:S01]  /*8ff0*/  STL [R1+0x590], R9 ;  /* 0x0005900901007387 */ /* 0x0003e20000100800 */
[----:B------:R-:W-:Y:S01]  /*9000*/  ISETP.GT.U32.AND P5, PT, R0, R10, PT ;  /* 0x0000000a0000720c */ /* 0x000fe20003fa4070 */
[----:B------:R-:W-:Y:S01]  /*9010*/  IMAD.MOV R6, RZ, RZ, -R6 ;  /* 0x000000ffff067224 */ /* 0x000fe200078e0a06 */
[----:B0-----:R-:W-:Y:S01]  /*9020*/  IABS R7, R4 ;  /* 0x0000000400077213 */ /* 0x001fe20000000000 */
[----:B------:R-:W-:Y:S01]  /*9030*/  @!P3 IMAD.IADD R2, R2, 0x1, -R0 ;  /* 0x000000010202b824 */ /* 0x000fe200078e0a00 */
[----:B------:R-:W-:Y:S01]  /*9040*/  ISETP.GE.AND P3, PT, R3, RZ, PT ;  /* 0x000000ff0300720c */ /* 0x000fe20003f66270 */
[----:B------:R-:W-:Y:S01]  /*9050*/  IMAD R11, R0, R6, R11 ;  /* 0x00000006000b7224 */ /* 0x000fe200078e020b */
[----:B------:R-:W-:Y:S01]  /*9060*/  IADD3 R3, R28, 0x15b, RZ ;  /* 0x0000015b1c037810 */ /* 0x000fe20007ffe0ff */
[----:B------:R-:W-:-:S03]  /*9070*/  IMAD.HI.U32 R5, R17, R7, RZ ;  /* 0x0000000711057227 */ /* 0x000fc600078e00ff */
[----:B------:R-:W-:Y:S01]  /*9080*/  IABS R6, R3 ;  /* 0x0000000300067213 */ /* 0x000fe20000000000 */
[----:B------:R-:W-:Y:S02]  /*9090*/  IMAD.MOV R5, RZ, RZ, -R5 ;  /* 0x000000ffff057224 */ /* 0x000fe400078e0a05 */
[----:B-1----:R-:W-:Y:S01]  /*90a0*/  IMAD.MOV.U32 R9, RZ, RZ, R2 ;  /* 0x000000ffff097224 */ /* 0x002fe200078e0002 */
[----:B------:R-:W-:Y:S01]  /*90b0*/  IADD3 R2, R28, 0x15a, RZ ;  /* 0x0000015a1c027810 */ /* 0x000fe20007ffe0ff */
[C---:B------:R-:W-:Y:S02]  /*90c0*/  IMAD R7, R0.reuse, R5, R7 ;  /* 0x0000000500077224 */ /* 0x040fe400078e0207 */
[----:B------:R-:W-:Y:S01]  /*90d0*/  @!P1 IMAD.MOV R9, RZ, RZ, -R9 ;  /* 0x000000ffff099224 */ /* 0x000fe200078e0a09 */
[----:B------:R-:W-:Y:S01]  /*90e0*/  ISETP.GT.U32.AND P1, PT, R0, R8, PT ;  /* 0x000000080000720c */ /* 0x000fe20003f24070 */
[--C-:B------:R-:W-:Y:S01]  /*90f0*/  @!P6 IMAD.IADD R12, R12, 0x1, -R0.reuse ;  /* 0x000000010c0ce824 */ /* 0x100fe200078e0a00 */
[----:B------:R-:W-:Y:S01]  /*9100*/  ISETP.GT.U32.AND P6, PT, R0, R7, PT ;  /* 0x000000070000720c */ /* 0x000fe20003fc4070 */
[----:B------:R-:W-:Y:S01]  /*9110*/  @!P5 IMAD.IADD R10, R10, 0x1, -R0 ;  /* 0x000000010a0ad824 */ /* 0x000fe200078e0a00 */
[----:B------:R-:W-:Y:S01]  /*9120*/  ISETP.GT.U32.AND P5, PT, R0, R11, PT ;  /* 0x0000000b0000720c */ /* 0x000fe20003fa4070 */
[----:B------:R0:W-:Y:S01]  /*9130*/  STL [R1+0x594], R9 ;  /* 0x0005940901007387 */ /* 0x0001e20000100800 */
[----:B------:R-:W-:Y:S01]  /*9140*/  IABS R5, R2 ;  /* 0x0000000200057213 */ /* 0x000fe20000000000 */
[----:B------:R-:W-:-:S02]  /*9150*/  IMAD.MOV.U32 R15, RZ, RZ, R10 ;  /* 0x000000ffff0f7224 */ /* 0x000fc400078e000a */
[----:B------:R-:W-:Y:S02]  /*9160*/  @!P0 IMAD.MOV R12, RZ, RZ, -R12 ;  /* 0x000000ffff0c8224 */ /* 0x000fe400078e0a0c */
[----:B------:R-:W-:Y:S01]  /*9170*/  IMAD.HI.U32 R14, R17, R5, RZ ;  /* 0x00000005110e7227 */ /* 0x000fe200078e00ff */
[----:B0-----:R-:W-:-:S03]  /*9180*/  IADD3 R9, R28, 0x159, RZ ;  /* 0x000001591c097810 */ /* 0x001fc60007ffe0ff */
[--C-:B------:R-:W-:Y:S01]  /*9190*/  @!P1 IMAD.IADD R8, R8, 0x1, -R0.reuse ;  /* 0x0000000108089824 */ /* 0x100fe200078e0a00 */
[----:B------:R-:W-:Y:S01]  /*91a0*/  ISETP.GE.AND P1, PT, R4, RZ, PT ;  /* 0x000000ff0400720c */ /* 0x000fe20003f26270 */
[--C-:B------:R-:W-:Y:S01]  /*91b0*/  @!P6 IMAD.IADD R7, R7, 0x1, -R0.reuse ;  /* 0x000000010707e824 */ /* 0x100fe200078e0a00 */
[----:B------:R-:W-:Y:S01]  /*91c0*/  IABS R13, R9 ;  /* 0x00000009000d7213 */ /* 0x000fe20000000000 */
[----:B------:R-:W-:Y:S01]  /*91d0*/  @!P5 IMAD.IADD R11, R11, 0x1, -R0 ;  /* 0x000000010b0bd824 */ /* 0x000fe200078e0a00 */
[----:B------:R-:W-:Y:S01]  /*91e0*/  ISETP.GE.AND P5, PT, R3, RZ, PT ;  /* 0x000000ff0300720c */ /* 0x000fe20003fa6270 */
[----:B------:R-:W-:Y:S01]  /*91f0*/  IMAD.MOV R10, RZ, RZ, -R14 ;  /* 0x000000ffff0a7224 */ /* 0x000fe200078e0a0e */
[----:B------:R-:W-:Y:S01]  /*9200*/  ISETP.GT.U32.AND P6, PT, R0, R7, PT ;  /* 0x000000070000720c */ /* 0x000fe20003fc4070 */
[----:B------:R-:W-:Y:S01]  /*9210*/  IMAD.MOV.U32 R4, RZ, RZ, R13 ;  /* 0x000000ffff047224 */ /* 0x000fe200078e000d */
[----:B------:R-:W-:Y:S01]  /*9220*/  IADD3 R14, R28, 0x158, RZ ;  /* 0x000001581c0e7810 */ /* 0x000fe20007ffe0ff */
[----:B------:R-:W-:-:S02]  /*9230*/  IMAD R5, R0, R10, R5 ;  /* 0x0000000a00057224 */ /* 0x000fc400078e0205 */
[----:B------:R-:W-:-:S04]  /*9240*/  IMAD.HI.U32 R3, R17, R4, RZ ;  /* 0x0000000411037227 */ /* 0x000fc800078e00ff */
[----:B------:R-:W-:Y:S02]  /*9250*/  IMAD.MOV R3, RZ, RZ, -R3 ;  /* 0x000000ffff037224 */ /* 0x000fe400078e0a03 */
[----:B------:R-:W-:Y:S01]  /*9260*/  @!P4 IMAD.MOV R15, RZ, RZ, -R15 ;  /* 0x000000ffff0fc224 */ /* 0x000fe200078e0a0f */
[----:B------:R-:W-:Y:S01]  /*9270*/  ISETP.GT.U32.AND P4, PT, R0, R11, PT ;  /* 0x0000000b0000720c */ /* 0x000fe20003f84070 */
[----:B------:R-:W-:-:S03]  /*9280*/  IMAD.HI.U32 R13, R17, R6, RZ ;  /* 0x00000006110d7227 */ /* 0x000fc600078e00ff */
[----:B------:R-:W-:Y:S01]  /*9290*/  STL [R1+0x588], R15 ;  /* 0x0005880f01007387 */ /* 0x000fe20000100800 */
[C---:B------:R-:W-:Y:S01]  /*92a0*/  IMAD R4, R0.reuse, R3, R4 ;  /* 0x0000000300047224 */ /* 0x040fe200078e0204 */
[----:B------:R-:W-:Y:S01]  /*92b0*/  IABS R3, R14 ;  /* 0x0000000e00037213 */ /* 0x000fe20000000000 */
[----:B------:R-:W-:Y:S01]  /*92c0*/  @!P3 IMAD.MOV R8, RZ, RZ, -R8 ;  /* 0x000000ffff08b224 */ /* 0x000fe200078e0a08 */
[C---:B------:R-:W-:Y:S01]  /*92d0*/  ISETP.GT.U32.AND P3, PT, R0.reuse, R5, PT ;  /* 0x000000050000720c */ /* 0x040fe20003f64070 */
[----:B------:R-:W-:Y:S01]  /*92e0*/  IMAD.MOV R13, RZ, RZ, -R13 ;  /* 0x000000ffff0d7224 */ /* 0x000fe200078e0a0d */
[----:B------:R-:W-:Y:S01]  /*92f0*/  STL [R1+0x578], R12 ;  /* 0x0005780c01007387 */ /* 0x000fe20000100800 */
[----:B------:R-:W-:Y:S01]  /*9300*/  @!P6 IMAD.IADD R7, R7, 0x1, -R0 ;  /* 0x000000010707e824 */ /* 0x000fe200078e0a00 */
[C---:B------:R-:W-:Y:S01]  /*9310*/  ISETP.GT.U32.AND P6, PT, R0.reuse, R4, PT ;  /* 0x000000040000720c */ /* 0x040fe20003fc4070 */
[----:B------:R-:W-:Y:S01]  /*9320*/  IMAD R6, R0, R13, R6 ;  /* 0x0000000d00067224 */ /* 0x000fe200078e0206 */
[----:B------:R0:W-:Y:S01]  /*9330*/  STL [R1+0x57c], R8 ;  /* 0x00057c0801007387 */ /* 0x0001e20000100800 */
[----:B------:R-:W-:Y:S01]  /*9340*/  @!P4 IMAD.IADD R11, R11, 0x1, -R0 ;  /* 0x000000010b0bc824 */ /* 0x000fe200078e0a00 */
[----:B------:R-:W-:Y:S01]  /*9350*/  ISETP.GE.AND P4, PT, R2, RZ, PT ;  /* 0x000000ff0200720c */ /* 0x000fe20003f86270 */
[----:B------:R-:W-:Y:S01]  /*9360*/  IMAD.HI.U32 R10, R17, R3, RZ ;  /* 0x00000003110a7227 */ /* 0x000fe200078e00ff */
[----:B------:R-:W-:-:S03]  /*9370*/  ISETP.GT.U32.AND P0, PT, R0, R6, PT ;  /* 0x000000060000720c */ /* 0x000fc60003f04070 */
[--C-:B------:R-:W-:Y:S02]  /*9380*/  @!P3 IMAD.IADD R5, R5, 0x1, -R0.reuse ;  /* 0x000000010505b824 */ /* 0x100fe400078e0a00 */
[----:B------:R-:W-:Y:S01]  /*9390*/  IMAD.MOV.U32 R13, RZ, RZ, R11 ;  /* 0x000000ffff0d7224 */ /* 0x000fe200078e000b */
[----:B0-----:R-:W-:Y:S01]  /*93a0*/  IADD3 R8, R28, 0x157, RZ ;  /* 0x000001571c087810 */ /* 0x001fe20007ffe0ff */
[----:B------:R-:W-:Y:S01]  /*93b0*/  @!P6 IMAD.IADD R4, R4, 0x1, -R0 ;  /* 0x000000010404e824 */ /* 0x000fe200078e0a00 */
[C---:B------:R-:W-:Y:S01]  /*93c0*/  ISETP.GT.U32.AND P6, PT, R0.reuse, R5, PT ;  /* 0x000000050000720c */ /* 0x040fe20003fc4070 */
[----:B------:R-:W-:Y:S01]  /*93d0*/  @!P2 IMAD.MOV R13, RZ, RZ, -R13 ;  /* 0x000000ffff0da224 */ /* 0x000fe200078e0a0d */
[----:B------:R-:W-:Y:S01]  /*93e0*/  IABS R2, R8 ;  /* 0x0000000800027213 */ /* 0x000fe20000000000 */
[----:B------:R-:W-:Y:S01]  /*93f0*/  IMAD.MOV R10, RZ, RZ, -R10 ;  /* 0x000000ffff0a7224 */ /* 0x000fe200078e0a0a */
[----:B------:R-:W-:Y:S01]  /*9400*/  ISETP.GT.U32.AND P2, PT, R0, R4, PT ;  /* 0x000000040000720c */ /* 0x000fe20003f44070 */
[----:B------:R-:W-:Y:S01]  /*9410*/  @!P0 IMAD.IADD R6, R6, 0x1, -R0 ;  /* 0x0000000106068824 */ /* 0x000fe200078e0a00 */
[----:B------:R-:W-:Y:S01]  /*9420*/  ISETP.GE.AND P0, PT, R9, RZ, PT ;  /* 0x000000ff0900720c */ /* 0x000fe20003f06270 */
[----:B------:R-:W-:Y:S01]  /*9430*/  IMAD.HI.U32 R12, R17, R2, RZ ;  /* 0x00000002110c7227 */ /* 0x000fe200078e00ff */
[----:B------:R-:W-:Y:S01]  /*9440*/  IADD3 R9, R28, 0x156, RZ ;  /* 0x000001561c097810 */ /* 0x000fe20007ffe0ff */
[----:B------:R0:W-:Y:S01]  /*9450*/  STL [R1+0x580], R13 ;  /* 0x0005800d01007387 */ /* 0x0001e20000100800 */
[----:B------:R-:W-:Y:S01]  /*9460*/  ISETP.GT.U32.AND P3, PT, R0, R6, PT ;  /* 0x000000060000720c */ /* 0x000fe20003f64070 */
[----:B------:R-:W-:Y:S01]  /*9470*/  IMAD.MOV R12, RZ, RZ, -R12 ;  /* 0x000000ffff0c7224 */ /* 0x000fe200078e0a0c */
[----:B------:R-:W-:Y:S01]  /*9480*/  IABS R11, R9 ;  /* 0x00000009000b7213 */ /* 0x000fe20000000000 */
[----:B------:R-:W-:-:S02]  /*9490*/  @!P6 IMAD.IADD R5, R5, 0x1, -R0 ;  /* 0x000000010505e824 */ /* 0x000fc400078e0a00 */
[----:B------:R-:W-:Y:S01]  /*94a0*/  IMAD R2, R0, R12, R2 ;  /* 0x0000000c00027224 */ /* 0x000fe200078e0202 */
[----:B------:R-:W-:Y:S01]  /*94b0*/  IADD3 R12, R28, 0x154, RZ ;  /* 0x000001541c0c7810 */ /* 0x000fe20007ffe0ff */
[----:B------:R-:W-:Y:S01]  /*94c0*/  IMAD R3, R0, R10, R3 ;  /* 0x0000000a00037224 */ /* 0x000fe200078e0203 */
[----:B------:R-:W-:Y:S01]  /*94d0*/  IADD3 R10, R28, 0x155, RZ ;  /* 0x000001551c0a7810 */ /* 0x000fe20007ffe0ff */
[----:B------:R-:W-:Y:S01]  /*94e0*/  IMAD.HI.U32 R15, R17, R11, RZ ;  /* 0x0000000b110f7227 */ /* 0x000fe200078e00ff */
[----:B------:R-:W-:Y:S02]  /*94f0*/  ISETP.GT.U32.AND P6, PT, R0, R2, PT ;  /* 0x000000020000720c */ /* 0x000fe40003fc4070 */
[----:B0-----:R-:W-:Y:S01]  /*9500*/  IABS R13, R10 ;  /* 0x0000000a000d7213 */ /* 0x001fe20000000000 */
[--C-:B------:R-:W-:Y:S01]  /*9510*/  @!P3 IMAD.IADD R6, R6, 0x1, -R0.reuse ;  /* 0x000000010606b824 */ /* 0x100fe200078e0a00 */
[----:B------:R-:W-:Y:S01]  /*9520*/  ISETP.GT.U32.AND P3, PT, R0, R3, PT ;  /* 0x000000030000720c */ /* 0x000fe20003f64070 */
[----:B------:R-:W-:Y:S01]  /*9530*/  @!P2 IMAD.IADD R4, R4, 0x1, -R0 ;  /* 0x000000010404a824 */ /* 0x000fe200078e0a00 */
[----:B------:R-:W-:Y:S01]  /*9540*/  ISETP.GE.AND P2, PT, R14, RZ, PT ;  /* 0x000000ff0e00720c */ /* 0x000fe20003f46270 */
[----:B------:R-:W-:Y:S01]  /*9550*/  IMAD.MOV R14, RZ, RZ, -R15 ;  /* 0x000000ffff0e7224 */ /* 0x000fe200078e0a0f */
[----:B------:R-:W-:Y:S01]  /*9560*/  IABS R15, R12 ;  /* 0x0000000c000f7213 */ /* 0x000fe20000000000 */
[----:B------:R-:W-:-:S02]  /*9570*/  @!P1 IMAD.MOV R7, RZ, RZ, -R7 ;  /* 0x000000ffff079224 */ /* 0x000fc400078e0a07 */
[----:B------:R-:W-:Y:S02]  /*9580*/  @!P5 IMAD.MOV R6, RZ, RZ, -R6 ;  /* 0x000000ffff06d224 */ /* 0x000fe400078e0a06 */
[--C-:B------:R-:W-:Y:S01]  /*9590*/  @!P6 IMAD.IADD R2, R2, 0x1, -R0.reuse ;  /* 0x000000010202e824 */ /* 0x100fe200078e0a00 */
[----:B------:R-:W-:Y:S01]  /*95a0*/  STL [R1+0x574], R7 ;  /* 0x0005740701007387 */ /* 0x000fe20000100800 */
[----:B------:R-:W-:Y:S01]  /*95b0*/  @!P4 IMAD.MOV R5, RZ, RZ, -R5 ;  /* 0x000000ffff05c224 */ /* 0x000fe200078e0a05 */
[----:B------:R-:W-:Y:S01]  /*95c0*/  ISETP.GE.AND P4, PT, R9, RZ, PT ;  /* 0x000000ff0900720c */ /* 0x000fe20003f86270 */
[C---:B------:R-:W-:Y:S01]  /*95d0*/  IMAD R11, R0.reuse, R14, R11 ;  /* 0x0000000e000b7224 */ /* 0x040fe200078e020b */
[----:B------:R-:W-:Y:S01]  /*95e0*/  ISETP.GT.U32.AND P6, PT, R0, R2, PT ;  /* 0x000000020000720c */ /* 0x000fe20003fc4070 */
[----:B------:R-:W-:Y:S01]  /*95f0*/  @!P3 IMAD.IADD R3, R3, 0x1, -R0 ;  /* 0x000000010303b824 */ /* 0x000fe200078e0a00 */
[----:B------:R-:W-:Y:S01]  /*9600*/  STL [R1+0x570], R6 ;  /* 0x0005700601007387 */ /* 0x000fe20000100800 */
[----:B------:R-:W-:Y:S01]  /*9610*/  ISETP.GE.AND P3, PT, R8, RZ, PT ;  /* 0x000000ff0800720c */ /* 0x000fe20003f66270 */
[----:B------:R-:W-:Y:S01]  /*9620*/  IMAD.HI.U32 R16, R17, R13, RZ ;  /* 0x0000000d11107227 */ /* 0x000fe200078e00ff */
[C---:B------:R-:W-:Y:S01]  /*9630*/  ISETP.GT.U32.AND P5, PT, R0.reuse, R11, PT ;  /* 0x0000000b0000720c */ /* 0x040fe20003fa4070 */
[----:B------:R0:W-:Y:S01]  /*9640*/  STL [R1+0x56c], R5 ;  /* 0x00056c0501007387 */ /* 0x0001e20000100800 */
[----:B------:R-:W-:Y:S01]  /*9650*/  ISETP.GT.U32.AND P1, PT, R0, R3, PT ;  /* 0x000000030000720c */ /* 0x000fe20003f24070 */
[----:B------:R-:W-:-:S02]  /*9660*/  IMAD.MOV R16, RZ, RZ, -R16 ;  /* 0x000000ffff107224 */ /* 0x000fc400078e0a10 */
[----:B------:R-:W-:Y:S01]  /*9670*/  @!P0 IMAD.MOV R4, RZ, RZ, -R4 ;  /* 0x000000ffff048224 */ /* 0x000fe200078e0a04 */
[----:B------:R-:W-:Y:S01]  /*9680*/  ISETP.GE.AND P0, PT, R10, RZ, PT ;  /* 0x000000ff0a00720c */ /* 0x000fe20003f06270 */
[----:B------:R-:W-:Y:S02]  /*9690*/  IMAD R13, R0, R16, R13 ;  /* 0x00000010000d7224 */ /* 0x000fe400078e020d */
[----:B------:R-:W-:Y:S01]  /*96a0*/  @!P6 IMAD.IADD R2, R2, 0x1, -R0 ;  /* 0x000000010202e824 */ /* 0x000fe200078e0a00 */
[----:B------:R1:W-:Y:S01]  /*96b0*/  STL [R1+0x568], R4 ;  /* 0x0005680401007387 */ /* 0x0003e20000100800 */
[----:B0-----:R-:W-:Y:S01]  /*96c0*/  IMAD.HI.U32 R5, R17, R15, RZ ;  /* 0x0000000f11057227 */ /* 0x001fe200078e00ff */
[----:B------:R-:W-:-:S03]  /*96d0*/  ISETP.GT.U32.AND P6, PT, R0, R13, PT ;  /* 0x0000000d0000720c */ /* 0x000fc60003fc4070 */
[----:B------:R-:W-:Y:S02]  /*96e0*/  IMAD.MOV R5, RZ, RZ, -R5 ;  /* 0x000000ffff057224 */ /* 0x000fe400078e0a05 */
[----:B------:R-:W-:Y:S01]  /*96f0*/  IMAD.MOV.U32 R7, RZ, RZ, R2 ;  /* 0x000000ffff077224 */ /* 0x000fe200078e0002 */
[----:B------:R-:W-:Y:S01]  /*9700*/  IADD3 R2, R28, 0x152, RZ ;  /* 0x000001521c027810 */ /* 0x000fe20007ffe0ff */
[----:B------:R-:W-:Y:S01]  /*9710*/  IMAD R6, R0, R5, R15 ;  /* 0x0000000500067224 */ /* 0x000fe200078e020f */
[----:B-1----:R-:W-:Y:S01]  /*9720*/  IADD3 R4, R28, 0x153, RZ ;  /* 0x000001531c047810 */ /* 0x002fe20007ffe0ff */
[----:B------:R-:W-:Y:S01]  /*9730*/  @!P3 IMAD.MOV R7, RZ, RZ, -R7 ;  /* 0x000000ffff07b224 */ /* 0x000fe200078e0a07 */
[----:B------:R-:W-:Y:S01]  /*9740*/  IABS R5, R2 ;  /* 0x0000000200057213 */ /* 0x000fe20000000000 */
[--C-:B------:R-:W-:Y:S01]  /*9750*/  @!P5 IMAD.IADD R11, R11, 0x1, -R0.reuse ;  /* 0x000000010b0bd824 */ /* 0x100fe200078e0a00 */
[C---:B------:R-:W-:Y:S01]  /*9760*/  ISETP.GT.U32.AND P3, PT, R0.reuse, R6, PT ;  /* 0x000000060000720c */ /* 0x040fe20003f64070 */
[--C-:B------:R-:W-:Y:S01]  /*9770*/  @!P1 IMAD.IADD R3, R3, 0x1, -R0.reuse ;  /* 0x0000000103039824 */ /* 0x100fe200078e0a00 */
[----:B------:R-:W-:Y:S01]  /*9780*/  IABS R8, R4 ;  /* 0x0000000400087213 */ /* 0x000fe20000000000 */
[----:B------:R-:W-:Y:S01]  /*9790*/  @!P6 IMAD.IADD R13, R13, 0x1, -R0 ;  /* 0x000000010d0de824 */ /* 0x000fe200078e0a00 */
[----:B------:R-:W-:Y:S01]  /*97a0*/  ISETP.GT.U32.AND P5, PT, R0, R11, PT ;  /* 0x0000000b0000720c */ /* 0x000fe20003fa4070 */
[----:B------:R-:W-:Y:S01]  /*97b0*/  IMAD.MOV.U32 R9, RZ, RZ, R3 ;  /* 0x000000ffff097224 */ /* 0x000fe200078e0003 */
[----:B------:R-:W-:Y:S01]  /*97c0*/  ISETP.GE.AND P1, PT, R12, RZ, PT ;  /* 0x000000ff0c00720c */ /* 0x000fe20003f26270 */
[----:B------:R-:W-:Y:S01]  /*97d0*/  IMAD.HI.U32 R3, R17, R8, RZ ;  /* 0x0000000811037227 */ /* 0x000fe200078e00ff */
[----:B------:R-:W-:-:S03]  /*97e0*/  ISETP.GT.U32.AND P6, PT, R0, R13, PT ;  /* 0x0000000d0000720c */ /* 0x000fc60003fc4070 */
[----:B------:R-:W-:Y:S01]  /*97f0*/  @!P2 IMAD.MOV R9, RZ, RZ, -R9 ;  /* 0x000000ffff09a224 */ /* 0x000fe200078e0a09 */
[----:B------:R-:W-:Y:S01]  /*9800*/  ISETP.GE.AND P2, PT, R4, RZ, PT ;  /* 0x000000ff0400720c */ /* 0x000fe20003f46270 */
[--C-:B------:R-:W-:Y:S02]  /*9810*/  @!P3 IMAD.IADD R6, R6, 0x1, -R0.reuse ;  /* 0x000000010606b824 */ /* 0x100fe400078e0a00 */
[----:B------:R-:W-:Y:S01]  /*9820*/  IMAD.MOV R3, RZ, RZ, -R3 ;  /* 0x000000ffff037224 */ /* 0x000fe200078e0a03 */
[----:B------:R0:W-:Y:S01]  /*9830*/  STL [R1+0x54c], R9 ;  /* 0x00054c0901007387 */ /* 0x0001e20000100800 */
[----:B------:R-:W-:Y:S01]  /*9840*/  @!P5 IMAD.IADD R11, R11, 0x1, -R0 ;  /* 0x000000010b0bd824 */ /* 0x000fe200078e0a00 */
[C---:B------:R-:W-:Y:S01]  /*9850*/  ISETP.GT.U32.AND P3, PT, R0.reuse, R6, PT ;  /* 0x000000060000720c */ /* 0x040fe20003f64070 */
[----:B------:R-:W-:Y:S01]  /*9860*/  IMAD R8, R0, R3, R8 ;  /* 0x0000000300087224 */ /* 0x000fe200078e0208 */
[----:B------:R1:W-:Y:S01]  /*9870*/  STL [R1+0x528], R7 ;  /* 0x0005280701007387 */ /* 0x0003e20000100800 */
[----:B------:R-:W-:Y:S01]  /*9880*/  IMAD.MOV.U32 R12, RZ, RZ, R11 ;  /* 0x000000ffff0c7224 */ /* 0x000fe200078e000b */
[----:B------:R-:W-:Y:S01]  /*9890*/  ISETP.GE.AND P5, PT, R2, RZ, PT ;  /* 0x000000ff0200720c */ /* 0x000fe20003fa6270 */
[----:B------:R-:W-:Y:S01]  /*98a0*/  @!P6 IMAD.IADD R13, R13, 0x1, -R0 ;  /* 0x000000010d0de824 */ /* 0x000fe200078e0a00 */
[C---:B------:R-:W-:Y:S01]  /*98b0*/  IADD3 R2, R28.reuse, 0x150, RZ ;  /* 0x000001501c027810 */ /* 0x040fe20007ffe0ff */
[----:B------:R-:W-:Y:S01]  /*98c0*/  @!P4 IMAD.MOV R12, RZ, RZ, -R12 ;  /* 0x000000ffff0cc224 */ /* 0x000fe200078e0a0c */
[----:B0-----:R-:W-:Y:S01]  /*98d0*/  IADD3 R9, R28, 0x151, RZ ;  /* 0x000001511c097810 */ /* 0x001fe20007ffe0ff */
[----:B------:R-:W-:Y:S01]  /*98e0*/  IMAD.MOV.U32 R11, RZ, RZ, R13 ;  /* 0x000000ffff0b7224 */ /* 0x000fe200078e000d */
[----:B------:R-:W-:-:S02]  /*98f0*/  ISETP.GT.U32.AND P4, PT, R0, R8, PT ;  /* 0x000000080000720c */ /* 0x000fc40003f84070 */
[----:B------:R-:W-:Y:S01]  /*9900*/  IABS R4, R9 ;  /* 0x0000000900047213 */ /* 0x000fe20000000000 */
[----:B-1----:R-:W-:Y:S01]  /*9910*/  IMAD.HI.U32 R7, R17, R5, RZ ;  /* 0x0000000511077227 */ /* 0x002fe200078e00ff */
[----:B------:R-:W-:Y:S01]  /*9920*/  ISETP.GE.AND P6, PT, R9, RZ, PT ;  /* 0x000000ff0900720c */ /* 0x000fe20003fc6270 */
[----:B------:R0:W-:Y:S01]  /*9930*/  STL [R1+0x53c], R12 ;  /* 0x00053c0c01007387 */ /* 0x0001e20000100800 */
[----:B------:R-:W-:Y:S01]  /*9940*/  IABS R3, R2 ;  /* 0x0000000200037213 */ /* 0x000fe20000000000 */
[----:B------:R-:W-:-:S04]  /*9950*/  IMAD.HI.U32 R10, R17, R4, RZ ;  /* 0x00000004110a7227 */ /* 0x000fc800078e00ff */
[----:B------:R-:W-:Y:S02]  /*9960*/  IMAD.MOV R7, RZ, RZ, -R7 ;  /* 0x000000ffff077224 */ /* 0x000fe400078e0a07 */
[----:B------:R-:W-:Y:S02]  /*9970*/  IMAD.MOV R10, RZ, RZ, -R10 ;  /* 0x000000ffff0a7224 */ /* 0x000fe400078e0a0a */
[----:B------:R-:W-:Y:S01]  /*9980*/  IMAD R5, R0, R7, R5 ;  /* 0x0000000700057224 */ /* 0x000fe200078e0205 */
[----:B0-----:R-:W-:Y:S01]  /*9990*/  IADD3 R12, R28, 0x14f, RZ ;  /* 0x0000014f1c0c7810 */ /* 0x001fe20007ffe0ff */
[----:B------:R-:W-:Y:S01]  /*99a0*/  @!P3 IMAD.IADD R6, R6, 0x1, -R0 ;  /* 0x000000010606b824 */ /* 0x000fe200078e0a00 */
[----:B------:R-:W-:Y:S01]  /*99b0*/  IADD3 R7, R28, 0x14e, RZ ;  /* 0x0000014e1c077810 */ /* 0x000fe20007ffe0ff */
[C---:B------:R-:W-:Y:S01]  /*99c0*/  IMAD R4, R0.reuse, R10, R4 ;  /* 0x0000000a00047224 */ /* 0x040fe200078e0204 */
[----:B------:R-:W-:Y:S01]  /*99d0*/  ISETP.GT.U32.AND P3, PT, R0, R5, PT ;  /* 0x000000050000720c */ /* 0x000fe20003f64070 */
[----:B------:R-:W-:Y:S01]  /*99e0*/  IMAD.MOV.U32 R9, RZ, RZ, R6 ;  /* 0x000000ffff097224 */ /* 0x000fe200078e0006 */
[----:B------:R-:W-:Y:S01]  /*99f0*/  IABS R10, R7 ;  /* 0x00000007000a7213 */ /* 0x000fe20000000000 */
[----:B------:R-:W-:-:S02]  /*9a00*/  @!P4 IMAD.IADD R8, R8, 0x1, -R0 ;  /* 0x000000010808c824 */ /* 0x000fc400078e0a00 */
[----:B------:R-:W-:Y:S01]  /*9a10*/  @!P1 IMAD.MOV R9, RZ, RZ, -R9 ;  /* 0x000000ffff099224 */ /* 0x000fe200078e0a09 */
[C---:B------:R-:W-:Y:S01]  /*9a20*/  ISETP.GT.U32.AND P1, PT, R0.reuse, R4, PT ;  /* 0x000000040000720c */ /* 0x040fe20003f24070 */
[----:B------:R-:W-:Y:S01]  /*9a30*/  @!P0 IMAD.MOV R11, RZ, RZ, -R11 ;  /* 0x000000ffff0b8224 */ /* 0x000fe200078e0a0b */
[----:B------:R-:W-:Y:S02]  /*9a40*/  ISETP.GT.U32.AND P4, PT, R0, R8, PT ;  /* 0x000000080000720c */ /* 0x000fe40003f84070 */
[----:B------:R-:W-:Y:S01]  /*9a50*/  ISETP.GE.AND P0, PT, R2, RZ, PT ;  /* 0x000000ff0200720c */ /* 0x000fe20003f06270 */
[----:B------:R-:W-:Y:S01]  /*9a60*/  IMAD.HI.U32 R2, R17, R3, RZ ;  /* 0x0000000311027227 */ /* 0x000fe200078e00ff */
[----:B------:R-:W-:Y:S03]  /*9a70*/  STL [R1+0x558], R11 ;  /* 0x0005580b01007387 */ /* 0x000fe60000100800 */
[----:B------:R-:W-:Y:S01]  /*9a80*/  @!P3 IMAD.IADD R5, R5, 0x1, -R0 ;  /* 0x000000010505b824 */ /* 0x000fe200078e0a00 */
[----:B------:R0:W-:Y:S01]  /*9a90*/  STL [R1+0x560], R9 ;  /* 0x0005600901007387 */ /* 0x0001e20000100800 */
[----:B------:R-:W-:-:S02]  /*9aa0*/  IMAD.MOV R2, RZ, RZ, -R2 ;  /* 0x000000ffff027224 */ /* 0x000fc400078e0a02 */
[--C-:B------:R-:W-:Y:S01]  /*9ab0*/  @!P1 IMAD.IADD R4, R4, 0x1, -R0.reuse ;  /* 0x0000000104049824 */ /* 0x100fe200078e0a00 */
[C---:B------:R-:W-:Y:S01]  /*9ac0*/  ISETP.GT.U32.AND P3, PT, R0.reuse, R5, PT ;  /* 0x000000050000720c */ /* 0x040fe20003f64070 */
[----:B------:R-:W-:Y:S01]  /*9ad0*/  IMAD R3, R0, R2, R3 ;  /* 0x0000000200037224 */ /* 0x000fe200078e0203 */
[----:B------:R-:W-:Y:S01]  /*9ae0*/  IADD3 R2, R28, 0x14d, RZ ;  /* 0x0000014d1c027810 */ /* 0x000fe20007ffe0ff */
[----:B------:R-:W-:Y:S01]  /*9af0*/  @!P4 IMAD.IADD R8, R8, 0x1, -R0 ;  /* 0x000000010808c824 */ /* 0x000fe200078e0a00 */
[C---:B------:R-:W-:Y:S02]  /*9b00*/  ISETP.GT.U32.AND P1, PT, R0.reuse, R4, PT ;  /* 0x000000040000720c */ /* 0x040fe40003f24070 */
[----:B0-----:R-:W-:Y:S01]  /*9b10*/  IABS R9, R12 ;  /* 0x0000000c00097213 */ /* 0x001fe20000000000 */
[----:B------:R-:W-:Y:S01]  /*9b20*/  IMAD.MOV.U32 R13, RZ, RZ, R8 ;  /* 0x000000ffff0d7224 */ /* 0x000fe200078e0008 */
[----:B------:R-:W-:Y:S01]  /*9b30*/  ISETP.GT.U32.AND P4, PT, R0, R3, PT ;  /* 0x000000030000720c */ /* 0x000fe20003f84070 */
[----:B------:R-:W-:Y:S01]  /*9b40*/  IMAD.HI.U32 R8, R17, R10, RZ ;  /* 0x0000000a11087227 */ /* 0x000fe200078e00ff */
[----:B------:R-:W-:-:S03]  /*9b50*/  IABS R6, R2 ;  /* 0x0000000200067213 */ /* 0x000fc60000000000 */
[----:B------:R-:W-:-:S04]  /*9b60*/  IMAD.HI.U32 R11, R17, R9, RZ ;  /* 0x00000009110b7227 */ /* 0x000fc800078e00ff */
[----:B------:R-:W-:Y:S02]  /*9b70*/  IMAD.MOV R11, RZ, RZ, -R11 ;  /* 0x000000ffff0b7224 */ /* 0x000fe400078e0a0b */
[----:B------:R-:W-:Y:S02]  /*9b80*/  IMAD.MOV R8, RZ, RZ, -R8 ;  /* 0x000000ffff087224 */ /* 0x000fe400078e0a08 */
[----:B------:R-:W-:Y:S01]  /*9b90*/  @!P3 IMAD.IADD R5, R5, 0x1, -R0 ;  /* 0x000000010505b824 */ /* 0x000fe200078e0a00 */
[----:B------:R-:W-:Y:S01]  /*9ba0*/  ISETP.GE.AND P3, PT, R7, RZ, PT ;  /* 0x000000ff0700720c */ /* 0x000fe20003f66270 */
[----:B------:R-:W-:Y:S01]  /*9bb0*/  IMAD R9, R0, R11, R9 ;  /* 0x0000000b00097224 */ /* 0x000fe200078e0209 */
[----:B------:R-:W-:Y:S01]  /*9bc0*/  IADD3 R11, R28, 0x14b, RZ ;  /* 0x0000014b1c0b7810 */ /* 0x000fe20007ffe0ff */
[----:B------:R-:W-:Y:S01]  /*9bd0*/  IMAD R10, R0, R8, R10 ;  /* 0x00000008000a7224 */ /* 0x000fe200078e020a */
[----:B------:R-:W-:Y:S01]  /*9be0*/  IADD3 R8, R28, 0x14a, RZ ;  /* 0x0000014a1c087810 */ /* 0x000fe20007ffe0ff */
[--C-:B------:R-:W-:Y:S01]  /*9bf0*/  @!P1 IMAD.IADD R4, R4, 0x1, -R0.reuse ;  /* 0x0000000104049824 */ /* 0x100fe200078e0a00 */
[----:B------:R-:W-:Y:S01]  /*9c00*/  ISETP.GT.U32.AND P1, PT, R0, R9, PT ;  /* 0x000000090000720c */ /* 0x000fe20003f24070 */
[----:B------:R-:W-:Y:S01]  /*9c10*/  IMAD.MOV.U32 R14, RZ, RZ, R5 ;  /* 0x000000ffff0e7224 */ /* 0x000fe200078e0005 */
[----:B------:R-:W-:Y:S01]  /*9c20*/  IADD3 R5, R28, 0x14c, RZ ;  /* 0x0000014c1c057810 */ /* 0x000fe20007ffe0ff */
[----:B------:R-:W-:-:S02]  /*9c30*/  @!P4 IMAD.IADD R3, R3, 0x1, -R0 ;  /* 0x000000010303c824 */ /* 0x000fc400078e0a00 */
[----:B------:R-:W-:Y:S01]  /*9c40*/  @!P5 IMAD.MOV R14, RZ, RZ, -R14 ;  /* 0x000000ffff0ed224 */ /* 0x000fe200078e0a0e */
[----:B------:R-:W-:Y:S01]  /*9c50*/  ISETP.GT.U32.AND P5, PT, R0, R10, PT ;  /* 0x0000000a0000720c */ /* 0x000fe20003fa4070 */
[----:B------:R-:W-:Y:S01]  /*9c60*/  @!P2 IMAD.MOV R13, RZ, RZ, -R13 ;  /* 0x000000ffff0da224 */ /* 0x000fe200078e0a0d */
[----:B------:R-:W-:Y:S01]  /*9c70*/  ISETP.GE.AND P2, PT, R12, RZ, PT ;  /* 0x000000ff0c00720c */ /* 0x000fe20003f46270 */
[----:B------:R-:W-:Y:S01]  /*9c80*/  IMAD.HI.U32 R12, R17, R6, RZ ;  /* 0x00000006110c7227 */ /* 0x000fe200078e00ff */
[C---:B------:R-:W-:Y:S02]  /*9c90*/  ISETP.GT.U32.AND P4, PT, R0.reuse, R3, PT ;  /* 0x000000030000720c */ /* 0x040fe40003f84070 */
[----:B------:R0:W-:Y:S01]  /*9ca0*/  STL [R1+0x55c], R13 ;  /* 0x00055c0d01007387 */ /* 0x0001e20000100800 */
[----:B------:R-:W-:Y:S02]  /*9cb0*/  IMAD.MOV R7, RZ, RZ, -R12 ;  /* 0x000000ffff077224 */ /* 0x000fe400078e0a0c */
[----:B------:R-:W-:Y:S01]  /*9cc0*/  @!P1 IMAD.IADD R9, R9, 0x1, -R0 ;  /* 0x0000000109099824 */ /* 0x000fe200078e0a00 */
[----:B------:R-:W-:Y:S01]  /*9cd0*/  ISETP.GE.AND P1, PT, R5, RZ, PT ;  /* 0x000000ff0500720c */ /* 0x000fe20003f26270 */
[----:B------:R-:W-:Y:S01]  /*9ce0*/  IMAD R6, R0, R7, R6 ;  /* 0x0000000700067224 */ /* 0x000fe200078e0206 */
[----:B------:R-:W-:Y:S01]  /*9cf0*/  STL [R1+0x550], R14 ;  /* 0x0005500e01007387 */ /* 0x000fe20000100800 */
[----:B------:R-:W-:Y:S01]  /*9d00*/  @!P5 IMAD.IADD R10, R10, 0x1, -R0 ;  /* 0x000000010a0ad824 */ /* 0x000fe200078e0a00 */
[C---:B------:R-:W-:Y:S01]  /*9d10*/  ISETP.GT.U32.AND P5, PT, R0.reuse, R9, PT ;  /* 0x000000090000720c */ /* 0x040fe20003fa4070 */
[----:B0-----:R-:W-:Y:S01]  /*9d20*/  IMAD.MOV.U32 R13, RZ, RZ, R4 ;  /* 0x000000ffff0d7224 */ /* 0x001fe200078e0004 */
[----:B------:R-:W-:Y:S01]  /*9d30*/  IABS R4, R5 ;  /* 0x0000000500047213 */ /* 0x000fe20000000000 */
[----:B------:R-:W-:Y:S01]  /*9d40*/  @!P4 IMAD.IADD R3, R3, 0x1, -R0 ;  /* 0x000000010303c824 */ /* 0x000fe200078e0a00 */
[----:B------:R-:W-:Y:S01]  /*9d50*/  ISETP.GT.U32.AND P4, PT, R0, R6, PT ;  /* 0x000000060000720c */ /* 0x000fe20003f84070 */
[----:B------:R-:W-:Y:S01]  /*9d60*/  @!P6 IMAD.MOV R13, RZ, RZ, -R13 ;  /* 0x000000ffff0de224 */ /* 0x000fe200078e0a0d */
[----:B------:R-:W-:Y:S01]  /*9d70*/  ISETP.GE.AND P6, PT, R2, RZ, PT ;  /* 0x000000ff0200720c */ /* 0x000fe20003fc6270 */
[----:B------:R-:W-:Y:S01]  /*9d80*/  IMAD.HI.U32 R5, R17, R4, RZ ;  /* 0x0000000411057227 */ /* 0x000fe200078e00ff */
[----:B------:R-:W-:-:S02]  /*9d90*/  IABS R2, R11 ;  /* 0x0000000b00027213 */ /* 0x000fc40000000000 */
[----:B------:R0:W-:Y:S01]  /*9da0*/  STL [R1+0x554], R13 ;  /* 0x0005540d01007387 */ /* 0x0001e20000100800 */
[----:B------:R-:W-:Y:S02]  /*9db0*/  IMAD.MOV R5, RZ, RZ, -R5 ;  /* 0x000000ffff057224 */ /* 0x000fe400078e0a05 */
[----:B------:R-:W-:Y:S02]  /*9dc0*/  @!P5 IMAD.IADD R9, R9, 0x1, -R0 ;  /* 0x000000010909d824 */ /* 0x000fe400078e0a00 */
[----:B------:R-:W-:Y:S01]  /*9dd0*/  IMAD R4, R0, R5, R4 ;  /* 0x0000000500047224 */ /* 0x000fe200078e0204 */
[----:B------:R-:W-:Y:S01]  /*9de0*/  IADD3 R5, R28, 0x149, RZ ;  /* 0x000001491c057810 */ /* 0x000fe20007ffe0ff */
[----:B------:R-:W-:Y:S01]  /*9df0*/  @!P4 IMAD.IADD R6, R6, 0x1, -R0 ;  /* 0x000000010606c824 */ /* 0x000fe200078e0a00 */
[C---:B------:R-:W-:Y:S01]  /*9e00*/  ISETP.GT.U32.AND P4, PT, R0.reuse, R10, PT ;  /* 0x0000000a0000720c */ /* 0x040fe20003f84070 */
[----:B------:R-:W-:Y:S01]  /*9e10*/  IMAD.MOV.U32 R7, RZ, RZ, R3 ;  /* 0x000000ffff077224 */ /* 0x000fe200078e0003 */
[----:B------:R-:W-:Y:S01]  /*9e20*/  ISETP.GT.U32.AND P5, PT, R0, R4, PT ;  /* 0x000000040000720c */ /* 0x000fe20003fa4070 */
[----:B------:R-:W-:Y:S01]  /*9e30*/  IMAD.HI.U32 R3, R17, R2, RZ ;  /* 0x0000000211037227 */ /* 0x000fe200078e00ff */
[----:B0-----:R-:W-:-:S03]  /*9e40*/  IABS R13, R8 ;  /* 0x00000008000d7213 */ /* 0x001fc60000000000 */
[----:B------:R-:W-:Y:S01]  /*9e50*/  @!P0 IMAD.MOV R7, RZ, RZ, -R7 ;  /* 0x000000ffff078224 */ /* 0x000fe200078e0a07 */
[C---:B------:R-:W-:Y:S01]  /*9e60*/  ISETP.GT.U32.AND P0, PT, R0.reuse, R6, PT ;  /* 0x000000060000720c */ /* 0x040fe20003f04070 */
[----:B------:R-:W-:Y:S02]  /*9e70*/  IMAD.MOV R3, RZ, RZ, -R3 ;  /* 0x000000ffff037224 */ /* 0x000fe400078e0a03 */
[----:B------:R-:W-:Y:S01]  /*9e80*/  IMAD.MOV.U32 R16, RZ, RZ, R9 ;  /* 0x000000ffff107224 */ /* 0x000fe200078e0009 */
[----:B------:R0:W-:Y:S01]  /*9e90*/  STL [R1+0x828], R7 ;  /* 0x0008280701007387 */ /* 0x0001e20000100800 */
[----:B------:R-:W-:Y:S01]  /*9ea0*/  IMAD R2, R0, R3, R2 ;  /* 0x0000000300027224 */ /* 0x000fe200078e0202 */
[----:B------:R-:W-:Y:S01]  /*9eb0*/  IADD3 R3, R28, 0x148, RZ ;  /* 0x000001481c037810 */ /* 0x000fe20007ffe0ff */
[--C-:B------:R-:W-:Y:S01]  /*9ec0*/  @!P5 IMAD.IADD R4, R4, 0x1, -R0.reuse ;  /* 0x000000010404d824 */ /* 0x100fe200078e0a00 */
[----:B------:R-:W-:Y:S01]  /*9ed0*/  ISETP.GE.AND P5, PT, R8, RZ, PT ;  /* 0x000000ff0800720c */ /* 0x000fe20003fa6270 */
[----:B------:R-:W-:Y:S01]  /*9ee0*/  @!P4 IMAD.IADD R10, R10, 0x1, -R0 ;  /* 0x000000010a0ac824 */ /* 0x000fe200078e0a00 */
[C---:B------:R-:W-:Y:S01]  /*9ef0*/  ISETP.GT.U32.AND P4, PT, R0.reuse, R2, PT ;  /* 0x000000020000720c */ /* 0x040fe20003f84070 */
[----:B------:R-:W-:Y:S01]  /*9f00*/  @!P2 IMAD.MOV R16, RZ, RZ, -R16 ;  /* 0x000000ffff10a224 */ /* 0x000fe200078e0a10 */
[----:B------:R-:W-:Y:S01]  /*9f10*/  ISETP.GT.U32.AND P2, PT, R0, R4, PT ;  /* 0x000000040000720c */ /* 0x000fe20003f44070 */
[----:B------:R-:W-:Y:S01]  /*9f20*/  IMAD.HI.U32 R14, R17, R13, RZ ;  /* 0x0000000d110e7227 */ /* 0x000fe200078e00ff */
[----:B0-----:R-:W-:-:S02]  /*9f30*/  IABS R7, R5 ;  /* 0x0000000500077213 */ /* 0x001fc40000000000 */
[----:B------:R0:W-:Y:S01]  /*9f40*/  STL [R1+0x548], R16 ;  /* 0x0005481001007387 */ /* 0x0001e20000100800 */
[----:B------:R-:W-:Y:S02]  /*9f50*/  IMAD.MOV R14, RZ, RZ, -R14 ;  /* 0x000000ffff0e7224 */ /* 0x000fe400078e0a0e */
[----:B------:R-:W-:-:S04]  /*9f60*/  IMAD.HI.U32 R12, R17, R7, RZ ;  /* 0x00000007110c7227 */ /* 0x000fc800078e00ff */
[----:B------:R-:W-:Y:S02]  /*9f70*/  IMAD.MOV R12, RZ, RZ, -R12 ;  /* 0x000000ffff0c7224 */ /* 0x000fe400078e0a0c */
[----:B------:R-:W-:Y:S01]  /*9f80*/  IMAD R8, R0, R14, R13 ;  /* 0x0000000e00087224 */ /* 0x000fe200078e020d */
[----:B0-----:R-:W-:Y:S01]  /*9f90*/  IADD3 R16, R28, 0x140, RZ ;  /* 0x000001401c107810 */ /* 0x001fe20007ffe0ff */
[----:B------:R-:W-:Y:S02]  /*9fa0*/  IMAD R7, R0, R12, R7 ;  /* 0x0000000c00077224 */ /* 0x000fe400078e0207 */
[----:B------:R-:W-:Y:S02]  /*9fb0*/  IMAD.MOV.U32 R15, RZ, RZ, R10 ;  /* 0x000000ffff0f7224 */ /* 0x000fe400078e000a */
[--C-:B------:R-:W-:Y:S02]  /*9fc0*/  @!P4 IMAD.IADD R2, R2, 0x1, -R0.reuse ;  /* 0x000000010202c824 */ /* 0x100fe400078e0a00 */
[--C-:B------:R-:W-:Y:S01]  /*9fd0*/  @!P2 IMAD.IADD R4, R4, 0x1, -R0.reuse ;  /* 0x000000010404a824 */ /* 0x100fe200078e0a00 */
[C---:B------:R-:W-:Y:S01]  /*9fe0*/  ISETP.GT.U32.AND P2, PT, R0.reuse, R7, PT ;  /* 0x000000070000720c */ /* 0x040fe20003f44070 */
[----:B------:R-:W-:Y:S01]  /*9ff0*/  @!P3 IMAD.MOV R15, RZ, RZ, -R15 ;  /* 0x000000ffff0fb224 */ /* 0x000fe200078e0a0f */
[----:B------:R-:W-:Y:S01]  /*a000*/  ISETP.GT.U32.AND P3, PT, R0, R8, PT ;  /* 0x000000080000720c */ /* 0x000fe20003f64070 */
[----:B------:R-:W-:Y:S01]  /*a010*/  @!P0 IMAD.IADD R6, R6, 0x1, -R0 ;  /* 0x0000000106068824 */ /* 0x000fe200078e0a00 */
[----:B------:R-:W-:-:S02]  /*a020*/  ISETP.GT.U32.AND P4, PT, R0, R2, PT ;  /* 0x000000020000720c */ /* 0x000fc40003f84070 */
[----:B------:R-:W-:Y:S01]  /*a030*/  ISETP.GE.AND P0, PT, R11, RZ, PT ;  /* 0x000000ff0b00720c */ /* 0x000fe20003f06270 */
[----:B------:R-:W-:Y:S01]  /*a040*/  IMAD.MOV.U32 R10, RZ, RZ, R6 ;  /* 0x000000ffff0a7224 */ /* 0x000fe200078e0006 */
[----:B------:R-:W-:Y:S01]  /*a050*/  IABS R11, R3 ;  /* 0x00000003000b7213 */ /* 0x000fe20000000000 */
[----:B------:R-:W-:Y:S01]  /*a060*/  STL [R1+0x544], R15 ;  /* 0x0005440f01007387 */ /* 0x000fe20000100800 */
[----:B------:R-:W-:Y:S01]  /*a070*/  IADD3 R6, R28, 0x147, RZ ;  /* 0x000001471c067810 */ /* 0x000fe20007ffe0ff */
[----:B------:R-:W-:Y:S01]  /*a080*/  @!P6 IMAD.MOV R10, RZ, RZ, -R10 ;  /* 0x000000ffff0ae224 */ /* 0x000fe200078e0a0a */
[----:B------:R-:W-:Y:S01]  /*a090*/  ISETP.GE.AND P6, PT, R5, RZ, PT ;  /* 0x000000ff0500720c */ /* 0x000fe20003fc6270 */
[--C-:B------:R-:W-:Y:S01]  /*a0a0*/  @!P2 IMAD.IADD R7, R7, 0x1, -R0.reuse ;  /* 0x000000010707a824 */ /* 0x100fe200078e0a00 */
[----:B------:R-:W-:Y:S01]  /*a0b0*/  IABS R12, R6 ;  /* 0x00000006000c7213 */ /* 0x000fe20000000000 */
[--C-:B------:R-:W-:Y:S01]  /*a0c0*/  @!P3 IMAD.IADD R8, R8, 0x1, -R0.reuse ;  /* 0x000000010808b824 */ /* 0x100fe200078e0a00 */
[----:B------:R-:W-:Y:S01]  /*a0d0*/  IADD3 R5, R28, 0x146, RZ ;  /* 0x000001461c057810 */ /* 0x000fe20007ffe0ff */
[----:B------:R-:W-:Y:S01]  /*a0e0*/  IMAD.HI.U32 R9, R17, R11, RZ ;  /* 0x0000000b11097227 */ /* 0x000fe200078e00ff */
[C---:B------:R-:W-:Y:S01]  /*a0f0*/  ISETP.GT.U32.AND P2, PT, R0.reuse, R7, PT ;  /* 0x000000070000720c */ /* 0x040fe20003f44070 */
[----:B------:R0:W-:Y:S01]  /*a100*/  STL [R1+0x540], R10 ;  /* 0x0005400a01007387 */ /* 0x0001e20000100800 */
[----:B------:R-:W-:Y:S01]  /*a110*/  ISETP.GT.U32.AND P3, PT, R0, R8, PT ;  /* 0x000000080000720c */ /* 0x000fe20003f64070 */
[----:B------:R-:W-:Y:S01]  /*a120*/  @!P4 IMAD.IADD R2, R2, 0x1, -R0 ;  /* 0x000000010202c824 */ /* 0x000fe200078e0a00 */
[----:B------:R-:W-:Y:S01]  /*a130*/  ISETP.GE.AND P4, PT, R3, RZ, PT ;  /* 0x000000ff0300720c */ /* 0x000fe20003f86270 */
[----:B------:R-:W-:-:S02]  /*a140*/  IMAD.MOV R13, RZ, RZ, -R9 ;  /* 0x000000ffff0d7224 */ /* 0x000fc400078e0a09 */
[----:B------:R-:W-:Y:S02]  /*a150*/  IMAD.MOV.U32 R14, RZ, RZ, R2 ;  /* 0x000000ffff0e7224 */ /* 0x000fe400078e0002 */
[----:B------:R-:W-:Y:S01]  /*a160*/  IMAD.MOV.U32 R9, RZ, RZ, R12 ;  /* 0x000000ffff097224 */ /* 0x000fe200078e000c */
[----:B0-----:R-:W-:Y:S01]  /*a170*/  IABS R10, R5 ;  /* 0x00000005000a7213 */ /* 0x001fe20000000000 */
[----:B------:R-:W-:Y:S02]  /*a180*/  IMAD.MOV.U32 R15, RZ, RZ, R4 ;  /* 0x000000ffff0f7224 */ /* 0x000fe400078e0004 */
[----:B------:R-:W-:Y:S01]  /*a190*/  @!P0 IMAD.MOV R14, RZ, RZ, -R14 ;  /* 0x000000ffff0e8224 */ /* 0x000fe200078e0a0e */
[----:B------:R-:W-:Y:S01]  /*a1a0*/  ISETP.GE.AND P0, PT, R6, RZ, PT ;  /* 0x000000ff0600720c */ /* 0x000fe20003f06270 */
[----:B------:R-:W-:-:S04]  /*a1b0*/  IMAD.HI.U32 R4, R17, R9, RZ ;  /* 0x0000000911047227 */ /* 0x000fc800078e00ff */
[----:B------:R-:W-:-:S04]  /*a1c0*/  IMAD.HI.U32 R6, R17, R10, RZ ;  /* 0x0000000a11067227 */ /* 0x000fc800078e00ff */
[----:B------:R-:W-:Y:S02]  /*a1d0*/  IMAD R3, R0, R13, R11 ;  /* 0x0000000d00037224 */ /* 0x000fe400078e020b */
[----:B------:R-:W-:Y:S01]  /*a1e0*/  IMAD.MOV R2, RZ, RZ, -R4 ;  /* 0x000000ffff027224 */ /* 0x000fe200078e0a04 */
[----:B------:R-:W-:Y:S01]  /*a1f0*/  IADD3 R4, R28, 0x145, RZ ;  /* 0x000001451c047810 */ /* 0x000fe20007ffe0ff */
[----:B------:R-:W-:Y:S02]  /*a200*/  IMAD.MOV R6, RZ, RZ, -R6 ;  /* 0x000000ffff067224 */ /* 0x000fe400078e0a06 */
[--C-:B------:R-:W-:Y:S02]  /*a210*/  @!P2 IMAD.IADD R7, R7, 0x1, -R0.reuse ;  /* 0x000000010707a824 */ /* 0x100fe400078e0a00 */
[----:B------:R-:W-:Y:S01]  /*a220*/  @!P3 IMAD.IADD R8, R8, 0x1, -R0 ;  /* 0x000000010808b824 */ /* 0x000fe200078e0a00 */
[----:B------:R-:W-:Y:S01]  /*a230*/  ISETP.GE.AND P3, PT, R5, RZ, PT ;  /* 0x000000ff0500720c */ /* 0x000fe20003f66270 */
[----:B------:R-:W-:Y:S01]  /*a240*/  @!P1 IMAD.MOV R15, RZ, RZ, -R15 ;  /* 0x000000ffff0f9224 */ /* 0x000fe200078e0a0f */
[C---:B------:R-:W-:Y:S01]  /*a250*/  ISETP.GT.U32.AND P1, PT, R0.reuse, R3, PT ;  /* 0x000000030000720c */ /* 0x040fe20003f24070 */
[C---:B------:R-:W-:Y:S01]  /*a260*/  IMAD R5, R0.reuse, R2, R9 ;  /* 0x0000000200057224 */ /* 0x040fe200078e0209 */
[----:B------:R-:W-:Y:S01]  /*a270*/  IABS R2, R4 ;  /* 0x0000000400027213 */ /* 0x000fe20000000000 */
[----:B------:R-:W-:Y:S01]  /*a280*/  IMAD R6, R0, R6, R10 ;  /* 0x0000000600067224 */ /* 0x000fe200078e020a */
[----:B------:R-:W-:Y:S01]  /*a290*/  IADD3 R9, R28, 0x144, RZ ;  /* 0x000001441c097810 */ /* 0x000fe20007ffe0ff */
[----:B------:R-:W-:Y:S01]  /*a2a0*/  IMAD.MOV.U32 R11, RZ, RZ, R7 ;  /* 0x000000ffff0b7224 */ /* 0x000fe200078e0007 */
[C---:B------:R-:W-:Y:S01]  /*a2b0*/  ISETP.GT.U32.AND P2, PT, R0.reuse, R5, PT ;  /* 0x000000050000720c */ /* 0x040fe20003f44070 */
[----:B------:R-:W-:Y:S01]  /*a2c0*/  IMAD.MOV.U32 R13, RZ, RZ, R8 ;  /* 0x000000ffff0d7224 */ /* 0x000fe200078e0008 */
[----:B------:R0:W-:Y:S01]  /*a2d0*/  STL [R1+0x52c], R15 ;  /* 0x00052c0f01007387 */ /* 0x0001e20000100800 */
[----:B------:R-:W-:Y:S01]  /*a2e0*/  @!P6 IMAD.MOV R11, RZ, RZ, -R11 ;  /* 0x000000ffff0be224 */ /* 0x000fe200078e0a0b */
[----:B------:R-:W-:Y:S01]  /*a2f0*/  ISETP.GT.U32.AND P6, PT, R0, R6, PT ;  /* 0x000000060000720c */ /* 0x000fe20003fc4070 */
[----:B------:R-:W-:Y:S01]  /*a300*/  @!P5 IMAD.MOV R13, RZ, RZ, -R13 ;  /* 0x000000ffff0dd224 */ /* 0x000fe200078e0a0d */
[----:B------:R-:W-:Y:S01]  /*a310*/  IADD3 R7, R28, 0x143, RZ ;  /* 0x000001431c077810 */ /* 0x000fe20007ffe0ff */
[----:B------:R-:W-:Y:S01]  /*a320*/  @!P1 IMAD.IADD R3, R3, 0x1, -R0 ;  /* 0x0000000103039824 */ /* 0x000fe200078e0a00 */
[----:B------:R-:W-:Y:S01]  /*a330*/  STL [R1+0x534], R14 ;  /* 0x0005340e01007387 */ /* 0x000fe20000100800 */
[----:B------:R-:W-:Y:S01]  /*a340*/  IMAD.HI.U32 R8, R17, R2, RZ ;  /* 0x0000000211087227 */ /* 0x000fe200078e00ff */
[----:B------:R-:W-:-:S02]  /*a350*/  IABS R12, R9 ;  /* 0x00000009000c7213 */ /* 0x000fc40000000000 */
[----:B------:R-:W-:Y:S01]  /*a360*/  STL [R1+0x538], R13 ;  /* 0x0005380d01007387 */ /* 0x000fe20000100800 */
[----:B------:R-:W-:Y:S01]  /*a370*/  @!P2 IMAD.IADD R5, R5, 0x1, -R0 ;  /* 0x000000010505a824 */ /* 0x000fe200078e0a00 */
[----:B------:R-:W-:Y:S01]  /*a380*/  ISETP.GT.U32.AND P1, PT, R0, R3, PT ;  /* 0x000000030000720c */ /* 0x000fe20003f24070 */
[----:B------:R-:W-:Y:S01]  /*a390*/  IMAD.MOV R8, RZ, RZ, -R8 ;  /* 0x000000ffff087224 */ /* 0x000fe200078e0a08 */
[----:B------:R1:W-:Y:S01]  /*a3a0*/  STL [R1+0x820], R11 ;  /* 0x0008200b01007387 */ /* 0x0003e20000100800 */
[----:B------:R-:W-:Y:S01]  /*a3b0*/  @!P6 IMAD.IADD R6, R6, 0x1, -R0 ;  /* 0x000000010606e824 */ /* 0x000fe200078e0a00 */
[----:B------:R-:W-:Y:S01]  /*a3c0*/  ISETP.GE.AND P5, PT, R4, RZ, PT ;  /* 0x000000ff0400720c */ /* 0x000fe20003fa6270 */
[----:B------:R-:W-:Y:S01]  /*a3d0*/  IMAD.HI.U32 R4, R17, R12, RZ ;  /* 0x0000000c11047227 */ /* 0x000fe200078e00ff */
[C---:B------:R-:W-:Y:S02]  /*a3e0*/  ISETP.GT.U32.AND P2, PT, R0.reuse, R5, PT ;  /* 0x000000050000720c */ /* 0x040fe40003f44070 */
[C---:B------:R-:W-:Y:S01]  /*a3f0*/  ISETP.GT.U32.AND P6, PT, R0.reuse, R6, PT ;  /* 0x000000060000720c */ /* 0x040fe20003fc4070 */
[----:B------:R-:W-:Y:S01]  /*a400*/  IMAD R2, R0, R8, R2 ;  /* 0x0000000800027224 */ /* 0x000fe200078e0202 */
[----:B0-----:R-:W-:Y:S01]  /*a410*/  IADD3 R15, R28, 0x13d, RZ ;  /* 0x0000013d1c0f7810 */ /* 0x001fe20007ffe0ff */
[----:B------:R-:W-:Y:S01]  /*a420*/  IMAD.MOV R4, RZ, RZ, -R4 ;  /* 0x000000ffff047224 */ /* 0x000fe200078e0a04 */
[----:B-1----:R-:W-:Y:S01]  /*a430*/  IABS R11, R7 ;  /* 0x00000007000b7213 */ /* 0x002fe20000000000 */
[----:B------:R-:W-:Y:S01]  /*a440*/  @!P1 IMAD.IADD R3, R3, 0x1, -R0 ;  /* 0x0000000103039824 */ /* 0x000fe200078e0a00 */
[----:B------:R-:W-:Y:S01]  /*a450*/  ISETP.GE.AND P1, PT, R9, RZ, PT ;  /* 0x000000ff0900720c */ /* 0x000fe20003f26270 */
[----:B------:R-:W-:Y:S01]  /*a460*/  IMAD R12, R0, R4, R12 ;  /* 0x00000004000c7224 */ /* 0x000fe200078e020c */
[----:B------:R-:W-:Y:S01]  /*a470*/  IADD3 R4, R28, 0x142, RZ ;  /* 0x000001421c047810 */ /* 0x000fe20007ffe0ff */
[----:B------:R-:W-:-:S04]  /*a480*/  IMAD.HI.U32 R8, R17, R11, RZ ;  /* 0x0000000b11087227 */ /* 0x000fc800078e00ff */
[----:B------:R-:W-:Y:S02]  /*a490*/  IMAD.MOV R8, RZ, RZ, -R8 ;  /* 0x000000ffff087224 */ /* 0x000fe400078e0a08 */
[----:B------:R-:W-:Y:S01]  /*a4a0*/  IMAD.MOV.U32 R10, RZ, RZ, R3 ;  /* 0x000000ffff0a7224 */ /* 0x000fe200078e0003 */
[----:B------:R-:W-:Y:S01]  /*a4b0*/  IADD3 R3, R28, 0x141, RZ ;  /* 0x000001411c037810 */ /* 0x000fe20007ffe0ff */
[C---:B------:R-:W-:Y:S01]  /*a4c0*/  IMAD R11, R0.reuse, R8, R11 ;  /* 0x00000008000b7224 */ /* 0x040fe200078e020b */
[----:B------:R-:W-:Y:S01]  /*a4d0*/  IABS R8, R16 ;  /* 0x0000001000087213 */ /* 0x000fe20000000000 */
[--C-:B------:R-:W-:Y:S01]  /*a4e0*/  @!P2 IMAD.IADD R5, R5, 0x1, -R0.reuse ;  /* 0x000000010505a824 */ /* 0x100fe200078e0a00 */
[----:B------:R-:W-:Y:S01]  /*a4f0*/  ISETP.GT.U32.AND P2, PT, R0, R12, PT ;  /* 0x0000000c0000720c */ /* 0x000fe20003f44070 */
[----:B------:R-:W-:Y:S01]  /*a500*/  @!P6 IMAD.IADD R6, R6, 0x1, -R0 ;  /* 0x000000010606e824 */ /* 0x000fe200078e0a00 */
[C---:B------:R-:W-:Y:S01]  /*a510*/  ISETP.GT.U32.AND P6, PT, R0.reuse, R11, PT ;  /* 0x0000000b0000720c */ /* 0x040fe20003fc4070 */
[----:B------:R-:W-:Y:S01]  /*a520*/  @!P4 IMAD.MOV R10, RZ, RZ, -R10 ;  /* 0x000000ffff0ac224 */ /* 0x000fe200078e0a0a */
[----:B------:R-:W-:Y:S01]  /*a530*/  ISETP.GT.U32.AND P4, PT, R0, R2, PT ;  /* 0x000000020000720c */ /* 0x000fe20003f84070 */
[----:B------:R-:W-:Y:S01]  /*a540*/  IMAD.MOV.U32 R14, RZ, RZ, R5 ;  /* 0x000000ffff0e7224 */ /* 0x000fe200078e0005 */
[----:B------:R-:W-:Y:S01]  /*a550*/  IABS R9, R3 ;  /* 0x0000000300097213 */ /* 0x000fe20000000000 */
[----:B------:R-:W-:Y:S01]  /*a560*/  IMAD.HI.U32 R5, R17, R8, RZ ;  /* 0x0000000811057227 */ /* 0x000fe200078e00ff */
[----:B------:R0:W-:Y:S03]  /*a570*/  STL [R1+0x824], R10 ;  /* 0x0008240a01007387 */ /* 0x0001e60000100800 */
[----:B------:R-:W-:-:S02]  /*a580*/  @!P0 IMAD.MOV R14, RZ, RZ, -R14 ;  /* 0x000000ffff0e8224 */ /* 0x000fc400078e0a0e */
[--C-:B------:R-:W-:Y:S02]  /*a590*/  @!P2 IMAD.IADD R12, R12, 0x1, -R0.reuse ;  /* 0x000000010c0ca824 */ /* 0x100fe400078e0a00 */
[--C-:B------:R-:W-:Y:S01]  /*a5a0*/  @!P6 IMAD.IADD R11, R11, 0x1, -R0.reuse ;  /* 0x000000010b0be824 */ /* 0x100fe200078e0a00 */
[----:B------:R1:W-:Y:S01]  /*a5b0*/  STL [R1+0x530], R14 ;  /* 0x0005300e01007387 */ /* 0x0003e20000100800 */
[----:B------:R-:W-:Y:S01]  /*a5c0*/  @!P4 IMAD.IADD R2, R2, 0x1, -R0 ;  /* 0x000000010202c824 */ /* 0x000fe200078e0a00 */
[----:B------:R-:W-:Y:S01]  /*a5d0*/  ISETP.GE.AND P4, PT, R7, RZ, PT ;  /* 0x000000ff0700720c */ /* 0x000fe20003f86270 */
[C---:B------:R-:W-:Y:S01]  /*a5e0*/  IMAD.HI.U32 R7, R17.reuse, R9, RZ ;  /* 0x0000000911077227 */ /* 0x040fe200078e00ff */
[C---:B------:R-:W-:Y:S02]  /*a5f0*/  ISETP.GT.U32.AND P0, PT, R0.reuse, R12, PT ;  /* 0x0000000c0000720c */ /* 0x040fe40003f04070 */
[C---:B------:R-:W-:Y:S01]  /*a600*/  ISETP.GT.U32.AND P6, PT, R0.reuse, R11, PT ;  /* 0x0000000b0000720c */ /* 0x040fe20003fc4070 */
[----:B------:R-:W-:Y:S01]  /*a610*/  IMAD.MOV R7, RZ, RZ, -R7 ;  /* 0x000000ffff077224 */ /* 0x000fe200078e0a07 */
[----:B0-----:R-:W-:Y:S01]  /*a620*/  IABS R10, R4 ;  /* 0x00000004000a7213 */ /* 0x001fe20000000000 */
[----:B------:R-:W-:Y:S01]  /*a630*/  IMAD.MOV R5, RZ, RZ, -R5 ;  /* 0x000000ffff057224 */ /* 0x000fe200078e0a05 */
[C---:B------:R-:W-:Y:S01]  /*a640*/  ISETP.GT.U32.AND P2, PT, R0.reuse, R2, PT ;  /* 0x000000020000720c */ /* 0x040fe20003f44070 */
[----:B------:R-:W-:Y:S01]  /*a650*/  IMAD R9, R0, R7, R9 ;  /* 0x0000000700097224 */ /* 0x000fe200078e0209 */
[C---:B------:R-:W-:Y:S01]  /*a660*/  IADD3 R7, R28.reuse, 0x13f, RZ ;  /* 0x0000013f1c077810 */ /* 0x040fe20007ffe0ff */
[----:B------:R-:W-:Y:S01]  /*a670*/  IMAD.HI.U32 R13, R17, R10, RZ ;  /* 0x0000000a110d7227 */ /* 0x000fe200078e00ff */
[----:B-1----:R-:W-:-:S03]  /*a680*/  IADD3 R14, R28, 0x13e, RZ ;  /* 0x0000013e1c0e7810 */ /* 0x002fc60007ffe0ff */
[----:B------:R-:W-:Y:S01]  /*a690*/  IMAD R8, R0, R5, R8 ;  /* 0x0000000500087224 */ /* 0x000fe200078e0208 */
[----:B------:R-:W-:Y:S01]  /*a6a0*/  IABS R5, R15 ;  /* 0x0000000f00057213 */ /* 0x000fe20000000000 */
[--C-:B------:R-:W-:Y:S01]  /*a6b0*/  @!P0 IMAD.IADD R12, R12, 0x1, -R0.reuse ;  /* 0x000000010c0c8824 */ /* 0x100fe200078e0a00 */
[C---:B------:R-:W-:Y:S01]  /*a6c0*/  ISETP.GT.U32.AND P0, PT, R0.reuse, R9, PT ;  /* 0x000000090000720c */ /* 0x040fe20003f04070 */
[----:B------:R-:W-:Y:S02]  /*a6d0*/  IMAD.MOV R13, RZ, RZ, -R13 ;  /* 0x000000ffff0d7224 */ /* 0x000fe400078e0a0d */
[----:B------:R-:W-:Y:S01]  /*a6e0*/  @!P6 IMAD.IADD R11, R11, 0x1, -R0 ;  /* 0x000000010b0be824 */ /* 0x000fe200078e0a00 */
[C---:B------:R-:W-:Y:S01]  /*a6f0*/  ISETP.GT.U32.AND P6, PT, R0.reuse, R8, PT ;  /* 0x000000080000720c */ /* 0x040fe20003fc4070 */
[----:B------:R-:W-:Y:S02]  /*a700*/  IMAD R10, R0, R13, R10 ;  /* 0x0000000d000a7224 */ /* 0x000fe400078e020a */
[----:B------:R-:W-:-:S02]  /*a710*/  @!P3 IMAD.MOV R6, RZ, RZ, -R6 ;  /* 0x000000ffff06b224 */ /* 0x000fc400078e0a06 */
[----:B------:R-:W-:Y:S01]  /*a720*/  @!P2 IMAD.IADD R2, R2, 0x1, -R0 ;  /* 0x000000010202a824 */ /* 0x000fe200078e0a00 */
[----:B------:R-:W-:Y:S02]  /*a730*/  ISETP.GT.U32.AND P3, PT, R0, R10, PT ;  /* 0x0000000a0000720c */ /* 0x000fe40003f64070 */
[----:B------:R-:W-:Y:S01]  /*a740*/  ISETP.GE.AND P2, PT, R4, RZ, PT ;  /* 0x000000ff0400720c */ /* 0x000fe20003f46270 */
[----:B------:R-:W-:Y:S01]  /*a750*/  IMAD.MOV.U32 R18, RZ, RZ, R2 ;  /* 0x000000ffff127224 */ /* 0x000fe200078e0002 */
[----:B------:R-:W-:Y:S01]  /*a760*/  IABS R4, R7 ;  /* 0x0000000700047213 */ /* 0x000fe20000000000 */
[--C-:B------:R-:W-:Y:S01]  /*a770*/  @!P0 IMAD.IADD R9, R9, 0x1, -R0.reuse ;  /* 0x0000000109098824 */ /* 0x100fe200078e0a00 */
[----:B------:R0:W-:Y:S01]  /*a780*/  STL [R1+0x81c], R6 ;  /* 0x00081c0601007387 */ /* 0x0001e20000100800 */
[----:B------:R-:W-:Y:S02]  /*a790*/  @!P6 IMAD.IADD R8, R8, 0x1, -R0 ;  /* 0x000000010808e824 */ /* 0x000fe400078e0a00 */
[----:B------:R-:W-:Y:S01]  /*a7a0*/  @!P5 IMAD.MOV R18, RZ, RZ, -R18 ;  /* 0x000000ffff12d224 */ /* 0x000fe200078e0a12 */
[C---:B------:R-:W-:Y:S01]  /*a7b0*/  ISETP.GT.U32.AND P5, PT, R0.reuse, R9, PT ;  /* 0x000000090000720c */ /* 0x040fe20003fa4070 */
[----:B------:R-:W-:Y:S01]  /*a7c0*/  IMAD.HI.U32 R13, R17, R4, RZ ;  /* 0x00000004110d7227 */ /* 0x000fe200078e00ff */
[----:B------:R-:W-:-:S02]  /*a7d0*/  ISETP.GT.U32.AND P6, PT, R0, R8, PT ;  /* 0x000000080000720c */ /* 0x000fc40003fc4070 */
[----:B------:R1:W-:Y:S01]  /*a7e0*/  STL [R1+0x818], R18 ;  /* 0x0008181201007387 */ /* 0x0003e20000100800 */
[----:B------:R-:W-:Y:S01]  /*a7f0*/  @!P3 IMAD.IADD R10, R10, 0x1, -R0 ;  /* 0x000000010a0ab824 */ /* 0x000fe200078e0a00 */
[----:B0-----:R-:W-:Y:S01]  /*a800*/  IABS R6, R14 ;  /* 0x0000000e00067213 */ /* 0x001fe20000000000 */
[----:B------:R-:W-:Y:S01]  /*a810*/  IMAD.HI.U32 R2, R17, R5, RZ ;  /* 0x0000000511027227 */ /* 0x000fe200078e00ff */
[----:B------:R-:W-:Y:S02]  /*a820*/  ISETP.GE.AND P3, PT, R3, RZ, PT ;  /* 0x000000ff0300720c */ /* 0x000fe40003f66270 */
[----:B------:R-:W-:Y:S01]  /*a830*/  ISETP.GT.U32.AND P0, PT, R0, R10, PT ;  /* 0x0000000a0000720c */ /* 0x000fe20003f04070 */
[----:B------:R-:W-:Y:S01]  /*a840*/  IMAD.HI.U32 R3, R17, R6, RZ ;  /* 0x0000000611037227 */ /* 0x000fe200078e00ff */
[----:B-1----:R-:W-:-:S03]  /*a850*/  LOP3.LUT R18, R29, 0x7f, RZ, 0xc0, !PT ;  /* 0x0000007f1d127812 */ /* 0x002fc600078ec0ff */
[----:B------:R-:W-:Y:S02]  /*a860*/  IMAD.MOV R13, RZ, RZ, -R13 ;  /* 0x000000ffff0d7224 */ /* 0x000fe400078e0a0d */
[----:B------:R-:W-:Y:S02]  /*a870*/  IMAD.MOV R2, RZ, RZ, -R2 ;  /* 0x000000ffff027224 */ /* 0x000fe400078e0a02 */
[----:B------:R-:W-:Y:S01]  /*a880*/  IMAD R20, R18, c[0x0][0x18c], RZ ;  /* 0x0000630012147a24 */ /* 0x000fe200078e02ff */
[----:B------:R-:W-:Y:S01]  /*a890*/  IADD3 R18, R28, 0x13b, RZ ;  /* 0x0000013b1c127810 */ /* 0x000fe20007ffe0ff */
[----:B------:R-:W-:Y:S02]  /*a8a0*/  IMAD.MOV R3, RZ, RZ, -R3 ;  /* 0x000000ffff037224 */ /* 0x000fe400078e0a03 */
[C---:B------:R-:W-:Y:S01]  /*a8b0*/  IMAD R4, R0.reuse, R13, R4 ;  /* 0x0000000d00047224 */ /* 0x040fe200078e0204 */
[----:B------:R-:W-:Y:S01]  /*a8c0*/  IABS R13, R19 ;  /* 0x00000013000d7213 */ /* 0x000fe20000000000 */
[----:B------:R-:W-:Y:S01]  /*a8d0*/  IMAD R5, R0, R2, R5 ;  /* 0x0000000200057224 */ /* 0x000fe200078e0205 */
[----:B------:R-:W-:Y:S01]  /*a8e0*/  IABS R22, R18 ;  /* 0x0000001200167213 */ /* 0x000fe20000000000 */
[----:B------:R-:W-:Y:S01]  /*a8f0*/  @!P5 IMAD.IADD R9, R9, 0x1, -R0 ;  /* 0x000000010909d824 */ /* 0x000fe200078e0a00 */
[----:B------:R-:W-:Y:S01]  /*a900*/  LEA R2, P5, R20, c[0x0][0x168], 0x1 ;  /* 0x00005a0014027a11 */ /* 0x000fe200078a08ff */
[----:B------:R-:W-:-:S02]  /*a910*/  IMAD R6, R0, R3, R6 ;  /* 0x0000000300067224 */ /* 0x000fc400078e0206 */
[--C-:B------:R-:W-:Y:S01]  /*a920*/  @!P6 IMAD.IADD R8, R8, 0x1, -R0.reuse ;  /* 0x000000010808e824 */ /* 0x100fe200078e0a00 */
[----:B------:R-:W-:Y:S01]  /*a930*/  ISETP.GT.U32.AND P6, PT, R0, R4, PT ;  /* 0x000000040000720c */ /* 0x000fe20003fc4070 */
[----:B------:R-:W-:Y:S01]  /*a940*/  @!P0 IMAD.IADD R10, R10, 0x1, -R0 ;  /* 0x000000010a0a8824 */ /* 0x000fe200078e0a00 */
[----:B------:R-:W-:Y:S01]  /*a950*/  LEA.HI.X.SX32 R3, R20, c[0x0][0x16c], 0x1, P5 ;  /* 0x00005b0014037a11 */ /* 0x000fe200028f0eff */
[----:B------:R-:W-:Y:S01]  /*a960*/  IMAD R20, R23, 0x80, R20 ;  /* 0x0000008017147824 */ /* 0x000fe200078e0214 */
[----:B------:R-:W-:Y:S02]  /*a970*/  ISETP.GT.U32.AND P5, PT, R0, R6, PT ;  /* 0x000000060000720c */ /* 0x000fe40003fa4070 */
[----:B------:R-:W-:Y:S01]  /*a980*/  ISETP.GE.AND P0, PT, R16, RZ, PT ;  /* 0x000000ff1000720c */ /* 0x000fe20003f06270 */
[----:B------:R0:W-:Y:S01]  /*a990*/  STL.64 [R1+0x33b0], R2 ;  /* 0x0033b00201007387 */ /* 0x0001e20000100a00 */
[----:B------:R-:W-:-:S04]  /*a9a0*/  IADD3 R16, R28, 0x13c, RZ ;  /* 0x0000013c1c107810 */ /* 0x000fc80007ffe0ff */
[----:B------:R-:W-:Y:S01]  /*a9b0*/  IABS R21, R16 ;  /* 0x0000001000157213 */ /* 0x000fe20000000000 */
[----:B------:R-:W-:-:S04]  /*a9c0*/  @!P6 IMAD.IADD R4, R4, 0x1, -R0 ;  /* 0x000000010404e824 */ /* 0x000fc800078e0a00 */
[----:B------:R-:W-:Y:S01]  /*a9d0*/  @!P5 IMAD.IADD R6, R6, 0x1, -R0 ;  /* 0x000000010606d824 */ /* 0x000fe200078e0a00 */
[----:B------:R-:W-:Y:S01]  /*a9e0*/  ISETP.GT.U32.AND P5, PT, R0, R4, PT ;  /* 0x000000040000720c */ /* 0x000fe20003fa4070 */
[----:B------:R-:W-:-:S04]  /*a9f0*/  IMAD.HI.U32 R23, R17, R21, RZ ;  /* 0x0000001511177227 */ /* 0x000fc800078e00ff */
[----:B------:R-:W-:Y:S02]  /*aa00*/  IMAD.MOV R23, RZ, RZ, -R23 ;  /* 0x000000ffff177224 */ /* 0x000fe400078e0a17 */
[----:B0-----:R-:W-:Y:S01]  /*aa10*/  IMAD.MOV.U32 R2, RZ, RZ, R12 ;  /* 0x000000ffff027224 */ /* 0x001fe200078e000c */
[----:B------:R-:W-:Y:S01]  /*aa20*/  LEA R12, P6, R20, c[0x0][0x168], 0x1 ;  /* 0x00005a00140c7a11 */ /* 0x000fe200078c08ff */
[C---:B------:R-:W-:Y:S02]  /*aa30*/  IMAD R21, R0.reuse, R23, R21 ;  /* 0x0000001700157224 */ /* 0x040fe400078e0215 */
[----:B------:R-:W-:Y:S01]  /*aa40*/  @!P1 IMAD.MOV R2, RZ, RZ, -R2 ;  /* 0x000000ffff029224 */ /* 0x000fe200078e0a02 */
[----:B------:R-:W-:Y:S01]  /*aa50*/  ISETP.GT.U32.AND P1, PT, R0, R6, PT ;  /* 0x000000060000720c */ /* 0x000fe20003f24070 */
[----:B------:R-:W-:Y:S01]  /*aa60*/  @!P5 IMAD.IADD R4, R4, 0x1, -R0 ;  /* 0x000000010404d824 */ /* 0x000fe200078e0a00 */
[----:B------:R-:W-:Y:S01]  /*aa70*/  ISETP.GT.U32.AND P5, PT, R0, R21, PT ;  /* 0x000000150000720c */ /* 0x000fe20003fa4070 */
[----:B------:R-:W-:Y:S01]  /*aa80*/  IMAD.MOV.U32 R3, RZ, RZ, R9 ;  /* 0x000000ffff037224 */ /* 0x000fe200078e0009 */
[----:B------:R0:W-:Y:S01]  /*aa90*/  STL [R1+0x524], R2 ;  /* 0x0005240201007387 */ /* 0x0001e20000100800 */
[----:B------:R-:W-:Y:S01]  /*aaa0*/  IMAD.HI.U32 R23, R17, R22, RZ ;  /* 0x0000001611177227 */ /* 0x000fe200078e00ff */
[----:B------:R-:W-:-:S02]  /*aab0*/  IADD3 R9, R28, 0x135, RZ ;  /* 0x000001351c097810 */ /* 0x000fc40007ffe0ff */
[----:B------:R-:W-:Y:S01]  /*aac0*/  STL [R1+0x343c], R12 ;  /* 0x00343c0c01007387 */ /* 0x000fe20000100800 */
[----:B------:R-:W-:Y:S02]  /*aad0*/  @!P3 IMAD.MOV R3, RZ, RZ, -R3 ;  /* 0x000000ffff03b224 */ /* 0x000fe400078e0a03 */
[----:B------:R-:W-:Y:S02]  /*aae0*/  IMAD.MOV R23, RZ, RZ, -R23 ;  /* 0x000000ffff177224 */ /* 0x000fe400078e0a17 */
[----:B------:R-:W-:Y:S01]  /*aaf0*/  @!P1 IMAD.IADD R6, R6, 0x1, -R0 ;  /* 0x0000000106069824 */ /* 0x000fe200078e0a00 */
[----:B------:R-:W-:Y:S01]  /*ab00*/  ISETP.GE.AND P1, PT, R15, RZ, PT ;  /* 0x000000ff0f00720c */ /* 0x000fe20003f26270 */
[----:B0-----:R-:W-:Y:S02]  /*ab10*/  IMAD.MOV.U32 R2, RZ, RZ, R11 ;  /* 0x000000ffff027224 */ /* 0x001fe400078e000b */
[----:B------:R-:W-:Y:S01]  /*ab20*/  IMAD.MOV.U32 R11, RZ, RZ, R13 ;  /* 0x000000ffff0b7224 */ /* 0x000fe200078e000d */
[----:B------:R-:W-:Y:S01]  /*ab30*/  LEA.HI.X.SX32 R13, R20, c[0x0][0x16c], 0x1, P6 ;  /* 0x00005b00140d7a11 */ /* 0x000fe200030f0eff */
[----:B------:R-:W-:Y:S01]  /*ab40*/  @!P4 IMAD.MOV R2, RZ, RZ, -R2 ;  /* 0x000000ffff02c224 */ /* 0x000fe200078e0a02 */
[----:B------:R-:W-:Y:S01]  /*ab50*/  ISETP.GE.AND P6, PT, R14, RZ, PT ;  /* 0x000000ff0e00720c */ /* 0x000fe20003fc6270 */
[----:B------:R-:W-:Y:S01]  /*ab60*/  @!P5 IMAD.IADD R21, R21, 0x1, -R0 ;  /* 0x000000011515d824 */ /* 0x000fe200078e0a00 */
[----:B------:R-:W-:Y:S01]  /*ab70*/  IADD3 R14, R28, 0x139, RZ ;  /* 0x000001391c0e7810 */ /* 0x000fe20007ffe0ff */
[----:B------:R-:W-:Y:S01]  /*ab80*/  STL [R1+0x3438], R13 ;  /* 0x0034380d01007387 */ /* 0x000fe20000100800 */
[C---:B------:R-:W-:Y:S01]  /*ab90*/  ISETP.GT.U32.AND P4, PT, R0.reuse, R5, PT ;  /* 0x000000050000720c */ /* 0x040fe20003f84070 */
[----:B------:R-:W-:Y:S01]  /*aba0*/  IMAD.HI.U32 R20, R17, R11, RZ ;  /* 0x0000000b11147227 */ /* 0x000fe200078e00ff */
[----:B------:R-:W-:Y:S01]  /*abb0*/  IABS R15, R14 ;  /* 0x0000000e000f7213 */ /* 0x000fe20000000000 */
[----:B------:R0:W-:Y:S01]  /*abc0*/  STL [R1+0x814], R2 ;  /* 0x0008140201007387 */ /* 0x0001e20000100800 */
[----:B------:R-:W-:Y:S01]  /*abd0*/  ISETP.GT.U32.AND P5, PT, R0, R21, PT ;  /* 0x000000150000720c */ /* 0x000fe20003fa4070 */
[----:B------:R-:W-:-:S02]  /*abe0*/  IMAD.MOV R20, RZ, RZ, -R20 ;  /* 0x000000ffff147224 */ /* 0x000fc400078e0a14 */
[C---:B------:R-:W-:Y:S02]  /*abf0*/  IMAD R22, R0.reuse, R23, R22 ;  /* 0x0000001700167224 */ /* 0x040fe400078e0216 */
[----:B------:R-:W-:-:S03]  /*ac00*/  IMAD R11, R0, R20, R11 ;  /* 0x00000014000b7224 */ /* 0x000fc600078e020b */
[----:B------:R-:W-:Y:S01]  /*ac10*/  ISETP.GT.U32.AND P3, PT, R0, R22, PT ;  /* 0x000000160000720c */ /* 0x000fe20003f64070 */
[----:B0-----:R-:W-:Y:S02]  /*ac20*/  IMAD.MOV.U32 R2, RZ, RZ, R10 ;  /* 0x000000ffff027224 */ /* 0x001fe400078e000a */
[----:B------:R-:W-:-:S04]  /*ac30*/  IMAD.HI.U32 R10, R17, R15, RZ ;  /* 0x0000000f110a7227 */ /* 0x000fc800078e00ff */
[----:B------:R-:W-:Y:S02]  /*ac40*/  @!P2 IMAD.MOV R2, RZ, RZ, -R2 ;  /* 0x000000ffff02a224 */ /* 0x000fe400078e0a02 */
[----:B------:R-:W-:Y:S02]  /*ac50*/  IMAD.MOV R10, RZ, RZ, -R10 ;  /* 0x000000ffff0a7224 */ /* 0x000fe400078e0a0a */
[--C-:B------:R-:W-:Y:S01]  /*ac60*/  @!P5 IMAD.IADD R21, R21, 0x1, -R0.reuse ;  /* 0x000000011515d824 */ /* 0x100fe200078e0a00 */
[----:B------:R0:W-:Y:S01]  /*ac70*/  STL [R1+0x51c], R2 ;  /* 0x00051c0201007387 */ /* 0x0001e20000100800 */
[----:B------:R-:W-:Y:S02]  /*ac80*/  IMAD R15, R0, R10, R15 ;  /* 0x0000000a000f7224 */ /* 0x000fe400078e020f */
[--C-:B------:R-:W-:Y:S01]  /*ac90*/  @!P4 IMAD.IADD R5, R5, 0x1, -R0.reuse ;  /* 0x000000010505c824 */ /* 0x100fe200078e0a00 */
[----:B------:R1:W-:Y:S01]  /*aca0*/  STL [R1+0x518], R3 ;  /* 0x0005180301007387 */ /* 0x0003e20000100800 */
[----:B------:R-:W-:Y:S01]  /*acb0*/  ISETP.GE.AND P4, PT, R16, RZ, PT ;  /* 0x000000ff1000720c */ /* 0x000fe20003f86270 */
[----:B------:R-:W-:Y:S01]  /*acc0*/  @!P3 IMAD.IADD R22, R22, 0x1, -R0 ;  /* 0x000000011616b824 */ /* 0x000fe200078e0a00 */
[----:B------:R-:W-:-:S02]  /*acd0*/  ISETP.GT.U32.AND P5, PT, R0, R15, PT ;  /* 0x0000000f0000720c */ /* 0x000fc40003fa4070 */
[----:B------:R-:W-:Y:S01]  /*ace0*/  ISETP.GT.U32.AND P2, PT, R0, R5, PT ;  /* 0x000000050000720c */ /* 0x000fe20003f44070 */
[----:B0-----:R-:W-:Y:S01]  /*acf0*/  IMAD.MOV.U32 R2, RZ, RZ, R8 ;  /* 0x000000ffff027224 */ /* 0x001fe200078e0008 */
[----:B------:R-:W-:Y:S02]  /*ad00*/  IADD3 R16, R28, 0x138, RZ ;  /* 0x000001381c107810 */ /* 0x000fe40007ffe0ff */
[----:B------:R-:W-:Y:S01]  /*ad10*/  ISETP.GE.AND P3, PT, R14, RZ, PT ;  /* 0x000000ff0e00720c */ /* 0x000fe20003f66270 */
[----:B------:R-:W-:Y:S01]  /*ad20*/  @!P0 IMAD.MOV R2, RZ, RZ, -R2 ;  /* 0x000000ffff028224 */ /* 0x000fe200078e0a02 */
[----:B------:R-:W-:Y:S01]  /*ad30*/  ISETP.GE.AND P0, PT, R18, RZ, PT ;  /* 0x000000ff1200720c */ /* 0x000fe20003f06270 */
[----:B-1----:R-:W-:Y:S01]  /*ad40*/  IMAD.MOV.U32 R3, RZ, RZ, R21 ;  /* 0x000000ffff037224 */ /* 0x002fe200078e0015 */
[----:B------:R-:W-:Y:S02]  /*ad50*/  IABS R8, R16 ;  /* 0x0000001000087213 */ /* 0x000fe40000000000 */
[----:B------:R0:W-:Y:S01]  /*ad60*/  STL [R1+0x514], R2 ;  /* 0x0005140201007387 */ /* 0x0001e20000100800 */
[----:B------:R-:W-:-:S02]  /*ad70*/  @!P5 IMAD.IADD R15, R15, 0x1, -R0 ;  /* 0x000000010f0fd824 */ /* 0x000fc400078e0a00 */
[----:B------:R-:W-:Y:S01]  /*ad80*/  @!P2 IMAD.IADD R5, R5, 0x1, -R0 ;  /* 0x000000010505a824 */ /* 0x000fe200078e0a00 */
[----:B------:R-:W-:Y:S01]  /*ad90*/  ISETP.GE.AND P2, PT, R19, RZ, PT ;  /* 0x000000ff1300720c */ /* 0x000fe20003f46270 */
[----:B------:R-:W-:Y:S01]  /*ada0*/  IMAD.MOV.U32 R19, RZ, RZ, R8 ;  /* 0x000000ffff137224 */ /* 0x000fe200078e0008 */
[----:B------:R-:W-:Y:S01]  /*adb0*/  ISETP.GT.U32.AND P5, PT, R0, R15, PT ;  /* 0x0000000f0000720c */ /* 0x000fe20003fa4070 */
[----:B------:R-:W-:Y:S01]  /*adc0*/  @!P4 IMAD.MOV R3, RZ, RZ, -R3 ;  /* 0x000000ffff03c224 */ /* 0x000fe200078e0a03 */
[C---:B------:R-:W-:Y:S01]  /*add0*/  IADD3 R8, R28.reuse, 0x136, RZ ;  /* 0x000001361c087810 */ /* 0x040fe20007ffe0ff */
[----:B0-----:R-:W-:Y:S01]  /*ade0*/  IMAD.MOV.U32 R2, RZ, RZ, R6 ;  /* 0x000000ffff027224 */ /* 0x001fe200078e0006 */
[----:B------:R-:W-:Y:S02]  /*adf0*/  IADD3 R6, R28, 0x137, RZ ;  /* 0x000001371c067810 */ /* 0x000fe40007ffe0ff */
[----:B------:R-:W-:Y:S01]  /*ae00*/  IABS R14, R8 ;  /* 0x00000008000e7213 */ /* 0x000fe20000000000 */
[----:B------:R-:W-:Y:S01]  /*ae10*/  @!P6 IMAD.MOV R2, RZ, RZ, -R2 ;  /* 0x000000ffff02e224 */ /* 0x000fe200078e0a02 */
[----:B------:R-:W-:-:S02]  /*ae20*/  ISETP.GT.U32.AND P6, PT, R0, R11, PT ;  /* 0x0000000b0000720c */ /* 0x000fc40003fc4070 */
[----:B------:R-:W-:Y:S02]  /*ae30*/  IABS R18, R6 ;  /* 0x0000000600127213 */ /* 0x000fe40000000000 */
[----:B------:R0:W-:Y:S01]  /*ae40*/  STL [R1+0x50c], R2 ;  /* 0x00050c0201007387 */ /* 0x0001e20000100800 */
[----:B------:R-:W-:Y:S02]  /*ae50*/  @!P5 IMAD.IADD R15, R15, 0x1, -R0 ;  /* 0x000000010f0fd824 */ /* 0x000fe400078e0a00 */
[----:B------:R-:W-:-:S04]  /*ae60*/  IMAD.HI.U32 R10, R17, R18, RZ ;  /* 0x00000012110a7227 */ /* 0x000fc800078e00ff */
[----:B------:R-:W-:Y:S02]  /*ae70*/  IMAD.MOV R20, RZ, RZ, -R10 ;  /* 0x000000ffff147224 */ /* 0x000fe400078e0a0a */
[----:B------:R-:W-:Y:S01]  /*ae80*/  @!P6 IMAD.IADD R11, R11, 0x1, -R0 ;  /* 0x000000010b0be824 */ /* 0x000fe200078e0a00 */
[----:B------:R-:W-:Y:S01]  /*ae90*/  ISETP.GT.U32.AND P6, PT, R0, R22, PT ;  /* 0x000000160000720c */ /* 0x000fe20003fc4070 */
[----:B0-----:R-:W-:Y:S02]  /*aea0*/  IMAD.MOV.U32 R2, RZ, RZ, R5 ;  /* 0x000000ffff027224 */ /* 0x001fe400078e0005 */
[----:B------:R-:W-:-:S04]  /*aeb0*/  IMAD.HI.U32 R5, R17, R19, RZ ;  /* 0x0000001311057227 */ /* 0x000fc800078e00ff */
[----:B------:R-:W-:Y:S01]  /*aec0*/  @!P1 IMAD.MOV R2, RZ, RZ, -R2 ;  /* 0x000000ffff029224 */ /* 0x000fe200078e0a02 */
[C---:B------:R-:W-:Y:S01]  /*aed0*/  ISETP.GT.U32.AND P1, PT, R0.reuse, R11, PT ;  /* 0x0000000b0000720c */ /* 0x040fe20003f24070 */
[----:B------:R-:W-:Y:S02]  /*aee0*/  IMAD R18, R0, R20, R18 ;  /* 0x0000001400127224 */ /* 0x000fe400078e0212 */
[----:B------:R-:W-:Y:S01]  /*aef0*/  IMAD.MOV R5, RZ, RZ, -R5 ;  /* 0x000000ffff057224 */ /* 0x000fe200078e0a05 */
[----:B------:R0:W-:Y:S01]  /*af00*/  STL [R1+0x508], R2 ;  /* 0x0005080201007387 */ /* 0x0001e20000100800 */
[--C-:B------:R-:W-:Y:S01]  /*af10*/  @!P6 IMAD.IADD R22, R22, 0x1, -R0.reuse ;  /* 0x000000011616e824 */ /* 0x100fe200078e0a00 */
[C---:B------:R-:W-:Y:S01]  /*af20*/  ISETP.GT.U32.AND P5, PT, R0.reuse, R18, PT ;  /* 0x000000120000720c */ /* 0x040fe20003fa4070 */
[C---:B------:R-:W-:Y:S01]  /*af30*/  IMAD R5, R0.reuse, R5, R19 ;  /* 0x0000000500057224 */ /* 0x040fe200078e0213 */
[----:B------:R-:W-:Y:S01]  /*af40*/  IABS R19, R9 ;  /* 0x0000000900137213 */ /* 0x000fe20000000000 */
[----:B------:R-:W-:Y:S01]  /*af50*/  IMAD.HI.U32 R20, R17, R14, RZ ;  /* 0x0000000e11147227 */ /* 0x000fe200078e00ff */
[----:B------:R1:W-:Y:S02]  /*af60*/  STL [R1+0x500], R3 ;  /* 0x0005000301007387 */ /* 0x0003e40000100800 */
[----:B------:R-:W-:Y:S01]  /*af70*/  ISETP.GT.U32.AND P6, PT, R0, R5, PT ;  /* 0x000000050000720c */ /* 0x000fe20003fc4070 */
[----:B------:R-:W-:Y:S01]  /*af80*/  @!P1 IMAD.IADD R11, R11, 0x1, -R0 ;  /* 0x000000010b0b9824 */ /* 0x000fe200078e0a00 */
[----:B------:R-:W-:Y:S01]  /*af90*/  ISETP.GE.AND P1, PT, R16, RZ, PT ;  /* 0x000000ff1000720c */ /* 0x000fe20003f26270 */
[----:B------:R-:W-:Y:S01]  /*afa0*/  IMAD.MOV.U32 R10, RZ, RZ, R19 ;  /* 0x000000ffff0a7224 */ /* 0x000fe200078e0013 */
[----:B------:R-:W-:Y:S01]  /*afb0*/  IADD3 R16, R28, 0x134, RZ ;  /* 0x000001341c107810 */ /* 0x000fe20007ffe0ff */
[----:B------:R-:W-:-:S02]  /*afc0*/  IMAD.MOV R20, RZ, RZ, -R20 ;  /* 0x000000ffff147224 */ /* 0x000fc400078e0a14 */
[----:B------:R-:W-:Y:S01]  /*afd0*/  @!P5 IMAD.IADD R18, R18, 0x1, -R0 ;  /* 0x000000011212d824 */ /* 0x000fe200078e0a00 */
[----:B------:R-:W-:Y:S01]  /*afe0*/  IABS R19, R16 ;  /* 0x0000001000137213 */ /* 0x000fe20000000000 */
[C---:B------:R-:W-:Y:S02]  /*aff0*/  IMAD R14, R0.reuse, R20, R14 ;  /* 0x00000014000e7224 */ /* 0x040fe400078e020e */
[----:B0-----:R-:W-:Y:S01]  /*b000*/  IMAD.MOV.U32 R2, RZ, RZ, R22 ;  /* 0x000000ffff027224 */ /* 0x001fe200078e0016 */
[----:B------:R-:W-:Y:S01]  /*b010*/  ISETP.GT.U32.AND P4, PT, R0, R18, PT ;  /* 0x000000120000720c */ /* 0x000fe20003f84070 */
[----:B------:R-:W-:-:S04]  /*b020*/  IMAD.HI.U32 R20, R17, R19, RZ ;  /* 0x0000001311147227 */ /* 0x000fc800078e00ff */
[----:B------:R-:W-:Y:S01]  /*b030*/  @!P6 IMAD.IADD R5, R5, 0x1, -R0 ;  /* 0x000000010505e824 */ /* 0x000fe200078e0a00 */
[----:B------:R-:W-:Y:S01]  /*b040*/  ISETP.GE.AND P6, PT, R6, RZ, PT ;  /* 0x000000ff0600720c */ /* 0x000fe20003fc6270 */
[----:B------:R-:W-:Y:S01]  /*b050*/  IMAD.MOV R20, RZ, RZ, -R20 ;  /* 0x000000ffff147224 */ /* 0x000fe200078e0a14 */
[----:B------:R-:W-:Y:S01]  /*b060*/  IADD3 R6, R28, 0x133, RZ ;  /* 0x000001331c067810 */ /* 0x000fe20007ffe0ff */
[----:B------:R-:W-:Y:S01]  /*b070*/  IMAD.HI.U32 R23, R17, R10, RZ ;  /* 0x0000000a11177227 */ /* 0x000fe200078e00ff */
[----:B------:R-:W-:-:S03]  /*b080*/  ISETP.GT.U32.AND P5, PT, R0, R5, PT ;  /* 0x000000050000720c */ /* 0x000fc60003fa4070 */
[----:B------:R-:W-:Y:S01]  /*b090*/  @!P0 IMAD.MOV R2, RZ, RZ, -R2 ;  /* 0x000000ffff028224 */ /* 0x000fe200078e0a02 */
[C---:B------:R-:W-:Y:S01]  /*b0a0*/  ISETP.GT.U32.AND P0, PT, R0.reuse, R14, PT ;  /* 0x0000000e0000720c */ /* 0x040fe20003f04070 */
[----:B------:R-:W-:Y:S02]  /*b0b0*/  IMAD R19, R0, R20, R19 ;  /* 0x0000001400137224 */ /* 0x000fe400078e0213 */
[----:B------:R-:W-:Y:S01]  /*b0c0*/  IMAD.MOV R23, RZ, RZ, -R23 ;  /* 0x000000ffff177224 */ /* 0x000fe200078e0a17 */
[----:B------:R0:W-:Y:S01]  /*b0d0*/  STL [R1+0x4fc], R2 ;  /* 0x0004fc0201007387 */ /* 0x0001e20000100800 */
[----:B------:R-:W-:Y:S01]  /*b0e0*/  @!P4 IMAD.IADD R18, R18, 0x1, -R0 ;  /* 0x000000011212c824 */ /* 0x000fe200078e0a00 */
[C---:B------:R-:W-:Y:S01]  /*b0f0*/  ISETP.GT.U32.AND P4, PT, R0.reuse, R19, PT ;  /* 0x000000130000720c */ /* 0x040fe20003f84070 */
[----:B------:R-:W-:Y:S01]  /*b100*/  IMAD R23, R0, R23, R10 ;  /* 0x0000001700177224 */ /* 0x000fe200078e020a */
[----:B------:R-:W-:Y:S01]  /*b110*/  IABS R10, R6 ;  /* 0x00000006000a7213 */ /* 0x000fe20000000000 */
[----:B-1----:R-:W-:-:S02]  /*b120*/  IMAD.MOV.U32 R3, RZ, RZ, R11 ;  /* 0x000000ffff037224 */ /* 0x002fc400078e000b */
[----:B------:R-:W-:Y:S01]  /*b130*/  @!P5 IMAD.IADD R5, R5, 0x1, -R0 ;  /* 0x000000010505d824 */ /* 0x000fe200078e0a00 */
[----:B------:R-:W-:Y:S01]  /*b140*/  ISETP.GE.AND P5, PT, R9, RZ, PT ;  /* 0x000000ff0900720c */ /* 0x000fe20003fa6270 */
[----:B------:R-:W-:Y:S01]  /*b150*/  @!P2 IMAD.MOV R3, RZ, RZ, -R3 ;  /* 0x000000ffff03a224 */ /* 0x000fe200078e0a03 */
[----:B------:R-:W-:Y:S01]  /*b160*/  ISETP.GE.AND P2, PT, R8, RZ, PT ;  /* 0x000000ff0800720c */ /* 0x000fe20003f46270 */
[----:B0-----:R-:W-:Y:S01]  /*b170*/  IMAD.MOV.U32 R2, RZ, RZ, R15 ;  /* 0x000000ffff027224 */ /* 0x001fe200078e000f */
[----:B------:R-:W-:Y:S01]  /*b180*/  IADD3 R8, R28, 0x131, RZ ;  /* 0x000001311c087810 */ /* 0x000fe20007ffe0ff */
[----:B------:R-:W-:Y:S01]  /*b190*/  IMAD.MOV.U32 R11, RZ, RZ, R10 ;  /* 0x000000ffff0b7224 */ /* 0x000fe200078e000a */
[----:B------:R-:W-:Y:S01]  /*b1a0*/  STL [R1+0x4f8], R3 ;  /* 0x0004f80301007387 */ /* 0x000fe20000100800 */
[----:B------:R-:W-:Y:S01]  /*b1b0*/  @!P3 IMAD.MOV R2, RZ, RZ, -R2 ;  /* 0x000000ffff02b224 */ /* 0x000fe200078e0a02 */
[----:B------:R-:W-:Y:S01]  /*b1c0*/  ISETP.GT.U32.AND P3, PT, R0, R23, PT ;  /* 0x000000170000720c */ /* 0x000fe20003f64070 */
[----:B------:R-:W-:Y:S01]  /*b1d0*/  IMAD.HI.U32 R9, R17, R11, RZ ;  /* 0x0000000b11097227 */ /* 0x000fe200078e00ff */
[----:B------:R-:W-:-:S02]  /*b1e0*/  IADD3 R10, R28, 0x132, RZ ;  /* 0x000001321c0a7810 */ /* 0x000fc40007ffe0ff */
[----:B------:R0:W-:Y:S01]  /*b1f0*/  STL [R1+0x4f4], R2 ;  /* 0x0004f40201007387 */ /* 0x0001e20000100800 */
[--C-:B------:R-:W-:Y:S01]  /*b200*/  @!P4 IMAD.IADD R19, R19, 0x1, -R0.reuse ;  /* 0x000000011313c824 */ /* 0x100fe200078e0a00 */
[----:B------:R-:W-:Y:S01]  /*b210*/  IABS R15, R10 ;  /* 0x0000000a000f7213 */ /* 0x000fe20000000000 */
[----:B------:R-:W-:Y:S02]  /*b220*/  IMAD.MOV R9, RZ, RZ, -R9 ;  /* 0x000000ffff097224 */ /* 0x000fe400078e0a09 */
[--C-:B------:R-:W-:Y:S01]  /*b230*/  @!P0 IMAD.IADD R14, R14, 0x1, -R0.reuse ;  /* 0x000000010e0e8824 */ /* 0x100fe200078e0a00 */
[----:B------:R-:W-:Y:S02]  /*b240*/  ISETP.GT.U32.AND P4, PT, R0, R19, PT ;  /* 0x000000130000720c */ /* 0x000fe40003f84070 */
[----:B------:R-:W-:Y:S01]  /*b250*/  ISETP.GE.AND P0, PT, R16, RZ, PT ;  /* 0x000000ff1000720c */ /* 0x000fe20003f06270 */
[----:B------:R-:W-:Y:S01]  /*b260*/  @!P3 IMAD.IADD R23, R23, 0x1, -R0 ;  /* 0x000000011717b824 */ /* 0x000fe200078e0a00 */
[----:B------:R-:W-:Y:S01]  /*b270*/  ISETP.GT.U32.AND P3, PT, R0, R14, PT ;  /* 0x0000000e0000720c */ /* 0x000fe20003f64070 */
[----:B0-----:R-:W-:-:S02]  /*b280*/  IMAD.MOV.U32 R2, RZ, RZ, R5 ;  /* 0x000000ffff027224 */ /* 0x001fc400078e0005 */
[C---:B------:R-:W-:Y:S01]  /*b290*/  IMAD R5, R0.reuse, R9, R11 ;  /* 0x0000000900057224 */ /* 0x040fe200078e020b */
[----:B------:R-:W-:Y:S01]  /*b2a0*/  IABS R9, R8 ;  /* 0x0000000800097213 */ /* 0x000fe20000000000 */
[----:B------:R-:W-:Y:S01]  /*b2b0*/  @!P1 IMAD.MOV R2, RZ, RZ, -R2 ;  /* 0x000000ffff029224 */ /* 0x000fe200078e0a02 */
[----:B------:R-:W-:Y:S01]  /*b2c0*/  ISETP.GT.U32.AND P1, PT, R0, R23, PT ;  /* 0x000000170000720c */ /* 0x000fe20003f24070 */
[----:B------:R-:W-:-:S03]  /*b2d0*/  IMAD.HI.U32 R11, R17, R15, RZ ;  /* 0x0000000f110b7227 */ /* 0x000fc600078e00ff */
[----:B------:R0:W-:Y:S01]  /*b2e0*/  STL [R1+0x4f0], R2 ;  /* 0x0004f00201007387 */ /* 0x0001e20000100800 */
[----:B------:R-:W-:Y:S02]  /*b2f0*/  IMAD.MOV R11, RZ, RZ, -R11 ;  /* 0x000000ffff0b7224 */ /* 0x000fe400078e0a0b */
[--C-:B------:R-:W-:Y:S02]  /*b300*/  @!P4 IMAD.IADD R19, R19, 0x1, -R0.reuse ;  /* 0x000000011313c824 */ /* 0x100fe400078e0a00 */
[----:B------:R-:W-:Y:S01]  /*b310*/  @!P3 IMAD.IADD R14, R14, 0x1, -R0 ;  /* 0x000000010e0eb824 */ /* 0x000fe200078e0a00 */
[----:B------:R-:W-:-:S03]  /*b320*/  ISETP.GT.U32.AND P3, PT, R0, R5, PT ;  /* 0x000000050000720c */ /* 0x000fc60003f64070 */
[----:B------:R-:W-:Y:S01]  /*b330*/  @!P1 IMAD.IADD R23, R23, 0x1, -R0 ;  /* 0x0000000117179824 */ /* 0x000fe200078e0a00 */
[----:B------:R-:W-:Y:S01]  /*b340*/  ISETP.GE.AND P1, PT, R10, RZ, PT ;  /* 0x000000ff0a00720c */ /* 0x000fe20003f26270 */
[----:B0-----:R-:W-:Y:S01]  /*b350*/  IMAD.MOV.U32 R2, RZ, RZ, R18 ;  /* 0x000000ffff027224 */ /* 0x001fe200078e0012 */
[C---:B------:R-:W-:Y:S01]  /*b360*/  IADD3 R10, R28.reuse, 0x130, RZ ;  /* 0x000001301c0a7810 */ /* 0x040fe20007ffe0ff */
[----:B------:R-:W-:Y:S01]  /*b370*/  IMAD.MOV.U32 R3, RZ, RZ, R23 ;  /* 0x000000ffff037224 */ /* 0x000fe200078e0017 */
[----:B------:R-:W-:Y:S01]  /*b380*/  IADD3 R23, R28, 0x11e, RZ ;  /* 0x0000011e1c177810 */ /* 0x000fe20007ffe0ff */
[----:B------:R-:W-:Y:S01]  /*b390*/  @!P6 IMAD.MOV R2, RZ, RZ, -R2 ;  /* 0x000000ffff02e224 */ /* 0x000fe200078e0a02 */
[----:B------:R-:W-:Y:S01]  /*b3a0*/  ISETP.GE.AND P6, PT, R6, RZ, PT ;  /* 0x000000ff0600720c */ /* 0x000fe20003fc6270 */
[----:B------:R-:W-:Y:S01]  /*b3b0*/  IMAD R6, R0, R11, R15 ;  /* 0x0000000b00067224 */ /* 0x000fe200078e020f */
[----:B------:R-:W-:Y:S01]  /*b3c0*/  IABS R16, R10 ;  /* 0x0000000a00107213 */ /* 0x000fe20000000000 */
[----:B------:R-:W-:Y:S01]  /*b3d0*/  IMAD.HI.U32 R15, R17, R9, RZ ;  /* 0x00000009110f7227 */ /* 0x000fe200078e00ff */
[----:B------:R0:W-:Y:S01]  /*b3e0*/  STL [R1+0x4ec], R2 ;  /* 0x0004ec0201007387 */ /* 0x0001e20000100800 */
[----:B------:R-:W-:-:S02]  /*b3f0*/  IADD3 R11, R28, 0x12f, RZ ;  /* 0x0000012f1c0b7810 */ /* 0x000fc40007ffe0ff */
[----:B------:R-:W-:Y:S01]  /*b400*/  ISETP.GT.U32.AND P4, PT, R0, R6, PT ;  /* 0x000000060000720c */ /* 0x000fe20003f84070 */
[----:B------:R-:W-:Y:S01]  /*b410*/  IMAD.MOV R15, RZ, RZ, -R15 ;  /* 0x000000ffff0f7224 */ /* 0x000fe200078e0a0f */
[----:B------:R-:W-:Y:S01]  /*b420*/  IABS R18, R11 ;  /* 0x0000000b00127213 */ /* 0x000fe20000000000 */
[----:B------:R-:W-:Y:S01]  /*b430*/  @!P3 IMAD.IADD R5, R5, 0x1, -R0 ;  /* 0x000000010505b824 */ /* 0x000fe200078e0a00 */
[----:B------:R-:W-:Y:S01]  /*b440*/  ISETP.GE.AND P3, PT, R8, RZ, PT ;  /* 0x000000ff0800720c */ /* 0x000fe20003f66270 */
[----:B------:R-:W-:Y:S01]  /*b450*/  IMAD R9, R0, R15, R9 ;  /* 0x0000000f00097224 */ /* 0x000fe200078e0209 */
[----:B------:R-:W-:Y:S01]  /*b460*/  IABS R24, R23 ;  /* 0x0000001700187213 */ /* 0x000fe20000000000 */
[----:B0-----:R-:W-:Y:S02]  /*b470*/  IMAD.MOV.U32 R2, RZ, RZ, R14 ;  /* 0x000000ffff027224 */ /* 0x001fe400078e000e */
[----:B------:R-:W-:-:S04]  /*b480*/  IMAD.HI.U32 R8, R17, R16, RZ ;  /* 0x0000001011087227 */ /* 0x000fc800078e00ff */
[----:B------:R-:W-:Y:S01]  /*b490*/  @!P2 IMAD.MOV R2, RZ, RZ, -R2 ;  /* 0x000000ffff02a224 */ /* 0x000fe200078e0a02 */
[----:B------:R-:W-:Y:S01]  /*b4a0*/  ISETP.GT.U32.AND P2, PT, R0, R5, PT ;  /* 0x000000050000720c */ /* 0x000fe20003f44070 */
[----:B------:R-:W-:Y:S02]  /*b4b0*/  @!P4 IMAD.IADD R6, R6, 0x1, -R0 ;  /* 0x000000010606c824 */ /* 0x000fe400078e0a00 */
[----:B------:R-:W-:Y:S01]  /*b4c0*/  @!P5 IMAD.MOV R3, RZ, RZ, -R3 ;  /* 0x000000ffff03d224 */ /* 0x000fe200078e0a03 */
[----:B------:R0:W-:Y:S01]  /*b4d0*/  STL [R1+0x4e8], R2 ;  /* 0x0004e80201007387 */ /* 0x0001e20000100800 */
[C---:B------:R-:W-:Y:S01]  /*b4e0*/  ISETP.GT.U32.AND P5, PT, R0.reuse, R9, PT ;  /* 0x000000090000720c */ /* 0x040fe20003fa4070 */
[----:B------:R-:W-:Y:S01]  /*b4f0*/  IMAD.HI.U32 R14, R17, R18, RZ ;  /* 0x00000012110e7227 */ /* 0x000fe200078e00ff */
[----:B------:R-:W-:Y:S01]  /*b500*/  ISETP.GT.U32.AND P4, PT, R0, R6, PT ;  /* 0x000000060000720c */ /* 0x000fe20003f84070 */
[----:B------:R1:W-:Y:S02]  /*b510*/  STL [R1+0x4e4], R3 ;  /* 0x0004e40301007387 */ /* 0x0003e40000100800 */
[----:B------:R-:W-:-:S02]  /*b520*/  IMAD.MOV R14, RZ, RZ, -R14 ;  /* 0x000000ffff0e7224 */ /* 0x000fc400078e0a0e */
[----:B------:R-:W-:-:S04]  /*b530*/  IMAD.HI.U32 R27, R17, R24, RZ ;  /* 0x00000018111b7227 */ /* 0x000fc800078e00ff */
[----:B0-----:R-:W-:Y:S02]  /*b540*/  IMAD.MOV.U32 R2, RZ, RZ, R19 ;  /* 0x000000ffff027224 */ /* 0x001fe400078e0013 */
[----:B------:R-:W-:Y:S01]  /*b550*/  @!P2 IMAD.IADD R5, R5, 0x1, -R0 ;  /* 0x000000010505a824 */ /* 0x000fe200078e0a00 */
[----:B------:R-:W-:Y:S01]  /*b560*/  ISETP.GE.AND P2, PT, R11, RZ, PT ;  /* 0x000000ff0b00720c */ /* 0x000fe20003f46270 */
[----:B------:R-:W-:Y:S01]  /*b570*/  @!P0 IMAD.MOV R2, RZ, RZ, -R2 ;  /* 0x000000ffff028224 */ /* 0x000fe200078e0a02 */
[----:B------:R-:W-:Y:S01]  /*b580*/  ISETP.GE.AND P0, PT, R10, RZ, PT ;  /* 0x000000ff0a00720c */ /* 0x000fe20003f06270 */
[----:B------:R-:W-:Y:S01]  /*b590*/  IMAD.MOV R10, RZ, RZ, -R8 ;  /* 0x000000ffff0a7224 */ /* 0x000fe200078e0a08 */
[----:B------:R-:W-:Y:S01]  /*b5a0*/  IADD3 R8, R28, 0x12e, RZ ;  /* 0x0000012e1c087810 */ /* 0x000fe20007ffe0ff */
[----:B------:R-:W-:Y:S01]  /*b5b0*/  @!P4 IMAD.IADD R6, R6, 0x1, -R0 ;  /* 0x000000010606c824 */ /* 0x000fe200078e0a00 */
[----:B------:R0:W-:Y:S01]  /*b5c0*/  STL [R1+0x4e0], R2 ;  /* 0x0004e00201007387 */ /* 0x0001e20000100800 */
[----:B------:R-:W-:Y:S01]  /*b5d0*/  IMAD R16, R0, R10, R16 ;  /* 0x0000000a00107224 */ /* 0x000fe200078e0210 */
[C---:B------:R-:W-:Y:S01]  /*b5e0*/  IADD3 R11, R28.reuse, 0x12d, RZ ;  /* 0x0000012d1c0b7810 */ /* 0x040fe20007ffe0ff */
[----:B------:R-:W-:Y:S01]  /*b5f0*/  @!P5 IMAD.IADD R9, R9, 0x1, -R0 ;  /* 0x000000010909d824 */ /* 0x000fe200078e0a00 */
[----:B------:R-:W-:Y:S01]  /*b600*/  IADD3 R10, R28, 0x12c, RZ ;  /* 0x0000012c1c0a7810 */ /* 0x000fe20007ffe0ff */
[C---:B------:R-:W-:Y:S01]  /*b610*/  IMAD R19, R0.reuse, R14, R18 ;  /* 0x0000000e00137224 */ /* 0x040fe200078e0212 */
[C---:B------:R-:W-:Y:S01]  /*b620*/  ISETP.GT.U32.AND P4, PT, R0.reuse, R16, PT ;  /* 0x000000100000720c */ /* 0x040fe20003f84070 */
[----:B-1----:R-:W-:Y:S01]  /*b630*/  IMAD.MOV.U32 R3, RZ, RZ, R5 ;  /* 0x000000ffff037224 */ /* 0x002fe200078e0005 */
[C---:B------:R-:W-:Y:S01]  /*b640*/  ISETP.GT.U32.AND P5, PT, R0.reuse, R9, PT ;  /* 0x000000090000720c */ /* 0x040fe20003fa4070 */
[----:B------:R-:W-:Y:S01]  /*b650*/  IMAD.MOV R27, RZ, RZ, -R27 ;  /* 0x000000ffff1b7224 */ /* 0x000fe200078e0a1b */
[----:B------:R-:W-:Y:S01]  /*b660*/  IABS R14, R8 ;  /* 0x00000008000e7213 */ /* 0x000fe20000000000 */
[----:B------:R-:W-:Y:S01]  /*b670*/  @!P6 IMAD.MOV R3, RZ, RZ, -R3 ;  /* 0x000000ffff03e224 */ /* 0x000fe200078e0a03 */
[----:B------:R-:W-:Y:S01]  /*b680*/  ISETP.GT.U32.AND P6, PT, R0, R19, PT ;  /* 0x000000130000720c */ /* 0x000fe20003fc4070 */
[----:B0-----:R-:W-:Y:S01]  /*b690*/  IMAD.MOV.U32 R2, RZ, RZ, R6 ;  /* 0x000000ffff027224 */ /* 0x001fe200078e0006 */
[----:B------:R-:W-:Y:S01]  /*b6a0*/  IABS R15, R11 ;  /* 0x0000000b000f7213 */ /* 0x000fe20000000000 */
[----:B------:R-:W-:Y:S01]  /*b6b0*/  IMAD.HI.U32 R6, R17, R14, RZ ;  /* 0x0000000e11067227 */ /* 0x000fe200078e00ff */
[----:B------:R-:W-:Y:S01]  /*b6c0*/  STL [R1+0x4dc], R3 ;  /* 0x0004dc0301007387 */ /* 0x000fe20000100800 */
[----:B------:R-:W-:-:S02]  /*b6d0*/  IABS R5, R10 ;  /* 0x0000000a00057213 */ /* 0x000fc40000000000 */
[----:B------:R-:W-:Y:S02]  /*b6e0*/  @!P4 IMAD.IADD R16, R16, 0x1, -R0 ;  /* 0x000000011010c824 */ /* 0x000fe400078e0a00 */
[----:B------:R-:W-:Y:S01]  /*b6f0*/  @!P1 IMAD.MOV R2, RZ, RZ, -R2 ;  /* 0x000000ffff029224 */ /* 0x000fe200078e0a02 */
[----:B------:R-:W-:Y:S01]  /*b700*/  ISETP.GE.AND P1, PT, R8, RZ, PT ;  /* 0x000000ff0800720c */ /* 0x000fe20003f26270 */
[--C-:B------:R-:W-:Y:S01]  /*b710*/  @!P5 IMAD.IADD R9, R9, 0x1, -R0.reuse ;  /* 0x000000010909d824 */ /* 0x100fe200078e0a00 */
[C---:B------:R-:W-:Y:S01]  /*b720*/  ISETP.GT.U32.AND P4, PT, R0.reuse, R16, PT ;  /* 0x000000100000720c */ /* 0x040fe20003f84070 */
[----:B------:R-:W-:Y:S01]  /*b730*/  @!P6 IMAD.IADD R19, R19, 0x1, -R0 ;  /* 0x000000011313e824 */ /* 0x000fe200078e0a00 */
[----:B------:R0:W-:Y:S01]  /*b740*/  STL [R1+0x4d8], R2 ;  /* 0x0004d80201007387 */ /* 0x0001e20000100800 */
[----:B------:R-:W-:Y:S01]  /*b750*/  ISETP.GE.AND P5, PT, R11, RZ, PT ;  /* 0x000000ff0b00720c */ /* 0x000fe20003fa6270 */
[----:B------:R-:W-:Y:S02]  /*b760*/  IMAD.HI.U32 R11, R17, R15, RZ ;  /* 0x0000000f110b7227 */ /* 0x000fe400078e00ff */
[----:B------:R-:W-:-:S02]  /*b770*/  ISETP.GT.U32.AND P6, PT, R0, R19, PT ;  /* 0x000000130000720c */ /* 0x000fc40003fc4070 */
[----:B------:R-:W-:Y:S02]  /*b780*/  IMAD.MOV R6, RZ, RZ, -R6 ;  /* 0x000000ffff067224 */ /* 0x000fe400078e0a06 */
[----:B------:R-:W-:Y:S02]  /*b790*/  IMAD.MOV R11, RZ, RZ, -R11 ;  /* 0x000000ffff0b7224 */ /* 0x000fe400078e0a0b */
[----:B0-----:R-:W-:Y:S01]  /*b7a0*/  IMAD.MOV.U32 R2, RZ, RZ, R9 ;  /* 0x000000ffff027224 */ /* 0x001fe200078e0009 */
[----:B------:R-:W-:Y:S01]  /*b7b0*/  IADD3 R9, R28, 0x12a, RZ ;  /* 0x0000012a1c097810 */ /* 0x000fe20007ffe0ff */
[----:B------:R-:W-:Y:S02]  /*b7c0*/  @!P4 IMAD.IADD R16, R16, 0x1, -R0 ;  /* 0x000000011010c824 */ /* 0x000fe400078e0a00 */
[----:B------:R-:W-:Y:S01]  /*b7d0*/  @!P3 IMAD.MOV R2, RZ, RZ, -R2 ;  /* 0x000000ffff02b224 */ /* 0x000fe200078e0a02 */
[----:B------:R-:W-:Y:S01]  /*b7e0*/  ISETP.GE.AND P3, PT, R10, RZ, PT ;  /* 0x000000ff0a00720c */ /* 0x000fe20003f66270 */
[----:B------:R-:W-:Y:S01]  /*b7f0*/  IMAD R8, R0, R6, R14 ;  /* 0x0000000600087224 */ /* 0x000fe200078e020e */
[----:B------:R-:W-:Y:S01]  /*b800*/  IADD3 R14, R28, 0x12b, RZ ;  /* 0x0000012b1c0e7810 */ /* 0x000fe20007ffe0ff */
[C---:B------:R-:W-:Y:S01]  /*b810*/  IMAD R6, R0.reuse, R11, R15 ;  /* 0x0000000b00067224 */ /* 0x040fe200078e020f */
[----:B------:R0:W-:Y:S01]  /*b820*/  STL [R1+0x4d4], R2 ;  /* 0x0004d40201007387 */ /* 0x0001e20000100800 */
[----:B------:R-:W-:Y:S01]  /*b830*/  IMAD.HI.U32 R18, R17, R5, RZ ;  /* 0x0000000511127227 */ /* 0x000fe200078e00ff */
[----:B------:R-:W-:-:S02]  /*b840*/  ISETP.GT.U32.AND P4, PT, R0, R8, PT ;  /* 0x000000080000720c */ /* 0x000fc40003f84070 */
[----:B------:R-:W-:Y:S01]  /*b850*/  IABS R15, R9 ;  /* 0x00000009000f7213 */ /* 0x000fe20000000000 */
[----:B------:R-:W-:Y:S01]  /*b860*/  IMAD.MOV R18, RZ, RZ, -R18 ;  /* 0x000000ffff127224 */ /* 0x000fe200078e0a12 */
[----:B------:R-:W-:Y:S01]  /*b870*/  IADD3 R11, R28, 0x128, RZ ;  /* 0x000001281c0b7810 */ /* 0x000fe20007ffe0ff */
[----:B------:R-:W-:Y:S01]  /*b880*/  @!P6 IMAD.IADD R19, R19, 0x1, -R0 ;  /* 0x000000011313e824 */ /* 0x000fe200078e0a00 */
[----:B------:R-:W-:Y:S01]  /*b890*/  ISETP.GE.AND P6, PT, R14, RZ, PT ;  /* 0x000000ff0e00720c */ /* 0x000fe20003fc6270 */
[----:B------:R-:W-:Y:S01]  /*b8a0*/  IMAD R5, R0, R18, R5 ;  /* 0x0000001200057224 */ /* 0x000fe200078e0205 */
[----:B------:R-:W-:Y:S01]  /*b8b0*/  IABS R14, R14 ;  /* 0x0000000e000e7213 */ /* 0x000fe20000000000 */
[----:B0-----:R-:W-:Y:S01]  /*b8c0*/  IMAD.MOV.U32 R2, RZ, RZ, R16 ;  /* 0x000000ffff027224 */ /* 0x001fe200078e0010 */
[----:B------:R-:W-:Y:S01]  /*b8d0*/  IABS R18, R11 ;  /* 0x0000000b00127213 */ /* 0x000fe20000000000 */
[----:B------:R-:W-:Y:S01]  /*b8e0*/  IMAD.HI.U32 R20, R17, R15, RZ ;  /* 0x0000000f11147227 */ /* 0x000fe200078e00ff */
[----:B------:R-:W-:-:S03]  /*b8f0*/  IADD3 R10, R28, 0x129, RZ ;  /* 0x000001291c0a7810 */ /* 0x000fc60007ffe0ff */
[----:B------:R-:W-:Y:S01]  /*b900*/  @!P0 IMAD.MOV R2, RZ, RZ, -R2 ;  /* 0x000000ffff028224 */ /* 0x000fe200078e0a02 */
[----:B------:R-:W-:Y:S01]  /*b910*/  ISETP.GT.U32.AND P0, PT, R0, R6, PT ;  /* 0x000000060000720c */ /* 0x000fe20003f04070 */
[----:B------:R-:W-:Y:S01]  /*b920*/  @!P4 IMAD.IADD R8, R8, 0x1, -R0 ;  /* 0x000000010808c824 */ /* 0x000fe200078e0a00 */
[----:B------:R-:W-:Y:S01]  /*b930*/  IABS R16, R10 ;  /* 0x0000000a00107213 */ /* 0x000fe20000000000 */
[----:B------:R-:W-:Y:S01]  /*b940*/  IMAD.MOV R20, RZ, RZ, -R20 ;  /* 0x000000ffff147224 */ /* 0x000fe200078e0a14 */
[----:B------:R0:W-:Y:S01]  /*b950*/  STL [R1+0x4d0], R2 ;  /* 0x0004d00201007387 */ /* 0x0001e20000100800 */
[C---:B------:R-:W-:Y:S01]  /*b960*/  IMAD R24, R0.reuse, R27, R24 ;  /* 0x0000001b00187224 */ /* 0x040fe200078e0218 */
[C---:B------:R-:W-:Y:S01]  /*b970*/  ISETP.GT.U32.AND P4, PT, R0.reuse, R8, PT ;  /* 0x000000080000720c */ /* 0x040fe20003f84070 */
[----:B------:R-:W-:Y:S02]  /*b980*/  IMAD R15, R0, R20, R15 ;  /* 0x00000014000f7224 */ /* 0x000fe400078e020f */
[----:B------:R-:W-:-:S04]  /*b990*/  IMAD.HI.U32 R21, R17, R16, RZ ;  /* 0x0000001011157227 */ /* 0x000fc800078e00ff */
[----:B------:R-:W-:Y:S02]  /*b9a0*/  @!P0 IMAD.IADD R6, R6, 0x1, -R0 ;  /* 0x0000000106068824 */ /* 0x000fe400078e0a00 */
[----:B0-----:R-:W-:Y:S02]  /*b9b0*/  IMAD.MOV.U32 R2, RZ, RZ, R19 ;  /* 0x000000ffff027224 */ /* 0x001fe400078e0013 */
[----:B------:R-:W-:Y:S01]  /*b9c0*/  IMAD.HI.U32 R19, R17, R14, RZ ;  /* 0x0000000e11137227 */ /* 0x000fe200078e00ff */
[----:B------:R-:W-:-:S03]  /*b9d0*/  ISETP.GT.U32.AND P0, PT, R0, R6, PT ;  /* 0x000000060000720c */ /* 0x000fc60003f04070 */
[----:B------:R-:W-:Y:S01]  /*b9e0*/  @!P2 IMAD.MOV R2, RZ, RZ, -R2 ;  /* 0x000000ffff02a224 */ /* 0x000fe200078e0a02 */
[----:B------:R-:W-:Y:S01]  /*b9f0*/  ISETP.GT.U32.AND P2, PT, R0, R5, PT ;  /* 0x000000050000720c */ /* 0x000fe20003f44070 */
[----:B------:R-:W-:Y:S02]  /*ba00*/  IMAD.MOV R19, RZ, RZ, -R19 ;  /* 0x000000ffff137224 */ /* 0x000fe400078e0a13 */
[----:B------:R-:W-:Y:S01]  /*ba10*/  @!P4 IMAD.IADD R8, R8, 0x1, -R0 ;  /* 0x000000010808c824 */ /* 0x000fe200078e0a00 */
[----:B------:R0:W-:Y:S01]  /*ba20*/  STL [R1+0x4cc], R2 ;  /* 0x0004cc0201007387 */ /* 0x0001e20000100800 */
[----:B------:R-:W-:Y:S01]  /*ba30*/  IMAD R14, R0, R19, R14 ;  /* 0x00000013000e7224 */ /* 0x000fe200078e020e */
[----:B------:R-:W-:Y:S01]  /*ba40*/  ISETP.GE.AND P4, PT, R9, RZ, PT ;  /* 0x000000ff0900720c */ /* 0x000fe20003f86270 */
[----:B------:R-:W-:Y:S01]  /*ba50*/  IMAD.MOV.U32 R3, RZ, RZ, R8 ;  /* 0x000000ffff037224 */ /* 0x000fe200078e0008 */
[----:B------:R-:W-:Y:S01]  /*ba60*/  IADD3 R8, R28, 0x126, RZ ;  /* 0x000001261c087810 */ /* 0x000fe20007ffe0ff */
[----:B------:R-:W-:Y:S01]  /*ba70*/  @!P0 IMAD.IADD R6, R6, 0x1, -R0 ;  /* 0x0000000106068824 */ /* 0x000fe200078e0a00 */
[----:B------:R-:W-:Y:S01]  /*ba80*/  ISETP.GT.U32.AND P0, PT, R0, R14, PT ;  /* 0x0000000e0000720c */ /* 0x000fe20003f04070 */
[----:B------:R-:W-:Y:S01]  /*ba90*/  IMAD.HI.U32 R9, R17, R18, RZ ;  /* 0x0000001211097227 */ /* 0x000fe200078e00ff */
[----:B------:R-:W-:-:S03]  /*baa0*/  IABS R20, R8 ;  /* 0x0000000800147213 */ /* 0x000fc60000000000 */
[----:B------:R-:W-:Y:S02]  /*bab0*/  @!P2 IMAD.IADD R5, R5, 0x1, -R0 ;  /* 0x000000010505a824 */ /* 0x000fe400078e0a00 */
[----:B0-----:R-:W-:Y:S01]  /*bac0*/  IMAD.MOV.U32 R2, RZ, RZ, R6 ;  /* 0x000000ffff027224 */ /* 0x001fe200078e0006 */
[----:B------:R-:W-:Y:S01]  /*bad0*/  IADD3 R6, R28, 0x127, RZ ;  /* 0x000001271c067810 */ /* 0x000fe20007ffe0ff */
[----:B------:R-:W-:Y:S01]  /*bae0*/  @!P1 IMAD.MOV R3, RZ, RZ, -R3 ;  /* 0x000000ffff039224 */ /* 0x000fe200078e0a03 */
[C---:B------:R-:W-:Y:S01]  /*baf0*/  ISETP.GT.U32.AND P2, PT, R0.reuse, R5, PT ;  /* 0x000000050000720c */ /* 0x040fe20003f44070 */
[----:B------:R-:W-:Y:S01]  /*bb00*/  @!P5 IMAD.MOV R2, RZ, RZ, -R2 ;  /* 0x000000ffff02d224 */ /* 0x000fe200078e0a02 */
[----:B------:R-:W-:Y:S01]  /*bb10*/  ISETP.GT.U32.AND P1, PT, R0, R15, PT ;  /* 0x0000000f0000720c */ /* 0x000fe20003f24070 */
[----:B------:R-:W-:Y:S01]  /*bb20*/  IMAD.MOV R9, RZ, RZ, -R9 ;  /* 0x000000ffff097224 */ /* 0x000fe200078e0a09 */
[----:B------:R-:W-:Y:S01]  /*bb30*/  STL [R1+0x4c4], R3 ;  /* 0x0004c40301007387 */ /* 0x000fe20000100800 */
[----:B------:R-:W-:Y:S01]  /*bb40*/  @!P0 IMAD.IADD R14, R14, 0x1, -R0 ;  /* 0x000000010e0e8824 */ /* 0x000fe200078e0a00 */
[----:B------:R-:W-:Y:S01]  /*bb50*/  IABS R19, R6 ;  /* 0x0000000600137213 */ /* 0x000fe20000000000 */
[C---:B------:R-:W-:Y:S01]  /*bb60*/  IMAD R18, R0.reuse, R9, R18 ;  /* 0x0000000900127224 */ /* 0x040fe200078e0212 */
[----:B------:R0:W-:Y:S01]  /*bb70*/  STL [R1+0x4c0], R2 ;  /* 0x0004c00201007387 */ /* 0x0001e20000100800 */
[----:B------:R-:W-:Y:S01]  /*bb80*/  IMAD.MOV R21, RZ, RZ, -R21 ;  /* 0x000000ffff157224 */ /* 0x000fe200078e0a15 */
[----:B------:R-:W-:-:S02]  /*bb90*/  ISETP.GT.U32.AND P0, PT, R0, R14, PT ;  /* 0x0000000e0000720c */ /* 0x000fc40003f04070 */
[----:B------:R-:W-:Y:S01]  /*bba0*/  IADD3 R9, R28, 0x125, RZ ;  /* 0x000001251c097810 */ /* 0x000fe20007ffe0ff */
[----:B------:R-:W-:Y:S01]  /*bbb0*/  @!P2 IMAD.IADD R5, R5, 0x1, -R0 ;  /* 0x000000010505a824 */ /* 0x000fe200078e0a00 */
[----:B------:R-:W-:Y:S01]  /*bbc0*/  ISETP.GE.AND P5, PT, R10, RZ, PT ;  /* 0x000000ff0a00720c */ /* 0x000fe20003fa6270 */
[C---:B------:R-:W-:Y:S01]  /*bbd0*/  IMAD R16, R0.reuse, R21, R16 ;  /* 0x0000001500107224 */ /* 0x040fe200078e0210 */
[----:B------:R-:W-:Y:S01]  /*bbe0*/  IABS R10, R9 ;  /* 0x00000009000a7213 */ /* 0x000fe20000000000 */
[----:B------:R-:W-:Y:S02]  /*bbf0*/  @!P1 IMAD.IADD R15, R15, 0x1, -R0 ;  /* 0x000000010f0f9824 */ /* 0x000fe400078e0a00 */
[----:B0-----:R-:W-:Y:S01]  /*bc00*/  IMAD.MOV.U32 R2, RZ, RZ, R5 ;  /* 0x000000ffff027224 */ /* 0x001fe200078e0005 */
[C---:B------:R-:W-:Y:S01]  /*bc10*/  ISETP.GT.U32.AND P2, PT, R0.reuse, R16, PT ;  /* 0x000000100000720c */ /* 0x040fe20003f44070 */
[----:B------:R-:W-:Y:S01]  /*bc20*/  IMAD.HI.U32 R5, R17, R19, RZ ;  /* 0x0000001311057227 */ /* 0x000fe200078e00ff */
[----:B------:R-:W-:-:S03]  /*bc30*/  ISETP.GT.U32.AND P1, PT, R0, R15, PT ;  /* 0x0000000f0000720c */ /* 0x000fc60003f24070 */
[----:B------:R-:W-:Y:S01]  /*bc40*/  @!P3 IMAD.MOV R2, RZ, RZ, -R2 ;  /* 0x000000ffff02b224 */ /* 0x000fe200078e0a02 */
[----:B------:R-:W-:Y:S01]  /*bc50*/  ISETP.GT.U32.AND P3, PT, R0, R18, PT ;  /* 0x000000120000720c */ /* 0x000fe20003f64070 */
[----:B------:R-:W-:Y:S01]  /*bc60*/  @!P0 IMAD.IADD R14, R14, 0x1, -R0 ;  /* 0x000000010e0e8824 */ /* 0x000fe200078e0a00 */
[----:B------:R-:W-:Y:S01]  /*bc70*/  ISETP.GE.AND P0, PT, R11, RZ, PT ;  /* 0x000000ff0b00720c */ /* 0x000fe20003f06270 */
[----:B------:R-:W-:Y:S01]  /*bc80*/  IMAD.MOV R5, RZ, RZ, -R5 ;  /* 0x000000ffff057224 */ /* 0x000fe200078e0a05 */
[----:B------:R0:W-:Y:S01]  /*bc90*/  STL [R1+0x4bc], R2 ;  /* 0x0004bc0201007387 */ /* 0x0001e20000100800 */
[----:B------:R-:W-:-:S04]  /*bca0*/  IMAD.HI.U32 R11, R17, R20, RZ ;  /* 0x00000014110b7227 */ /* 0x000fc800078e00ff */
[----:B------:R-:W-:Y:S01]  /*bcb0*/  IMAD R5, R0, R5, R19 ;  /* 0x0000000500057224 */ /* 0x000fe200078e0213 */
[----:B------:R-:W-:Y:S01]  /*bcc0*/  IADD3 R19, R28, 0x11f, RZ ;  /* 0x0000011f1c137810 */ /* 0x000fe20007ffe0ff */
[----:B------:R-:W-:Y:S02]  /*bcd0*/  IMAD.MOV R11, RZ, RZ, -R11 ;  /* 0x000000ffff0b7224 */ /* 0x000fe400078e0a0b */
[--C-:B------:R-:W-:Y:S01]  /*bce0*/  @!P3 IMAD.IADD R18, R18, 0x1, -R0.reuse ;  /* 0x000000011212b824 */ /* 0x100fe200078e0a00 */
[----:B------:R-:W-:Y:S01]  /*bcf0*/  IABS R26, R19 ;  /* 0x00000013001a7213 */ /* 0x000fe20000000000 */
[--C-:B------:R-:W-:Y:S02]  /*bd00*/  @!P2 IMAD.IADD R16, R16, 0x1, -R0.reuse ;  /* 0x000000011010a824 */ /* 0x100fe400078e0a00 */
[----:B------:R-:W-:Y:S01]  /*bd10*/  @!P1 IMAD.IADD R15, R15, 0x1, -R0 ;  /* 0x000000010f0f9824 */ /* 0x000fe200078e0a00 */
[C---:B------:R-:W-:Y:S01]  /*bd20*/  ISETP.GT.U32.AND P3, PT, R0.reuse, R18, PT ;  /* 0x000000120000720c */ /* 0x040fe20003f64070 */
[C---:B------:R-:W-:Y:S01]  /*bd30*/  IMAD R20, R0.reuse, R11, R20 ;  /* 0x0000000b00147224 */ /* 0x040fe200078e0214 */
[C---:B------:R-:W-:Y:S01]  /*bd40*/  ISETP.GT.U32.AND P1, PT, R0.reuse, R5, PT ;  /* 0x000000050000720c */ /* 0x040fe20003f24070 */
[----:B------:R-:W-:Y:S01]  /*bd50*/  IMAD.MOV.U32 R3, RZ, RZ, R14 ;  /* 0x000000ffff037224 */ /* 0x000fe200078e000e */
[----:B------:R-:W-:Y:S01]  /*bd60*/  ISETP.GT.U32.AND P2, PT, R0, R16, PT ;  /* 0x000000100000720c */ /* 0x000fe20003f44070 */
[----:B0-----:R-:W-:-:S02]  /*bd70*/  IMAD.MOV.U32 R2, RZ, RZ, R15 ;  /* 0x000000ffff027224 */ /* 0x001fc400078e000f */
[----:B------:R-:W-:Y:S01]  /*bd80*/  @!P6 IMAD.MOV R3, RZ, RZ, -R3 ;  /* 0x000000ffff03e224 */ /* 0x000fe200078e0a03 */
[----:B------:R-:W-:Y:S01]  /*bd90*/  ISETP.GE.AND P6, PT, R6, RZ, PT ;  /* 0x000000ff0600720c */ /* 0x000fe20003fc6270 */
[----:B------:R-:W-:Y:S01]  /*bda0*/  @!P4 IMAD.MOV R2, RZ, RZ, -R2 ;  /* 0x000000ffff02c224 */ /* 0x000fe200078e0a02 */
[----:B------:R-:W-:Y:S01]  /*bdb0*/  ISETP.GE.AND P4, PT, R8, RZ, PT ;  /* 0x000000ff0800720c */ /* 0x000fe20003f86270 */
[----:B------:R-:W-:Y:S01]  /*bdc0*/  IMAD.HI.U32 R14, R17, R10, RZ ;  /* 0x0000000a110e7227 */ /* 0x000fe200078e00ff */
[----:B------:R-:W-:Y:S01]  /*bdd0*/  IADD3 R8, R28, 0x124, RZ ;  /* 0x000001241c087810 */ /* 0x000fe20007ffe0ff */
[----:B------:R0:W-:Y:S02]  /*bde0*/  STL [R1+0x4b8], R3 ;  /* 0x0004b80301007387 */ /* 0x0001e40000100800 */
[--C-:B------:R-:W-:Y:S01]  /*bdf0*/  @!P3 IMAD.IADD R18, R18, 0x1, -R0.reuse ;  /* 0x000000011212b824 */ /* 0x100fe200078e0a00 */
[----:B------:R-:W-:Y:S01]  /*be00*/  ISETP.GT.U32.AND P3, PT, R0, R20, PT ;  /* 0x000000140000720c */ /* 0x000fe20003f64070 */
[--C-:B------:R-:W-:Y:S01]  /*be10*/  @!P1 IMAD.IADD R5, R5, 0x1, -R0.reuse ;  /* 0x0000000105059824 */ /* 0x100fe200078e0a00 */
[----:B------:R1:W-:Y:S01]  /*be20*/  STL [R1+0x4b4], R2 ;  /* 0x0004b40201007387 */ /* 0x0003e20000100800 */
[----:B------:R-:W-:Y:S01]  /*be30*/  @!P2 IMAD.IADD R16, R16, 0x1, -R0 ;  /* 0x000000011010a824 */ /* 0x000fe200078e0a00 */
[----:B------:R-:W-:Y:S01]  /*be40*/  ISETP.GE.AND P2, PT, R9, RZ, PT ;  /* 0x000000ff0900720c */ /* 0x000fe20003f46270 */
[----:B------:R-:W-:Y:S01]  /*be50*/  IMAD.MOV R14, RZ, RZ, -R14 ;  /* 0x000000ffff0e7224 */ /* 0x000fe200078e0a0e */
[----:B------:R-:W-:Y:S01]  /*be60*/  ISETP.GT.U32.AND P1, PT, R0, R5, PT ;  /* 0x000000050000720c */ /* 0x000fe20003f24070 */
[----:B0-----:R-:W-:Y:S01]  /*be70*/  IMAD.MOV.U32 R3, RZ, RZ, R16 ;  /* 0x000000ffff037224 */ /* 0x001fe200078e0010 */
[----:B------:R-:W-:Y:S01]  /*be80*/  IADD3 R9, R28, 0x123, RZ ;  /* 0x000001231c097810 */ /* 0x000fe20007ffe0ff */
[----:B------:R-:W-:Y:S01]  /*be90*/  IMAD R6, R0, R14, R10 ;  /* 0x0000000e00067224 */ /* 0x000fe200078e020a */
[----:B------:R-:W-:Y:S01]  /*bea0*/  IADD3 R14, R28, 0x121, RZ ;  /* 0x000001211c0e7810 */ /* 0x000fe20007ffe0ff */
[----:B------:R-:W-:Y:S01]  /*beb0*/  @!P5 IMAD.MOV R3, RZ, RZ, -R3 ;  /* 0x000000ffff03d224 */ /* 0x000fe200078e0a03 */
[----:B------:R-:W-:Y:S01]  /*bec0*/  IABS R16, R9 ;  /* 0x0000000900107213 */ /* 0x000fe20000000000 */
[----:B-1----:R-:W-:Y:S01]  /*bed0*/  IMAD.MOV.U32 R2, RZ, RZ, R18 ;  /* 0x000000ffff027224 */ /* 0x002fe200078e0012 */
[----:B------:R-:W-:Y:S01]  /*bee0*/  IABS R18, R8 ;  /* 0x0000000800127213 */ /* 0x000fe20000000000 */
[----:B------:R-:W-:Y:S01]  /*bef0*/  @!P3 IMAD.IADD R20, R20, 0x1, -R0 ;  /* 0x000000011414b824 */ /* 0x000fe200078e0a00 */
[----:B------:R-:W-:Y:S01]  /*bf00*/  ISETP.GE.AND P5, PT, R8, RZ, PT ;  /* 0x000000ff0800720c */ /* 0x000fe20003fa6270 */
[----:B------:R-:W-:Y:S01]  /*bf10*/  IMAD.HI.U32 R8, R17, R16, RZ ;  /* 0x0000001011087227 */ /* 0x000fe200078e00ff */
[----:B------:R0:W-:Y:S01]  /*bf20*/  STL [R1+0x4b0], R3 ;  /* 0x0004b00301007387 */ /* 0x0001e20000100800 */
[----:B------:R-:W-:-:S02]  /*bf30*/  IABS R11, R14 ;  /* 0x0000000e000b7213 */ /* 0x000fc40000000000 */
[----:B------:R-:W-:Y:S01]  /*bf40*/  ISETP.GT.U32.AND P3, PT, R0, R20, PT ;  /* 0x000000140000720c */ /* 0x000fe20003f64070 */
[----:B------:R-:W-:-:S04]  /*bf50*/  IMAD.HI.U32 R15, R17, R18, RZ ;  /* 0x00000012110f7227 */ /* 0x000fc800078e00ff */
[----:B------:R-:W-:Y:S02]  /*bf60*/  IMAD.MOV R15, RZ, RZ, -R15 ;  /* 0x000000ffff0f7224 */ /* 0x000fe400078e0a0f */
[----:B------:R-:W-:Y:S01]  /*bf70*/  @!P1 IMAD.IADD R5, R5, 0x1, -R0 ;  /* 0x0000000105059824 */ /* 0x000fe200078e0a00 */
[C---:B------:R-:W-:Y:S01]  /*bf80*/  ISETP.GT.U32.AND P1, PT, R0.reuse, R6, PT ;  /* 0x000000060000720c */ /* 0x040fe20003f24070 */
[----:B------:R-:W-:Y:S02]  /*bf90*/  IMAD.MOV R8, RZ, RZ, -R8 ;  /* 0x000000ffff087224 */ /* 0x000fe400078e0a08 */
[C---:B------:R-:W-:Y:S02]  /*bfa0*/  IMAD R18, R0.reuse, R15, R18 ;  /* 0x0000000f00127224 */ /* 0x040fe400078e0212 */
[----:B------:R-:W-:Y:S02]  /*bfb0*/  IMAD R16, R0, R8, R16 ;  /* 0x0000000800107224 */ /* 0x000fe400078e0210 */
[----:B------:R-:W-:Y:S01]  /*bfc0*/  @!P3 IMAD.IADD R20, R20, 0x1, -R0 ;  /* 0x000000011414b824 */ /* 0x000fe200078e0a00 */
[----:B------:R-:W-:Y:S01]  /*bfd0*/  ISETP.GT.U32.AND P3, PT, R0, R18, PT ;  /* 0x000000120000720c */ /* 0x000fe20003f64070 */
[----:B0-----:R-:W-:-:S02]  /*bfe0*/  IMAD.MOV.U32 R3, RZ, RZ, R5 ;  /* 0x000000ffff037224 */ /* 0x001fc400078e0005 */
[----:B------:R-:W-:Y:S01]  /*bff0*/  @!P0 IMAD.MOV R2, RZ, RZ, -R2 ;  /* 0x000000ffff028224 */ /* 0x000fe200078e0a02 */
[----:B------:R-:W-:Y:S01]  /*c000*/  ISETP.GE.AND P0, PT, R9, RZ, PT ;  /* 0x000000ff0900720c */ /* 0x000fe20003f06270 */
[----:B------:R-:W-:Y:S01]  /*c010*/  @!P6 IMAD.MOV R3, RZ, RZ, -R3 ;  /* 0x000000ffff03e224 */ /* 0x000fe200078e0a03 */
[----:B------:R-:W-:Y:S01]  /*c020*/  ISETP.GT.U32.AND P6, PT, R0, R16, PT ;  /* 0x000000100000720c */ /* 0x000fe20003fc4070 */
[--C-:B------:R-:W-:Y:S01]  /*c030*/  @!P1 IMAD.IADD R6, R6, 0x1, -R0.reuse ;  /* 0x0000000106069824 */ /* 0x100fe200078e0a00 */
[----:B------:R-:W-:Y:S01]  /*c040*/  IADD3 R9, R28, 0x122, RZ ;  /* 0x000001221c097810 */ /* 0x000fe20007ffe0ff */
[C---:B------:R-:W-:Y:S01]  /*c050*/  IMAD.HI.U32 R8, R17.reuse, R11, RZ ;  /* 0x0000000b11087227 */ /* 0x040fe200078e00ff */
[----:B------:R0:W-:Y:S02]  /*c060*/  STL [R1+0x4ac], R2 ;  /* 0x0004ac0201007387 */ /* 0x0001e40000100800 */
[----:B------:R-:W-:Y:S01]  /*c070*/  ISETP.GT.U32.AND P1, PT, R0, R6, PT ;  /* 0x000000060000720c */ /* 0x000fe20003f24070 */
[----:B------:R-:W-:Y:S01]  /*c080*/  @!P3 IMAD.IADD R18, R18, 0x1, -R0 ;  /* 0x000000011212b824 */ /* 0x000fe200078e0a00 */
[----:B------:R-:W-:Y:S01]  /*c090*/  IABS R10, R9 ;  /* 0x00000009000a7213 */ /* 0x000fe20000000000 */
[----:B------:R-:W-:Y:S01]  /*c0a0*/  IMAD.MOV R8, RZ, RZ, -R8 ;  /* 0x000000ffff087224 */ /* 0x000fe200078e0a08 */
[----:B------:R-:W-:Y:S01]  /*c0b0*/  STL [R1+0x4a8], R3 ;  /* 0x0004a80301007387 */ /* 0x000fe20000100800 */
[----:B------:R-:W-:Y:S01]  /*c0c0*/  IMAD.HI.U32 R25, R17, R26, RZ ;  /* 0x0000001a11197227 */ /* 0x000fe200078e00ff */
[----:B------:R-:W-:-:S03]  /*c0d0*/  ISETP.GT.U32.AND P3, PT, R0, R18, PT ;  /* 0x000000120000720c */ /* 0x000fc60003f64070 */
[----:B------:R-:W-:Y:S02]  /*c0e0*/  @!P6 IMAD.IADD R16, R16, 0x1, -R0 ;  /* 0x000000011010e824 */ /* 0x000fe400078e0a00 */
[----:B------:R-:W-:-:S03]  /*c0f0*/  IMAD.HI.U32 R15, R17, R10, RZ ;  /* 0x0000000a110f7227 */ /* 0x000fc600078e00ff */
[C---:B------:R-:W-:Y:S01]  /*c100*/  ISETP.GT.U32.AND P6, PT, R0.reuse, R16, PT ;  /* 0x000000100000720c */ /* 0x040fe20003fc4070 */
[----:B------:R-:W-:Y:S02]  /*c110*/  IMAD.MOV R5, RZ, RZ, -R15 ;  /* 0x000000ffff057224 */ /* 0x000fe400078e0a0f */
[----:B------:R-:W-:Y:S01]  /*c120*/  IMAD R11, R0, R8, R11 ;  /* 0x00000008000b7224 */ /* 0x000fe200078e020b */
[----:B------:R-:W-:Y:S01]  /*c130*/  IADD3 R8, R28, 0x120, RZ ;  /* 0x000001201c087810 */ /* 0x000fe20007ffe0ff */
[----:B------:R-:W-:Y:S01]  /*c140*/  @!P1 IMAD.IADD R6, R6, 0x1, -R0 ;  /* 0x0000000106069824 */ /* 0x000fe200078e0a00 */
[----:B------:R-:W-:Y:S01]  /*c150*/  ISETP.GE.AND P1, PT, R14, RZ, PT ;  /* 0x000000ff0e00720c */ /* 0x000fe20003f26270 */
[----:B------:R-:W-:Y:S01]  /*c160*/  IMAD R5, R0, R5, R10 ;  /* 0x0000000500057224 */ /* 0x000fe200078e020a */
[----:B------:R-:W-:Y:S01]  /*c170*/  IABS R14, R8 ;  /* 0x00000008000e7213 */ /* 0x000fe20000000000 */
[----:B------:R-:W-:Y:S02]  /*c180*/  @!P3 IMAD.IADD R18, R18, 0x1, -R0 ;  /* 0x000000011212b824 */ /* 0x000fe400078e0a00 */
[----:B0-----:R-:W-:Y:S01]  /*c190*/  IMAD.MOV.U32 R2, RZ, RZ, R20 ;  /* 0x000000ffff027224 */ /* 0x001fe200078e0014 */
[----:B------:R-:W-:Y:S01]  /*c1a0*/  ISETP.GT.U32.AND P3, PT, R0, R5, PT ;  /* 0x000000050000720c */ /* 0x000fe20003f64070 */
[----:B------:R-:W-:Y:S01]  /*c1b0*/  IMAD.HI.U32 R10, R17, R14, RZ ;  /* 0x0000000e110a7227 */ /* 0x000fe200078e00ff */
[----:B------:R-:W-:-:S03]  /*c1c0*/  IADD3 R20, R28, 0x11d, RZ ;  /* 0x0000011d1c147810 */ /* 0x000fc60007ffe0ff */
[----:B------:R-:W-:Y:S01]  /*c1d0*/  @!P6 IMAD.IADD R16, R16, 0x1, -R0 ;  /* 0x000000011010e824 */ /* 0x000fe200078e0a00 */
[C---:B------:R-:W-:Y:S01]  /*c1e0*/  ISETP.GT.U32.AND P6, PT, R0.reuse, R11, PT ;  /* 0x0000000b0000720c */ /* 0x040fe20003fc4070 */
[----:B------:R-:W-:Y:S01]  /*c1f0*/  IMAD.MOV R10, RZ, RZ, -R10 ;  /* 0x000000ffff0a7224 */ /* 0x000fe200078e0a0a */
[----:B------:R-:W-:Y:S01]  /*c200*/  IABS R21, R20 ;  /* 0x0000001400157213 */ /* 0x000fe20000000000 */
[----:B------:R-:W-:Y:S01]  /*c210*/  @!P4 IMAD.MOV R2, RZ, RZ, -R2 ;  /* 0x000000ffff02c224 */ /* 0x000fe200078e0a02 */
[----:B------:R-:W-:Y:S01]  /*c220*/  ISETP.GE.AND P4, PT, R9, RZ, PT ;  /* 0x000000ff0900720c */ /* 0x000fe20003f86270 */
[----:B------:R-:W-:Y:S01]  /*c230*/  IMAD R14, R0, R10, R14 ;  /* 0x0000000a000e7224 */ /* 0x000fe200078e020e */
[----:B------:R-:W-:Y:S01]  /*c240*/  IADD3 R9, R28, 0x11c, RZ ;  /* 0x0000011c1c097810 */ /* 0x000fe20007ffe0ff */
[----:B------:R-:W-:Y:S01]  /*c250*/  IMAD.MOV R25, RZ, RZ, -R25 ;  /* 0x000000ffff197224 */ /* 0x000fe200078e0a19 */
[----:B------:R0:W-:Y:S01]  /*c260*/  STL [R1+0x4a4], R2 ;  /* 0x0004a40201007387 */ /* 0x0001e20000100800 */
[----:B------:R-:W-:Y:S01]  /*c270*/  @!P3 IMAD.IADD R5, R5, 0x1, -R0 ;  /* 0x000000010505b824 */ /* 0x000fe200078e0a00 */
[C---:B------:R-:W-:Y:S01]  /*c280*/  ISETP.GT.U32.AND P3, PT, R0.reuse, R14, PT ;  /* 0x0000000e0000720c */ /* 0x040fe20003f64070 */
[----:B------:R-:W-:Y:S01]  /*c290*/  IMAD R25, R0, R25, R26 ;  /* 0x0000001900197224 */ /* 0x000fe200078e021a */
[----:B------:R-:W-:Y:S01]  /*c2a0*/  IABS R15, R9 ;  /* 0x00000009000f7213 */ /* 0x000fe20000000000 */
[----:B------:R-:W-:-:S02]  /*c2b0*/  @!P6 IMAD.IADD R11, R11, 0x1, -R0 ;  /* 0x000000010b0be824 */ /* 0x000fc400078e0a00 */
[----:B------:R-:W-:Y:S01]  /*c2c0*/  IMAD.HI.U32 R22, R17, R21, RZ ;  /* 0x0000001511167227 */ /* 0x000fe200078e00ff */
[----:B------:R-:W-:-:S03]  /*c2d0*/  ISETP.GT.U32.AND P6, PT, R0, R25, PT ;  /* 0x000000190000720c */ /* 0x000fc60003fc4070 */
[----:B0-----:R-:W-:Y:S01]  /*c2e0*/  IMAD.MOV.U32 R2, RZ, RZ, R6 ;  /* 0x000000ffff027224 */ /* 0x001fe200078e0006 */
[----:B------:R-:W-:Y:S01]  /*c2f0*/  IADD3 R6, R28, 0x11a, RZ ;  /* 0x0000011a1c067810 */ /* 0x000fe20007ffe0ff */
[----:B------:R-:W-:-:S04]  /*c300*/  IMAD.HI.U32 R10, R17, R15, RZ ;  /* 0x0000000f110a7227 */ /* 0x000fc800078e00ff */
[----:B------:R-:W-:Y:S01]  /*c310*/  @!P2 IMAD.MOV R2, RZ, RZ, -R2 ;  /* 0x000000ffff02a224 */ /* 0x000fe200078e0a02 */
[----:B------:R-:W-:Y:S01]  /*c320*/  ISETP.GT.U32.AND P2, PT, R0, R11, PT ;  /* 0x0000000b0000720c */ /* 0x000fe20003f44070 */
[--C-:B------:R-:W-:Y:S01]  /*c330*/  @!P3 IMAD.IADD R14, R14, 0x1, -R0.reuse ;  /* 0x000000010e0eb824 */ /* 0x100fe200078e0a00 */
[C---:B------:R-:W-:Y:S01]  /*c340*/  ISETP.GT.U32.AND P3, PT, R0.reuse, R5, PT ;  /* 0x000000050000720c */ /* 0x040fe20003f64070 */
[----:B------:R-:W-:Y:S01]  /*c350*/  @!P6 IMAD.IADD R25, R25, 0x1, -R0 ;  /* 0x000000011919e824 */ /* 0x000fe200078e0a00 */
[----:B------:R0:W-:Y:S01]  /*c360*/  STL [R1+0x4a0], R2 ;  /* 0x0004a00201007387 */ /* 0x0001e20000100800 */
[----:B------:R-:W-:Y:S01]  /*c370*/  IMAD.MOV R22, RZ, RZ, -R22 ;  /* 0x000000ffff167224 */ /* 0x000fe200078e0a16 */
[C---:B------:R-:W-:Y:S01]  /*c380*/  ISETP.GT.U32.AND P6, PT, R0.reuse, R14, PT ;  /* 0x0000000e0000720c */ /* 0x040fe20003fc4070 */
[----:B------:R-:W-:Y:S02]  /*c390*/  IMAD.MOV R10, RZ, RZ, -R10 ;  /* 0x000000ffff0a7224 */ /* 0x000fe400078e0a0a */
[----:B------:R-:W-:Y:S01]  /*c3a0*/  IMAD R21, R0, R22, R21 ;  /* 0x0000001600157224 */ /* 0x000fe200078e0215 */
[----:B------:R-:W-:Y:S01]  /*c3b0*/  IADD3 R22, R28, 0x11b, RZ ;  /* 0x0000011b1c167810 */ /* 0x000fe20007ffe0ff */
[----:B------:R-:W-:-:S02]  /*c3c0*/  IMAD R10, R0, R10, R15 ;  /* 0x0000000a000a7224 */ /* 0x000fc400078e020f */
[----:B------:R-:W-:Y:S01]  /*c3d0*/  @!P2 IMAD.IADD R11, R11, 0x1, -R0 ;  /* 0x000000010b0ba824 */ /* 0x000fe200078e0a00 */
[----:B------:R-:W-:Y:S01]  /*c3e0*/  IABS R15, R22 ;  /* 0x00000016000f7213 */ /* 0x000fe20000000000 */
[----:B0-----:R-:W-:Y:S01]  /*c3f0*/  IMAD.MOV.U32 R2, RZ, RZ, R18 ;  /* 0x000000ffff027224 */ /* 0x001fe200078e0012 */
[----:B------:R-:W-:Y:S01]  /*c400*/  IABS R18, R6 ;  /* 0x0000000600127213 */ /* 0x000fe20000000000 */
        /* <DEDUP_REMOVED lines=8> */
[----:B------:R-:W-:Y:S01]  /*c490*/  ISETP.GE.AND P2, PT, R8, RZ, PT ;  /* 0x000000ff0800720c */ /* 0x000fe20003f46270 */
[----:B------:R-:W-:Y:S01]  /*c4a0*/  IMAD.HI.U32 R8, R17, R15, RZ ;  /* 0x0000000f11087227 */ /* 0x000fe200078e00ff */
[----:B------:R-:W-:-:S03]  /*c4b0*/  IADD3 R5, R28, 0x119, RZ ;  /* 0x000001191c057810 */ /* 0x000fc60007ffe0ff */
[----:B------:R-:W-:Y:S02]  /*c4c0*/  @!P4 IMAD.MOV R3, RZ, RZ, -R3 ;  /* 0x000000ffff03c224 */ /* 0x000fe400078e0a03 */
[----:B------:R-:W-:Y:S01]  /*c4d0*/  @!P3 IMAD.IADD R21, R21, 0x1, -R0 ;  /* 0x000000011515b824 */ /* 0x000fe200078e0a00 */
[----:B------:R-:W-:Y:S01]  /*c4e0*/  ISETP.GE.AND P3, PT, R20, RZ, PT ;  /* 0x000000ff1400720c */ /* 0x000fe20003f66270 */
[----:B0-----:R-:W-:Y:S02]  /*c4f0*/  IMAD.MOV.U32 R2, RZ, RZ, R16 ;  /* 0x000000ffff027224 */ /* 0x001fe400078e0010 */
[----:B------:R-:W-:-:S04]  /*c500*/  IMAD.HI.U32 R16, R17, R18, RZ ;  /* 0x0000001211107227 */ /* 0x000fc800078e00ff */
[----:B------:R-:W-:Y:S01]  /*c510*/  @!P0 IMAD.MOV R2, RZ, RZ, -R2 ;  /* 0x000000ffff028224 */ /* 0x000fe200078e0a02 */
[----:B------:R-:W-:Y:S01]  /*c520*/  ISETP.GT.U32.AND P0, PT, R0, R24, PT ;  /* 0x000000180000720c */ /* 0x000fe20003f04070 */
[--C-:B------:R-:W-:Y:S01]  /*c530*/  @!P5 IMAD.IADD R25, R25, 0x1, -R0.reuse ;  /* 0x000000011919d824 */ /* 0x100fe200078e0a00 */
[----:B------:R-:W-:Y:S01]  /*c540*/  ISETP.GE.AND P5, PT, R19, RZ, PT ;  /* 0x000000ff1300720c */ /* 0x000fe20003fa6270 */
[----:B------:R-:W-:Y:S01]  /*c550*/  @!P6 IMAD.IADD R10, R10, 0x1, -R0 ;  /* 0x000000010a0ae824 */ /* 0x000fe200078e0a00 */
[----:B------:R0:W-:Y:S01]  /*c560*/  STL [R1+0x498], R2 ;  /* 0x0004980201007387 */ /* 0x0001e20000100800 */
[----:B------:R-:W-:Y:S02]  /*c570*/  IMAD.MOV R16, RZ, RZ, -R16 ;  /* 0x000000ffff107224 */ /* 0x000fe400078e0a10 */
[----:B------:R-:W-:Y:S01]  /*c580*/  IMAD.MOV R8, RZ, RZ, -R8 ;  /* 0x000000ffff087224 */ /* 0x000fe200078e0a08 */
[C---:B------:R-:W-:Y:S01]  /*c590*/  ISETP.GT.U32.AND P6, PT, R0.reuse, R10, PT ;  /* 0x0000000a0000720c */ /* 0x040fe20003fc4070 */
[C---:B------:R-:W-:Y:S01]  /*c5a0*/  IMAD R16, R0.reuse, R16, R18 ;  /* 0x0000001000107224 */ /* 0x040fe200078e0212 */
[----:B------:R1:W-:Y:S01]  /*c5b0*/  STL [R1+0x490], R3 ;  /* 0x0004900301007387 */ /* 0x0003e20000100800 */
[----:B------:R-:W-:-:S02]  /*c5c0*/  IMAD R8, R0, R8, R15 ;  /* 0x0000000800087224 */ /* 0x000fc400078e020f */
[----:B------:R-:W-:Y:S01]  /*c5d0*/  @!P0 IMAD.IADD R24, R24, 0x1, -R0 ;  /* 0x0000000118188824 */ /* 0x000fe200078e0a00 */
[----:B------:R-:W-:Y:S01]  /*c5e0*/  ISETP.GE.AND P0, PT, R23, RZ, PT ;  /* 0x000000ff1700720c */ /* 0x000fe20003f06270 */
[----:B0-----:R-:W-:Y:S01]  /*c5f0*/  IMAD.MOV.U32 R2, RZ, RZ, R11 ;  /* 0x000000ffff027224 */ /* 0x001fe200078e000b */
[----:B------:R-:W-:Y:S02]  /*c600*/  IADD3 R11, R28, 0x118, RZ ;  /* 0x000001181c0b7810 */ /* 0x000fe40007ffe0ff */
[C---:B------:R-:W-:Y:S01]  /*c610*/  ISETP.GT.U32.AND P4, PT, R0.reuse, R24, PT ;  /* 0x000000180000720c */ /* 0x040fe20003f84070 */
[----:B------:R-:W-:Y:S01]  /*c620*/  @!P1 IMAD.MOV R2, RZ, RZ, -R2 ;  /* 0x000000ffff029224 */ /* 0x000fe200078e0a02 */
[----:B------:R-:W-:Y:S01]  /*c630*/  ISETP.GT.U32.AND P1, PT, R0, R21, PT ;  /* 0x000000150000720c */ /* 0x000fe20003f24070 */
[----:B-1----:R-:W-:Y:S01]  /*c640*/  IMAD.MOV.U32 R3, RZ, RZ, R14 ;  /* 0x000000ffff037224 */ /* 0x002fe200078e000e */
[----:B------:R-:W-:Y:S01]  /*c650*/  IABS R15, R11 ;  /* 0x0000000b000f7213 */ /* 0x000fe20000000000 */
[----:B------:R-:W-:Y:S01]  /*c660*/  @!P6 IMAD.IADD R10, R10, 0x1, -R0 ;  /* 0x000000010a0ae824 */ /* 0x000fe200078e0a00 */
[----:B------:R0:W-:Y:S01]  /*c670*/  STL [R1+0x48c], R2 ;  /* 0x00048c0201007387 */ /* 0x0001e20000100800 */
[----:B------:R-:W-:Y:S01]  /*c680*/  @!P2 IMAD.MOV R3, RZ, RZ, -R3 ;  /* 0x000000ffff03a224 */ /* 0x000fe200078e0a03 */
[----:B------:R-:W-:-:S02]  /*c690*/  ISETP.GT.U32.AND P2, PT, R0, R8, PT ;  /* 0x000000080000720c */ /* 0x000fc40003f44070 */
[----:B------:R-:W-:Y:S02]  /*c6a0*/  ISETP.GE.AND P6, PT, R6, RZ, PT ;  /* 0x000000ff0600720c */ /* 0x000fe40003fc6270 */
[----:B------:R1:W-:Y:S01]  /*c6b0*/  STL [R1+0x488], R3 ;  /* 0x0004880301007387 */ /* 0x0003e20000100800 */
[--C-:B------:R-:W-:Y:S01]  /*c6c0*/  @!P4 IMAD.IADD R24, R24, 0x1, -R0.reuse ;  /* 0x000000011818c824 */ /* 0x100fe200078e0a00 */
[----:B------:R-:W-:Y:S01]  /*c6d0*/  ISETP.GT.U32.AND P4, PT, R0, R16, PT ;  /* 0x000000100000720c */ /* 0x000fe20003f84070 */
[----:B------:R-:W-:Y:S01]  /*c6e0*/  @!P1 IMAD.IADD R21, R21, 0x1, -R0 ;  /* 0x0000000115159824 */ /* 0x000fe200078e0a00 */
[----:B------:R-:W-:Y:S01]  /*c6f0*/  ISETP.GE.AND P1, PT, R22, RZ, PT ;  /* 0x000000ff1600720c */ /* 0x000fe20003f26270 */
[----:B0-----:R-:W-:Y:S01]  /*c700*/  IMAD.MOV.U32 R2, RZ, RZ, R25 ;  /* 0x000000ffff027224 */ /* 0x001fe200078e0019 */
[----:B------:R-:W-:-:S03]  /*c710*/  IADD3 R14, R28, 0x116, RZ ;  /* 0x000001161c0e7810 */ /* 0x000fc60007ffe0ff */
[----:B------:R-:W-:Y:S01]  /*c720*/  @!P5 IMAD.MOV R2, RZ, RZ, -R2 ;  /* 0x000000ffff02d224 */ /* 0x000fe200078e0a02 */
[----:B------:R-:W-:Y:S01]  /*c730*/  ISETP.GE.AND P5, PT, R9, RZ, PT ;  /* 0x000000ff0900720c */ /* 0x000fe20003fa6270 */
[----:B-1----:R-:W-:Y:S01]  /*c740*/  IMAD.MOV.U32 R3, RZ, RZ, R24 ;  /* 0x000000ffff037224 */ /* 0x002fe200078e0018 */
[----:B------:R-:W-:Y:S01]  /*c750*/  IABS R9, R5 ;  /* 0x0000000500097213 */ /* 0x000fe20000000000 */
[--C-:B------:R-:W-:Y:S01]  /*c760*/  @!P2 IMAD.IADD R8, R8, 0x1, -R0.reuse ;  /* 0x000000010808a824 */ /* 0x100fe200078e0a00 */
[----:B------:R0:W-:Y:S01]  /*c770*/  STL [R1+0x484], R2 ;  /* 0x0004840201007387 */ /* 0x0001e20000100800 */
[----:B------:R-:W-:Y:S01]  /*c780*/  @!P0 IMAD.MOV R3, RZ, RZ, -R3 ;  /* 0x000000ffff038224 */ /* 0x000fe200078e0a03 */
[----:B------:R-:W-:Y:S01]  /*c790*/  ISETP.GE.AND P2, PT, R5, RZ, PT ;  /* 0x000000ff0500720c */ /* 0x000fe20003f46270 */
[----:B------:R-:W-:Y:S01]  /*c7a0*/  IMAD.HI.U32 R6, R17, R9, RZ ;  /* 0x0000000911067227 */ /* 0x000fe200078e00ff */
[----:B------:R-:W-:Y:S02]  /*c7b0*/  ISETP.GT.U32.AND P0, PT, R0, R8, PT ;  /* 0x000000080000720c */ /* 0x000fe40003f04070 */
[----:B------:R-:W-:Y:S01]  /*c7c0*/  STL [R1+0x480], R3 ;  /* 0x0004800301007387 */ /* 0x000fe20000100800 */
[----:B------:R-:W-:-:S02]  /*c7d0*/  @!P4 IMAD.IADD R16, R16, 0x1, -R0 ;  /* 0x000000011010c824 */ /* 0x000fc400078e0a00 */
[----:B------:R-:W-:Y:S02]  /*c7e0*/  IMAD.MOV R6, RZ, RZ, -R6 ;  /* 0x000000ffff067224 */ /* 0x000fe400078e0a06 */
[----:B0-----:R-:W-:Y:S01]  /*c7f0*/  IMAD.MOV.U32 R2, RZ, RZ, R21 ;  /* 0x000000ffff027224 */ /* 0x001fe200078e0015 */
[----:B------:R-:W-:Y:S01]  /*c800*/  ISETP.GT.U32.AND P4, PT, R0, R16, PT ;  /* 0x000000100000720c */ /* 0x000fe20003f84070 */
[----:B------:R-:W-:-:S04]  /*c810*/  IMAD.HI.U32 R5, R17, R15, RZ ;  /* 0x0000000f11057227 */ /* 0x000fc800078e00ff */
[----:B------:R-:W-:Y:S01]  /*c820*/  @!P3 IMAD.MOV R2, RZ, RZ, -R2 ;  /* 0x000000ffff02b224 */ /* 0x000fe200078e0a02 */
[----:B------:R-:W-:Y:S01]  /*c830*/  ISETP.GE.AND P3, PT, R11, RZ, PT ;  /* 0x000000ff0b00720c */ /* 0x000fe20003f66270 */
[----:B------:R-:W-:Y:S01]  /*c840*/  IMAD R11, R0, R6, R9 ;  /* 0x00000006000b7224 */ /* 0x000fe200078e0209 */
[----:B------:R-:W-:Y:S01]  /*c850*/  IADD3 R9, R28, 0x115, RZ ;  /* 0x000001151c097810 */ /* 0x000fe20007ffe0ff */
[----:B------:R-:W-:Y:S01]  /*c860*/  IMAD.MOV R5, RZ, RZ, -R5 ;  /* 0x000000ffff057224 */ /* 0x000fe200078e0a05 */
[----:B------:R0:W-:Y:S01]  /*c870*/  STL [R1+0x47c], R2 ;  /* 0x00047c0201007387 */ /* 0x0001e20000100800 */
[--C-:B------:R-:W-:Y:S01]  /*c880*/  @!P0 IMAD.IADD R8, R8, 0x1, -R0.reuse ;  /* 0x0000000108088824 */ /* 0x100fe200078e0a00 */
[----:B------:R-:W-:Y:S01]  /*c890*/  IABS R6, R9 ;  /* 0x0000000900067213 */ /* 0x000fe20000000000 */
[----:B------:R-:W-:Y:S01]  /*c8a0*/  IMAD R15, R0, R5, R15 ;  /* 0x00000005000f7224 */ /* 0x000fe200078e020f */
[----:B------:R-:W-:Y:S01]  /*c8b0*/  IABS R5, R14 ;  /* 0x0000000e00057213 */ /* 0x000fe20000000000 */
[----:B------:R-:W-:-:S03]  /*c8c0*/  @!P4 IMAD.IADD R16, R16, 0x1, -R0 ;  /* 0x000000011010c824 */ /* 0x000fc600078e0a00 */
[----:B------:R-:W-:Y:S01]  /*c8d0*/  ISETP.GT.U32.AND P4, PT, R0, R15, PT ;  /* 0x0000000f0000720c */ /* 0x000fe20003f84070 */
[----:B0-----:R-:W-:Y:S01]  /*c8e0*/  IMAD.MOV.U32 R2, RZ, RZ, R10 ;  /* 0x000000ffff027224 */ /* 0x001fe200078e000a */
[----:B------:R-:W-:-:S03]  /*c8f0*/  IADD3 R10, R28, 0x117, RZ ;  /* 0x000001171c0a7810 */ /* 0x000fc60007ffe0ff */
[----:B------:R-:W-:Y:S01]  /*c900*/  @!P5 IMAD.MOV R2, RZ, RZ, -R2 ;  /* 0x000000ffff02d224 */ /* 0x000fe200078e0a02 */
[----:B------:R-:W-:Y:S02]  /*c910*/  ISETP.GT.U32.AND P5, PT, R0, R11, PT ;  /* 0x0000000b0000720c */ /* 0x000fe40003fa4070 */
[----:B------:R-:W-:Y:S02]  /*c920*/  ISETP.GE.AND P0, PT, R10, RZ, PT ;  /* 0x000000ff0a00720c */ /* 0x000fe40003f06270 */
[----:B------:R-:W-:Y:S01]  /*c930*/  IABS R10, R10 ;  /* 0x0000000a000a7213 */ /* 0x000fe20000000000 */
[----:B------:R0:W-:Y:S02]  /*c940*/  STL [R1+0x478], R2 ;  /* 0x0004780201007387 */ /* 0x0001e40000100800 */
[----:B------:R-:W-:Y:S02]  /*c950*/  @!P4 IMAD.IADD R15, R15, 0x1, -R0 ;  /* 0x000000010f0fc824 */ /* 0x000fe400078e0a00 */
[----:B------:R-:W-:-:S03]  /*c960*/  IMAD.HI.U32 R18, R17, R10, RZ ;  /* 0x0000000a11127227 */ /* 0x000fc600078e00ff */
[C---:B------:R-:W-:Y:S01]  /*c970*/  ISETP.GT.U32.AND P4, PT, R0.reuse, R15, PT ;  /* 0x0000000f0000720c */ /* 0x040fe20003f84070 */
[----:B------:R-:W-:Y:S02]  /*c980*/  @!P5 IMAD.IADD R11, R11, 0x1, -R0 ;  /* 0x000000010b0bd824 */ /* 0x000fe400078e0a00 */
[----:B0-----:R-:W-:Y:S02]  /*c990*/  IMAD.MOV.U32 R2, RZ, RZ, R8 ;  /* 0x000000ffff027224 */ /* 0x001fe400078e0008 */
[----:B------:R-:W-:Y:S01]  /*c9a0*/  IMAD.MOV R18, RZ, RZ, -R18 ;  /* 0x000000ffff127224 */ /* 0x000fe200078e0a12 */
[----:B------:R-:W-:Y:S01]  /*c9b0*/  ISETP.GT.U32.AND P5, PT, R0, R11, PT ;  /* 0x0000000b0000720c */ /* 0x000fe20003fa4070 */
[----:B------:R-:W-:Y:S01]  /*c9c0*/  @!P1 IMAD.MOV R2, RZ, RZ, -R2 ;  /* 0x000000ffff029224 */ /* 0x000fe200078e0a02 */
[----:B------:R-:W-:Y:S01]  /*c9d0*/  ISETP.GE.AND P1, PT, R14, RZ, PT ;  /* 0x000000ff0e00720c */ /* 0x000fe20003f26270 */
[----:B------:R-:W-:Y:S02]  /*c9e0*/  IMAD R10, R0, R18, R10 ;  /* 0x00000012000a7224 */ /* 0x000fe400078e020a */
[C---:B------:R-:W-:Y:S01]  /*c9f0*/  IMAD.HI.U32 R14, R17.reuse, R5, RZ ;  /* 0x00000005110e7227 */ /* 0x040fe200078e00ff */
[----:B------:R0:W-:Y:S03]  /*ca00*/  STL [R1+0x474], R2 ;  /* 0x0004740201007387 */ /* 0x0001e60000100800 */
[----:B------:R-:W-:-:S04]  /*ca10*/  IMAD.HI.U32 R8, R17, R6, RZ ;  /* 0x0000000611087227 */ /* 0x000fc800078e00ff */
[----:B------:R-:W-:Y:S01]  /*ca20*/  @!P5 IMAD.IADD R11, R11, 0x1, -R0 ;  /* 0x000000010b0bd824 */ /* 0x000fe200078e0a00 */
[----:B------:R-:W-:Y:S01]  /*ca30*/  ISETP.GT.U32.AND P5, PT, R0, R10, PT ;  /* 0x0000000a0000720c */ /* 0x000fe20003fa4070 */
[----:B------:R-:W-:Y:S02]  /*ca40*/  IMAD.MOV R14, RZ, RZ, -R14 ;  /* 0x000000ffff0e7224 */ /* 0x000fe400078e0a0e */
[----:B0-----:R-:W-:Y:S01]  /*ca50*/  IMAD.MOV.U32 R2, RZ, RZ, R16 ;  /* 0x000000ffff027224 */ /* 0x001fe200078e0010 */
[----:B------:R-:W-:Y:S01]  /*ca60*/  IADD3 R16, R28, 0x113, RZ ;  /* 0x000001131c107810 */ /* 0x000fe20007ffe0ff */
[----:B------:R-:W-:Y:S01]  /*ca70*/  IMAD R5, R0, R14, R5 ;  /* 0x0000000e00057224 */ /* 0x000fe200078e0205 */
[C---:B------:R-:W-:Y:S01]  /*ca80*/  IADD3 R14, R28.reuse, 0x111, RZ ;  /* 0x000001111c0e7810 */ /* 0x040fe20007ffe0ff */
[----:B------:R-:W-:Y:S01]  /*ca90*/  @!P6 IMAD.MOV R2, RZ, RZ, -R2 ;  /* 0x000000ffff02e224 */ /* 0x000fe200078e0a02 */
[----:B------:R-:W-:Y:S01]  /*caa0*/  ISETP.GE.AND P6, PT, R9, RZ, PT ;  /* 0x000000ff0900720c */ /* 0x000fe20003fc6270 */
[----:B------:R-:W-:Y:S01]  /*cab0*/  IMAD.MOV R9, RZ, RZ, -R8 ;  /* 0x000000ffff097224 */ /* 0x000fe200078e0a08 */
[----:B------:R-:W-:Y:S01]  /*cac0*/  IADD3 R8, R28, 0x114, RZ ;  /* 0x000001141c087810 */ /* 0x000fe20007ffe0ff */
[----:B------:R-:W-:Y:S01]  /*cad0*/  @!P4 IMAD.IADD R15, R15, 0x1, -R0 ;  /* 0x000000010f0fc824 */ /* 0x000fe200078e0a00 */
[----:B------:R0:W-:Y:S01]  /*cae0*/  STL [R1+0x470], R2 ;  /* 0x0004700201007387 */ /* 0x0001e20000100800 */
[C---:B------:R-:W-:Y:S01]  /*caf0*/  IMAD R6, R0.reuse, R9, R6 ;  /* 0x0000000900067224 */ /* 0x040fe200078e0206 */
[----:B------:R-:W-:Y:S01]  /*cb00*/  ISETP.GT.U32.AND P4, PT, R0, R5, PT ;  /* 0x000000050000720c */ /* 0x000fe20003f84070 */
[----:B------:R-:W-:Y:S01]  /*cb10*/  @!P5 IMAD.IADD R10, R10, 0x1, -R0 ;  /* 0x000000010a0ad824 */ /* 0x000fe200078e0a00 */
[----:B------:R-:W-:-:S02]  /*cb20*/  IABS R19, R8 ;  /* 0x0000000800137213 */ /* 0x000fc40000000000 */
[----:B------:R-:W-:Y:S02]  /*cb30*/  IADD3 R9, R28, 0x112, RZ ;  /* 0x000001121c097810 */ /* 0x000fe40007ffe0ff */
[C---:B------:R-:W-:Y:S01]  /*cb40*/  ISETP.GT.U32.AND P5, PT, R0.reuse, R10, PT ;  /* 0x0000000a0000720c */ /* 0x040fe20003fa4070 */
[----:B0-----:R-:W-:Y:S01]  /*cb50*/  IMAD.MOV.U32 R2, RZ, RZ, R11 ;  /* 0x000000ffff027224 */ /* 0x001fe200078e000b */
[----:B------:R-:W-:Y:S01]  /*cb60*/  IABS R21, R9 ;  /* 0x0000000900157213 */ /* 0x000fe20000000000 */
[----:B------:R-:W-:Y:S01]  /*cb70*/  IMAD.HI.U32 R11, R17, R19, RZ ;  /* 0x00000013110b7227 */ /* 0x000fe200078e00ff */
[----:B------:R-:W-:Y:S02]  /*cb80*/  IABS R18, R14 ;  /* 0x0000000e00127213 */ /* 0x000fe40000000000 */
[----:B------:R-:W-:Y:S01]  /*cb90*/  IABS R20, R16 ;  /* 0x0000001000147213 */ /* 0x000fe20000000000 */
[----:B------:R-:W-:Y:S01]  /*cba0*/  @!P2 IMAD.MOV R2, RZ, RZ, -R2 ;  /* 0x000000ffff02a224 */ /* 0x000fe200078e0a02 */
[----:B------:R-:W-:Y:S01]  /*cbb0*/  ISETP.GT.U32.AND P2, PT, R0, R6, PT ;  /* 0x000000060000720c */ /* 0x000fe20003f44070 */
[----:B------:R-:W-:-:S03]  /*cbc0*/  @!P4 IMAD.IADD R5, R5, 0x1, -R0 ;  /* 0x000000010505c824 */ /* 0x000fc600078e0a00 */
[----:B------:R0:W-:Y:S01]  /*cbd0*/  STL [R1+0x46c], R2 ;  /* 0x00046c0201007387 */ /* 0x0001e20000100800 */
[----:B------:R-:W-:Y:S01]  /*cbe0*/  @!P5 IMAD.IADD R10, R10, 0x1, -R0 ;  /* 0x000000010a0ad824 */ /* 0x000fe200078e0a00 */
[----:B------:R-:W-:-:S07]  /*cbf0*/  ISETP.GT.U32.AND P4, PT, R0, R5, PT ;  /* 0x000000050000720c */ /* 0x000fce0003f84070 */
[----:B------:R-:W-:Y:S02]  /*cc00*/  @!P2 IMAD.IADD R6, R6, 0x1, -R0 ;  /* 0x000000010606a824 */ /* 0x000fe400078e0a00 */
[----:B0-----:R-:W-:Y:S02]  /*cc10*/  IMAD.MOV.U32 R2, RZ, RZ, R15 ;  /* 0x000000ffff027224 */ /* 0x001fe400078e000f */
[----:B------:R-:W-:Y:S01]  /*cc20*/  IMAD.MOV R15, RZ, RZ, -R11 ;  /* 0x000000ffff0f7224 */ /* 0x000fe200078e0a0b */
[----:B------:R-:W-:Y:S01]  /*cc30*/  ISETP.GT.U32.AND P2, PT, R0, R6, PT ;  /* 0x000000060000720c */ /* 0x000fe20003f44070 */
[----:B------:R-:W-:Y:S01]  /*cc40*/  @!P3 IMAD.MOV R2, RZ, RZ, -R2 ;  /* 0x000000ffff02b224 */ /* 0x000fe200078e0a02 */
[----:B------:R-:W-:Y:S01]  /*cc50*/  ISETP.GE.AND P3, PT, R8, RZ, PT ;  /* 0x000000ff0800720c */ /* 0x000fe20003f66270 */
[C---:B------:R-:W-:Y:S02]  /*cc60*/  IMAD R8, R0.reuse, R15, R19 ;  /* 0x0000000f00087224 */ /* 0x040fe400078e0213 */
[----:B------:R-:W-:Y:S01]  /*cc70*/  IMAD.MOV.U32 R11, RZ, RZ, R21 ;  /* 0x000000ffff0b7224 */ /* 0x000fe200078e0015 */
[----:B------:R0:W-:Y:S01]  /*cc80*/  STL [R1+0x468], R2 ;  /* 0x0004680201007387 */ /* 0x0001e20000100800 */
[----:B------:R-:W-:Y:S01]  /*cc90*/  IMAD.MOV.U32 R15, RZ, RZ, R18 ;  /* 0x000000ffff0f7224 */ /* 0x000fe200078e0012 */
[----:B------:R-:W-:Y:S01]  /*cca0*/  ISETP.GT.U32.AND P5, PT, R0, R8, PT ;  /* 0x000000080000720c */ /* 0x000fe20003fa4070 */
[----:B------:R-:W-:-:S04]  /*ccb0*/  IMAD.HI.U32 R19, R17, R11, RZ ;  /* 0x0000000b11137227 */ /* 0x000fc800078e00ff */
[----:B------:R-:W-:-:S04]  /*ccc0*/  IMAD.HI.U32 R21, R17, R20, RZ ;  /* 0x0000001411157227 */ /* 0x000fc800078e00ff */
[----:B0-----:R-:W-:Y:S02]  /*ccd0*/  IMAD.MOV.U32 R2, RZ, RZ, R10 ;  /* 0x000000ffff027224 */ /* 0x001fe400078e000a */
[----:B------:R-:W-:-:S04]  /*cce0*/  IMAD.HI.U32 R18, R17, R15, RZ ;  /* 0x0000000f11127227 */ /* 0x000fc800078e00ff */
[----:B------:R-:W-:Y:S02]  /*ccf0*/  IMAD.MOV R19, RZ, RZ, -R19 ;  /* 0x000000ffff137224 */ /* 0x000fe400078e0a13 */
[----:B------:R-:W-:Y:S02]  /*cd00*/  IMAD.MOV R21, RZ, RZ, -R21 ;  /* 0x000000ffff157224 */ /* 0x000fe400078e0a15 */
[----:B------:R-:W-:Y:S02]  /*cd10*/  @!P0 IMAD.MOV R2, RZ, RZ, -R2 ;  /* 0x000000ffff028224 */ /* 0x000fe400078e0a02 */
[----:B------:R-:W-:Y:S01]  /*cd20*/  @!P4 IMAD.IADD R5, R5, 0x1, -R0 ;  /* 0x000000010505c824 */ /* 0x000fe200078e0a00 */
[----:B------:R-:W-:Y:S01]  /*cd30*/  ISETP.GE.AND P4, PT, R16, RZ, PT ;  /* 0x000000ff1000720c */ /* 0x000fe20003f86270 */
[----:B------:R-:W-:Y:S01]  /*cd40*/  IMAD.MOV R18, RZ, RZ, -R18 ;  /* 0x000000ffff127224 */ /* 0x000fe200078e0a12 */
[----:B------:R0:W-:Y:S01]  /*cd50*/  STL [R1+0x464], R2 ;  /* 0x0004640201007387 */ /* 0x0001e20000100800 */
[----:B------:R-:W-:Y:S01]  /*cd60*/  IMAD R11, R0, R19, R11 ;  /* 0x00000013000b7224 */ /* 0x000fe200078e020b */
[----:B------:R-:W-:Y:S01]  /*cd70*/  IADD3 R19, R28, 0x110, RZ ;  /* 0x000001101c137810 */ /* 0x000fe20007ffe0ff */
[----:B------:R-:W-:-:S02]  /*cd80*/  @!P2 IMAD.IADD R6, R6, 0x1, -R0 ;  /* 0x000000010606a824 */ /* 0x000fc400078e0a00 */
[C---:B------:R-:W-:Y:S01]  /*cd90*/  IMAD R16, R0.reuse, R21, R20 ;  /* 0x0000001500107224 */ /* 0x040fe200078e0214 */
[----:B------:R-:W-:Y:S01]  /*cda0*/  ISETP.GT.U32.AND P2, PT, R0, R11, PT ;  /* 0x0000000b0000720c */ /* 0x000fe20003f44070 */
[----:B------:R-:W-:Y:S02]  /*cdb0*/  @!P5 IMAD.IADD R8, R8, 0x1, -R0 ;  /* 0x000000010808d824 */ /* 0x000fe400078e0a00 */
[C---:B------:R-:W-:Y:S01]  /*cdc0*/  IMAD R10, R0.reuse, R18, R15 ;  /* 0x00000012000a7224 */ /* 0x040fe200078e020f */
[C---:B------:R-:W-:Y:S01]  /*cdd0*/  ISETP.GT.U32.AND P5, PT, R0.reuse, R16, PT ;  /* 0x000000100000720c */ /* 0x040fe20003fa4070 */
[----:B0-----:R-:W-:Y:S01]  /*cde0*/  IMAD.MOV.U32 R2, RZ, RZ, R6 ;  /* 0x000000ffff027224 */ /* 0x001fe200078e0006 */
[C---:B------:R-:W-:Y:S01]  /*cdf0*/  ISETP.GT.U32.AND P0, PT, R0.reuse, R8, PT ;  /* 0x000000080000720c */ /* 0x040fe20003f04070 */
[----:B------:R-:W-:Y:S01]  /*ce00*/  IMAD.MOV.U32 R3, RZ, RZ, R5 ;  /* 0x000000ffff037224 */ /* 0x000fe200078e0005 */
[----:B------:R-:W-:Y:S01]  /*ce10*/  IABS R15, R19 ;  /* 0x00000013000f7213 */ /* 0x000fe20000000000 */
[----:B------:R-:W-:Y:S01]  /*ce20*/  @!P6 IMAD.MOV R2, RZ, RZ, -R2 ;  /* 0x000000ffff02e224 */ /* 0x000fe200078e0a02 */
[----:B------:R-:W-:Y:S01]  /*ce30*/  ISETP.GT.U32.AND P6, PT, R0, R10, PT ;  /* 0x0000000a0000720c */ /* 0x000fe20003fc4070 */
[----:B------:R-:W-:Y:S01]  /*ce40*/  @!P1 IMAD.MOV R3, RZ, RZ, -R3 ;  /* 0x000000ffff039224 */ /* 0x000fe200078e0a03 */
[----:B------:R-:W-:Y:S01]  /*ce50*/  ISETP.GE.AND P1, PT, R9, RZ, PT ;  /* 0x000000ff0900720c */ /* 0x000fe20003f26270 */
[--C-:B------:R-:W-:Y:S01]  /*ce60*/  @!P2 IMAD.IADD R11, R11, 0x1, -R0.reuse ;  /* 0x000000010b0ba824 */ /* 0x100fe200078e0a00 */
[----:B------:R-:W-:Y:S01]  /*ce70*/  IADD3 R9, R28, 0x10f, RZ ;  /* 0x0000010f1c097810 */ /* 0x000fe20007ffe0ff */
[----:B------:R-:W-:Y:S01]  /*ce80*/  IMAD.MOV.U32 R5, RZ, RZ, R15 ;  /* 0x000000ffff057224 */ /* 0x000fe200078e000f */
[----:B------:R-:W-:Y:S01]  /*ce90*/  STL [R1+0x460], R3 ;  /* 0x0004600301007387 */ /* 0x000fe20000100800 */
[--C-:B------:R-:W-:Y:S01]  /*cea0*/  @!P5 IMAD.IADD R16, R16, 0x1, -R0.reuse ;  /* 0x000000011010d824 */ /* 0x100fe200078e0a00 */
[----:B------:R-:W-:Y:S01]  /*ceb0*/  IABS R18, R9 ;  /* 0x0000000900127213 */ /* 0x000fe20000000000 */
[--C-:B------:R-:W-:Y:S01]  /*cec0*/  @!P0 IMAD.IADD R8, R8, 0x1, -R0.reuse ;  /* 0x0000000108088824 */ /* 0x100fe200078e0a00 */
[----:B------:R-:W-:Y:S01]  /*ced0*/  ISETP.GE.AND P0, PT, R14, RZ, PT ;  /* 0x000000ff0e00720c */ /* 0x000fe20003f06270 */
[C---:B------:R-:W-:Y:S01]  /*cee0*/  IMAD.HI.U32 R6, R17.reuse, R5, RZ ;  /* 0x0000000511067227 */ /* 0x040fe200078e00ff */
[----:B------:R-:W-:Y:S01]  /*cef0*/  ISETP.GT.U32.AND P2, PT, R0, R16, PT ;  /* 0x000000100000720c */ /* 0x000fe20003f44070 */
[----:B------:R0:W-:Y:S01]  /*cf00*/  STL [R1+0x45c], R2 ;  /* 0x00045c0201007387 */ /* 0x0001e20000100800 */
[----:B------:R-:W-:Y:S01]  /*cf10*/  IADD3 R15, R28, 0x10e, RZ ;  /* 0x0000010e1c0f7810 */ /* 0x000fe20007ffe0ff */
[----:B------:R-:W-:Y:S01]  /*cf20*/  @!P6 IMAD.IADD R10, R10, 0x1, -R0 ;  /* 0x000000010a0ae824 */ /* 0x000fe200078e0a00 */
[----:B------:R-:W-:Y:S01]  /*cf30*/  ISETP.GT.U32.AND P6, PT, R0, R11, PT ;  /* 0x0000000b0000720c */ /* 0x000fe20003fc4070 */
[----:B------:R-:W-:Y:S01]  /*cf40*/  IMAD.HI.U32 R14, R17, R18, RZ ;  /* 0x00000012110e7227 */ /* 0x000fe200078e00ff */
[----:B------:R-:W-:-:S02]  /*cf50*/  ISETP.GE.AND P5, PT, R19, RZ, PT ;  /* 0x000000ff1300720c */ /* 0x000fc40003fa6270 */
[----:B------:R-:W-:Y:S01]  /*cf60*/  IABS R19, R15 ;  /* 0x0000000f00137213 */ /* 0x000fe20000000000 */
[----:B------:R-:W-:Y:S02]  /*cf70*/  IMAD.MOV R14, RZ, RZ, -R14 ;  /* 0x000000ffff0e7224 */ /* 0x000fe400078e0a0e */
[----:B0-----:R-:W-:Y:S01]  /*cf80*/  IMAD.MOV.U32 R2, RZ, RZ, R8 ;  /* 0x000000ffff027224 */ /* 0x001fe200078e0008 */
[----:B------:R-:W-:Y:S01]  /*cf90*/  IADD3 R8, R28, 0x10d, RZ ;  /* 0x0000010d1c087810 */ /* 0x000fe20007ffe0ff */
[----:B------:R-:W-:Y:S02]  /*cfa0*/  IMAD.MOV R6, RZ, RZ, -R6 ;  /* 0x000000ffff067224 */ /* 0x000fe400078e0a06 */
[----:B------:R-:W-:Y:S01]  /*cfb0*/  @!P3 IMAD.MOV R2, RZ, RZ, -R2 ;  /* 0x000000ffff02b224 */ /* 0x000fe200078e0a02 */
[C---:B------:R-:W-:Y:S01]  /*cfc0*/  ISETP.GT.U32.AND P3, PT, R0.reuse, R10, PT ;  /* 0x0000000a0000720c */ /* 0x040fe20003f64070 */
[C---:B------:R-:W-:Y:S01]  /*cfd0*/  IMAD R18, R0.reuse, R14, R18 ;  /* 0x0000000e00127224 */ /* 0x040fe200078e0212 */
[----:B------:R-:W-:Y:S01]  /*cfe0*/  IABS R14, R8 ;  /* 0x00000008000e7213 */ /* 0x000fe20000000000 */
[----:B------:R-:W-:Y:S01]  /*cff0*/  IMAD R5, R0, R6, R5 ;  /* 0x0000000600057224 */ /* 0x000fe200078e0205 */
[----:B------:R-:W-:Y:S01]  /*d000*/  IADD3 R6, R28, 0x10c, RZ ;  /* 0x0000010c1c067810 */ /* 0x000fe20007ffe0ff */
[--C-:B------:R-:W-:Y:S01]  /*d010*/  @!P6 IMAD.IADD R11, R11, 0x1, -R0.reuse ;  /* 0x000000010b0be824 */ /* 0x100fe200078e0a00 */
[----:B------:R-:W-:Y:S01]  /*d020*/  ISETP.GT.U32.AND P6, PT, R0, R18, PT ;  /* 0x000000120000720c */ /* 0x000fe20003fc4070 */
[----:B------:R-:W-:Y:S01]  /*d030*/  @!P2 IMAD.IADD R16, R16, 0x1, -R0 ;  /* 0x000000011010a824 */ /* 0x000fe200078e0a00 */
[----:B------:R-:W-:Y:S01]  /*d040*/  ISETP.GT.U32.AND P2, PT, R0, R5, PT ;  /* 0x000000050000720c */ /* 0x000fe20003f44070 */
[----:B------:R0:W-:Y:S01]  /*d050*/  STL [R1+0x458], R2 ;  /* 0x0004580201007387 */ /* 0x0001e20000100800 */
[----:B------:R-:W-:Y:S01]  /*d060*/  IABS R20, R6 ;  /* 0x0000000600147213 */ /* 0x000fe20000000000 */
[----:B------:R-:W-:-:S04]  /*d070*/  IMAD.HI.U32 R21, R17, R14, RZ ;  /* 0x0000000e11157227 */ /* 0x000fc800078e00ff */
[----:B------:R-:W-:Y:S01]  /*d080*/  @!P3 IMAD.IADD R10, R10, 0x1, -R0 ;  /* 0x000000010a0ab824 */ /* 0x000fe200078e0a00 */
[----:B------:R-:W-:Y:S01]  /*d090*/  ISETP.GE.AND P3, PT, R9, RZ, PT ;  /* 0x000000ff0900720c */ /* 0x000fe20003f66270 */
[----:B------:R-:W-:Y:S02]  /*d0a0*/  IMAD.MOV.U32 R9, RZ, RZ, R20 ;  /* 0x000000ffff097224 */ /* 0x000fe400078e0014 */
[----:B------:R-:W-:-:S04]  /*d0b0*/  IMAD.HI.U32 R20, R17, R19, RZ ;  /* 0x0000001311147227 */ /* 0x000fc800078e00ff */
[----:B0-----:R-:W-:Y:S02]  /*d0c0*/  IMAD.MOV.U32 R2, RZ, RZ, R16 ;  /* 0x000000ffff027224 */ /* 0x001fe400078e0010 */
[--C-:B------:R-:W-:Y:S02]  /*d0d0*/  @!P6 IMAD.IADD R18, R18, 0x1, -R0.reuse ;  /* 0x000000011212e824 */ /* 0x100fe400078e0a00 */
[----:B------:R-:W-:Y:S01]  /*d0e0*/  @!P2 IMAD.IADD R5, R5, 0x1, -R0 ;  /* 0x000000010505a824 */ /* 0x000fe200078e0a00 */
[----:B------:R-:W-:Y:S01]  /*d0f0*/  ISETP.GE.AND P2, PT, R15, RZ, PT ;  /* 0x000000ff0f00720c */ /* 0x000fe20003f46270 */
[----:B------:R-:W-:Y:S01]  /*d100*/  IMAD.MOV R20, RZ, RZ, -R20 ;  /* 0x000000ffff147224 */ /* 0x000fe200078e0a14 */
[C---:B------:R-:W-:Y:S01]  /*d110*/  ISETP.GT.U32.AND P6, PT, R0.reuse, R18, PT ;  /* 0x000000120000720c */ /* 0x040fe20003fc4070 */
[----:B------:R-:W-:Y:S01]  /*d120*/  @!P4 IMAD.MOV R2, RZ, RZ, -R2 ;  /* 0x000000ffff02c224 */ /* 0x000fe200078e0a02 */
[----:B------:R-:W-:Y:S01]  /*d130*/  ISETP.GT.U32.AND P4, PT, R0, R5, PT ;  /* 0x000000050000720c */ /* 0x000fe20003f84070 */
[----:B------:R-:W-:-:S03]  /*d140*/  IMAD.HI.U32 R15, R17, R9, RZ ;  /* 0x00000009110f7227 */ /* 0x000fc600078e00ff */
[----:B------:R0:W-:Y:S01]  /*d150*/  STL [R1+0x454], R2 ;  /* 0x0004540201007387 */ /* 0x0001e20000100800 */
[----:B------:R-:W-:Y:S02]  /*d160*/  IMAD.MOV R21, RZ, RZ, -R21 ;  /* 0x000000ffff157224 */ /* 0x000fe400078e0a15 */
[----:B------:R-:W-:Y:S01]  /*d170*/  IMAD R19, R0, R20, R19 ;  /* 0x0000001400137224 */ /* 0x000fe200078e0213 */
[----:B------:R-:W-:Y:S01]  /*d180*/  IADD3 R20, R28, 0x10b, RZ ;  /* 0x0000010b1c147810 */ /* 0x000fe20007ffe0ff */
[----:B------:R-:W-:Y:S02]  /*d190*/  IMAD.MOV.U32 R3, RZ, RZ, R11 ;  /* 0x000000ffff037224 */ /* 0x000fe400078e000b */
[----:B------:R-:W-:Y:S01]  /*d1a0*/  IMAD.MOV R15, RZ, RZ, -R15 ;  /* 0x000000ffff0f7224 */ /* 0x000fe200078e0a0f */
[----:B------:R-:W-:Y:S01]  /*d1b0*/  IABS R11, R20 ;  /* 0x00000014000b7213 */ /* 0x000fe20000000000 */
[----:B------:R-:W-:Y:S02]  /*d1c0*/  IMAD R14, R0, R21, R14 ;  /* 0x00000015000e7224 */ /* 0x000fe400078e020e */
[----:B0-----:R-:W-:Y:S01]  /*d1d0*/  IMAD.MOV.U32 R2, RZ, RZ, R10 ;  /* 0x000000ffff027224 */ /* 0x001fe200078e000a */
[----:B------:R-:W-:Y:S01]  /*d1e0*/  IADD3 R10, R28, 0x109, RZ ;  /* 0x000001091c0a7810 */ /* 0x000fe20007ffe0ff */
[----:B------:R-:W-:Y:S01]  /*d1f0*/  @!P1 IMAD.MOV R3, RZ, RZ, -R3 ;  /* 0x000000ffff039224 */ /* 0x000fe200078e0a03 */
[C---:B------:R-:W-:Y:S01]  /*d200*/  ISETP.GT.U32.AND P1, PT, R0.reuse, R19, PT ;  /* 0x000000130000720c */ /* 0x040fe20003f24070 */
[C---:B------:R-:W-:Y:S01]  /*d210*/  IMAD R9, R0.reuse, R15, R9 ;  /* 0x0000000f00097224 */ /* 0x040fe200078e0209 */
[----:B------:R-:W-:Y:S01]  /*d220*/  IABS R22, R10 ;  /* 0x0000000a00167213 */ /* 0x000fe20000000000 */
[----:B------:R-:W-:Y:S01]  /*d230*/  @!P0 IMAD.MOV R2, RZ, RZ, -R2 ;  /* 0x000000ffff028224 */ /* 0x000fe200078e0a02 */
[----:B------:R-:W-:Y:S01]  /*d240*/  ISETP.GT.U32.AND P0, PT, R0, R14, PT ;  /* 0x0000000e0000720c */ /* 0x000fe20003f04070 */
[--C-:B------:R-:W-:Y:S01]  /*d250*/  @!P6 IMAD.IADD R18, R18, 0x1, -R0.reuse ;  /* 0x000000011212e824 */ /* 0x100fe200078e0a00 */
[----:B------:R-:W-:Y:S01]  /*d260*/  ISETP.GT.U32.AND P6, PT, R0, R9, PT ;  /* 0x000000090000720c */ /* 0x000fe20003fc4070 */
[--C-:B------:R-:W-:Y:S01]  /*d270*/  @!P4 IMAD.IADD R5, R5, 0x1, -R0.reuse ;  /* 0x000000010505c824 */ /* 0x100fe200078e0a00 */
[----:B------:R-:W-:Y:S01]  /*d280*/  ISETP.GE.AND P4, PT, R8, RZ, PT ;  /* 0x000000ff0800720c */ /* 0x000fe20003f86270 */
[----:B------:R-:W-:Y:S01]  /*d290*/  IMAD.HI.U32 R15, R17, R11, RZ ;  /* 0x0000000b110f7227 */ /* 0x000fe200078e00ff */
[----:B------:R-:W-:Y:S01]  /*d2a0*/  IADD3 R8, R28, 0x10a, RZ ;  /* 0x0000010a1c087810 */ /* 0x000fe20007ffe0ff */
[----:B------:R-:W-:Y:S02]  /*d2b0*/  STL [R1+0x450], R3 ;  /* 0x0004500301007387 */ /* 0x000fe40000100800 */
[--C-:B------:R-:W-:Y:S01]  /*d2c0*/  @!P1 IMAD.IADD R19, R19, 0x1, -R0.reuse ;  /* 0x0000000113139824 */ /* 0x100fe200078e0a00 */
[----:B------:R-:W-:Y:S01]  /*d2d0*/  IABS R16, R8 ;  /* 0x0000000800107213 */ /* 0x000fe20000000000 */
[----:B------:R0:W-:Y:S01]  /*d2e0*/  STL [R1+0x44c], R2 ;  /* 0x00044c0201007387 */ /* 0x0001e20000100800 */
[----:B------:R-:W-:Y:S01]  /*d2f0*/  ISETP.GE.AND P1, PT, R6, RZ, PT ;  /* 0x000000ff0600720c */ /* 0x000fe20003f26270 */
[----:B------:R-:W-:Y:S01]  /*d300*/  @!P0 IMAD.IADD R14, R14, 0x1, -R0 ;  /* 0x000000010e0e8824 */ /* 0x000fe200078e0a00 */
[----:B------:R-:W-:Y:S01]  /*d310*/  ISETP.GT.U32.AND P0, PT, R0, R19, PT ;  /* 0x000000130000720c */ /* 0x000fe20003f04070 */
[----:B------:R-:W-:Y:S01]  /*d320*/  IMAD.MOV.U32 R6, RZ, RZ, R16 ;  /* 0x000000ffff067224 */ /* 0x000fe200078e0010 */
[----:B------:R-:W-:Y:S01]  /*d330*/  IADD3 R16, R28, 0x107, RZ ;  /* 0x000001071c107810 */ /* 0x000fe20007ffe0ff */
[----:B------:R-:W-:Y:S01]  /*d340*/  @!P6 IMAD.IADD R9, R9, 0x1, -R0 ;  /* 0x000000010909e824 */ /* 0x000fe200078e0a00 */
[----:B------:R-:W-:Y:S01]  /*d350*/  ISETP.GT.U32.AND P6, PT, R0, R14, PT ;  /* 0x0000000e0000720c */ /* 0x000fe20003fc4070 */
[----:B------:R-:W-:-:S04]  /*d360*/  IMAD.HI.U32 R23, R17, R22, RZ ;  /* 0x0000001611177227 */ /* 0x000fc800078e00ff */
[----:B0-----:R-:W-:Y:S02]  /*d370*/  IMAD.MOV.U32 R2, RZ, RZ, R5 ;  /* 0x000000ffff027224 */ /* 0x001fe400078e0005 */
[----:B------:R-:W-:Y:S02]  /*d380*/  IMAD.MOV R5, RZ, RZ, -R15 ;  /* 0x000000ffff057224 */ /* 0x000fe400078e0a0f */
[----:B------:R-:W-:-:S04]  /*d390*/  IMAD.HI.U32 R15, R17, R6, RZ ;  /* 0x00000006110f7227 */ /* 0x000fc800078e00ff */
[----:B------:R-:W-:Y:S01]  /*d3a0*/  IMAD R5, R0, R5, R11 ;  /* 0x0000000500057224 */ /* 0x000fe200078e020b */
[----:B------:R-:W-:Y:S01]  /*d3b0*/  IADD3 R11, R28, 0x108, RZ ;  /* 0x000001081c0b7810 */ /* 0x000fe20007ffe0ff */
[----:B------:R-:W-:Y:S02]  /*d3c0*/  IMAD.MOV R15, RZ, RZ, -R15 ;  /* 0x000000ffff0f7224 */ /* 0x000fe400078e0a0f */
[----:B------:R-:W-:Y:S01]  /*d3d0*/  @!P0 IMAD.IADD R19, R19, 0x1, -R0 ;  /* 0x0000000113138824 */ /* 0x000fe200078e0a00 */
        /* <DEDUP_REMOVED lines=12> */
[----:B------:R-:W-:-:S02]  /*d4a0*/  IMAD.MOV.U32 R3, RZ, RZ, R18 ;  /* 0x000000ffff037224 */ /* 0x000fc400078e0012 */
[----:B------:R-:W-:Y:S02]  /*d4b0*/  IMAD R8, R0, R23, R22 ;  /* 0x0000001700087224 */ /* 0x000fe400078e0216 */
[----:B------:R-:W-:Y:S01]  /*d4c0*/  @!P6 IMAD.IADD R6, R6, 0x1, -R0 ;  /* 0x000000010606e824 */ /* 0x000fe200078e0a00 */
[C---:B------:R-:W-:Y:S01]  /*d4d0*/  ISETP.GT.U32.AND P6, PT, R0.reuse, R5, PT ;  /* 0x000000050000720c */ /* 0x040fe20003fc4070 */
[----:B0-----:R-:W-:Y:S02]  /*d4e0*/  IMAD.MOV.U32 R2, RZ, RZ, R19 ;  /* 0x000000ffff027224 */ /* 0x001fe400078e0013 */
[----:B------:R-:W-:Y:S02]  /*d4f0*/  IMAD.MOV R21, RZ, RZ, -R21 ;  /* 0x000000ffff157224 */ /* 0x000fe400078e0a15 */
[----:B------:R-:W-:Y:S01]  /*d500*/  @!P3 IMAD.MOV R3, RZ, RZ, -R3 ;  /* 0x000000ffff03b224 */ /* 0x000fe200078e0a03 */
[C---:B------:R-:W-:Y:S01]  /*d510*/  ISETP.GT.U32.AND P3, PT, R0.reuse, R6, PT ;  /* 0x000000060000720c */ /* 0x040fe20003f64070 */
[----:B------:R-:W-:Y:S01]  /*d520*/  @!P2 IMAD.MOV R2, RZ, RZ, -R2 ;  /* 0x000000ffff02a224 */ /* 0x000fe200078e0a02 */
[C---:B------:R-:W-:Y:S01]  /*d530*/  ISETP.GT.U32.AND P2, PT, R0.reuse, R8, PT ;  /* 0x000000080000720c */ /* 0x040fe20003f44070 */
[--C-:B------:R-:W-:Y:S01]  /*d540*/  @!P5 IMAD.IADD R9, R9, 0x1, -R0.reuse ;  /* 0x000000010909d824 */ /* 0x100fe200078e0a00 */
[----:B------:R0:W-:Y:S01]  /*d550*/  STL [R1+0x444], R3 ;  /* 0x0004440301007387 */ /* 0x0001e20000100800 */
[----:B------:R-:W-:Y:S01]  /*d560*/  IMAD R15, R0, R21, R15 ;  /* 0x00000015000f7224 */ /* 0x000fe200078e020f */
[----:B------:R-:W-:Y:S01]  /*d570*/  ISETP.GE.AND P5, PT, R20, RZ, PT ;  /* 0x000000ff1400720c */ /* 0x000fe20003fa6270 */
[----:B------:R-:W-:Y:S01]  /*d580*/  @!P6 IMAD.IADD R5, R5, 0x1, -R0 ;  /* 0x000000010505e824 */ /* 0x000fe200078e0a00 */
[----:B------:R1:W-:Y:S01]  /*d590*/  STL [R1+0x440], R2 ;  /* 0x0004400201007387 */ /* 0x0003e20000100800 */
[----:B------:R-:W-:-:S02]  /*d5a0*/  IABS R20, R16 ;  /* 0x0000001000147213 */ /* 0x000fc40000000000 */
[----:B------:R-:W-:Y:S02]  /*d5b0*/  ISETP.GT.U32.AND P6, PT, R0, R15, PT ;  /* 0x0000000f0000720c */ /* 0x000fe40003fc4070 */
[----:B------:R-:W-:Y:S01]  /*d5c0*/  @!P3 IMAD.IADD R6, R6, 0x1, -R0 ;  /* 0x000000010606b824 */ /* 0x000fe200078e0a00 */
[----:B------:R-:W-:Y:S01]  /*d5d0*/  ISETP.GE.AND P3, PT, R16, RZ, PT ;  /* 0x000000ff1000720c */ /* 0x000fe20003f66270 */
[----:B0-----:R-:W-:Y:S01]  /*d5e0*/  IMAD.MOV.U32 R3, RZ, RZ, R14 ;  /* 0x000000ffff037224 */ /* 0x001fe200078e000e */
[----:B------:R-:W-:Y:S01]  /*d5f0*/  IADD3 R21, R28, 0x103, RZ ;  /* 0x000001031c157810 */ /* 0x000fe20007ffe0ff */
[----:B------:R-:W-:Y:S02]  /*d600*/  @!P2 IMAD.IADD R8, R8, 0x1, -R0 ;  /* 0x000000010808a824 */ /* 0x000fe400078e0a00 */
[----:B-1----:R-:W-:Y:S02]  /*d610*/  IMAD.MOV.U32 R2, RZ, RZ, R9 ;  /* 0x000000ffff027224 */ /* 0x002fe400078e0009 */
[----:B------:R-:W-:Y:S01]  /*d620*/  @!P4 IMAD.MOV R3, RZ, RZ, -R3 ;  /* 0x000000ffff03c224 */ /* 0x000fe200078e0a03 */
[----:B------:R-:W-:Y:S01]  /*d630*/  ISETP.GE.AND P4, PT, R10, RZ, PT ;  /* 0x000000ff0a00720c */ /* 0x000fe20003f86270 */
[----:B------:R-:W-:Y:S01]  /*d640*/  @!P1 IMAD.MOV R2, RZ, RZ, -R2 ;  /* 0x000000ffff029224 */ /* 0x000fe200078e0a02 */
[----:B------:R-:W-:Y:S01]  /*d650*/  IADD3 R10, R28, 0x106, RZ ;  /* 0x000001061c0a7810 */ /* 0x000fe20007ffe0ff */
[----:B------:R-:W-:Y:S01]  /*d660*/  IMAD.HI.U32 R9, R17, R20, RZ ;  /* 0x0000001411097227 */ /* 0x000fe200078e00ff */
[----:B------:R-:W-:Y:S01]  /*d670*/  STL [R1+0x43c], R3 ;  /* 0x00043c0301007387 */ /* 0x000fe20000100800 */
[----:B------:R-:W-:-:S02]  /*d680*/  ISETP.GE.AND P1, PT, R11, RZ, PT ;  /* 0x000000ff0b00720c */ /* 0x000fc40003f26270 */
[----:B------:R-:W-:Y:S01]  /*d690*/  IMAD.MOV R18, RZ, RZ, -R9 ;  /* 0x000000ffff127224 */ /* 0x000fe200078e0a09 */
[----:B------:R0:W-:Y:S01]  /*d6a0*/  STL [R1+0x438], R2 ;  /* 0x0004380201007387 */ /* 0x0001e20000100800 */
[----:B------:R-:W-:Y:S01]  /*d6b0*/  IABS R9, R10 ;  /* 0x0000000a00097213 */ /* 0x000fe20000000000 */
[----:B------:R-:W-:Y:S01]  /*d6c0*/  @!P6 IMAD.IADD R15, R15, 0x1, -R0 ;  /* 0x000000010f0fe824 */ /* 0x000fe200078e0a00 */
[C---:B------:R-:W-:Y:S01]  /*d6d0*/  ISETP.GT.U32.AND P6, PT, R0.reuse, R8, PT ;  /* 0x000000080000720c */ /* 0x040fe20003fc4070 */
[----:B------:R-:W-:Y:S01]  /*d6e0*/  IMAD R18, R0, R18, R20 ;  /* 0x0000001200127224 */ /* 0x000fe200078e0214 */
[----:B------:R-:W-:Y:S01]  /*d6f0*/  ISETP.GE.AND P2, PT, R10, RZ, PT ;  /* 0x000000ff0a00720c */ /* 0x000fe20003f46270 */
[----:B------:R-:W-:Y:S01]  /*d700*/  IMAD.HI.U32 R16, R17, R9, RZ ;  /* 0x0000000911107227 */ /* 0x000fe200078e00ff */
[C---:B------:R-:W-:Y:S02]  /*d710*/  IADD3 R11, R28.reuse, 0x105, RZ ;  /* 0x000001051c0b7810 */ /* 0x040fe40007ffe0ff */
[----:B------:R-:W-:Y:S01]  /*d720*/  IADD3 R10, R28, 0x104, RZ ;  /* 0x000001041c0a7810 */ /* 0x000fe20007ffe0ff */
[----:B0-----:R-:W-:Y:S01]  /*d730*/  IMAD.MOV.U32 R2, RZ, RZ, R5 ;  /* 0x000000ffff027224 */ /* 0x001fe200078e0005 */
[----:B------:R-:W-:-:S02]  /*d740*/  IABS R5, R11 ;  /* 0x0000000b00057213 */ /* 0x000fc40000000000 */
[----:B------:R-:W-:Y:S01]  /*d750*/  IABS R14, R10 ;  /* 0x0000000a000e7213 */ /* 0x000fe20000000000 */
[----:B------:R-:W-:Y:S01]  /*d760*/  @!P5 IMAD.MOV R2, RZ, RZ, -R2 ;  /* 0x000000ffff02d224 */ /* 0x000fe200078e0a02 */
[----:B------:R-:W-:Y:S01]  /*d770*/  ISETP.GT.U32.AND P5, PT, R0, R15, PT ;  /* 0x0000000f0000720c */ /* 0x000fe20003fa4070 */
[----:B------:R-:W-:Y:S02]  /*d780*/  @!P6 IMAD.IADD R8, R8, 0x1, -R0 ;  /* 0x000000010808e824 */ /* 0x000fe400078e0a00 */
[----:B------:R-:W-:Y:S01]  /*d790*/  IMAD.HI.U32 R19, R17, R5, RZ ;  /* 0x0000000511137227 */ /* 0x000fe200078e00ff */
[----:B------:R0:W-:Y:S03]  /*d7a0*/  STL [R1+0x434], R2 ;  /* 0x0004340201007387 */ /* 0x0001e60000100800 */
[----:B------:R-:W-:-:S04]  /*d7b0*/  IMAD.MOV R19, RZ, RZ, -R19 ;  /* 0x000000ffff137224 */ /* 0x000fc800078e0a13 */
[C---:B------:R-:W-:Y:S02]  /*d7c0*/  IMAD R5, R0.reuse, R19, R5 ;  /* 0x0000001300057224 */ /* 0x040fe400078e0205 */
[----:B------:R-:W-:Y:S01]  /*d7d0*/  @!P5 IMAD.IADD R15, R15, 0x1, -R0 ;  /* 0x000000010f0fd824 */ /* 0x000fe200078e0a00 */
[----:B------:R-:W-:Y:S01]  /*d7e0*/  ISETP.GE.AND P5, PT, R11, RZ, PT ;  /* 0x000000ff0b00720c */ /* 0x000fe20003fa6270 */
[----:B0-----:R-:W-:Y:S02]  /*d7f0*/  IMAD.MOV.U32 R2, RZ, RZ, R6 ;  /* 0x000000ffff027224 */ /* 0x001fe400078e0006 */
[----:B------:R-:W-:Y:S01]  /*d800*/  IMAD.MOV R6, RZ, RZ, -R16 ;  /* 0x000000ffff067224 */ /* 0x000fe200078e0a10 */
[----:B------:R-:W-:Y:S01]  /*d810*/  IABS R16, R21 ;  /* 0x0000001500107213 */ /* 0x000fe20000000000 */
[----:B------:R-:W-:Y:S01]  /*d820*/  @!P0 IMAD.MOV R2, RZ, RZ, -R2 ;  /* 0x000000ffff028224 */ /* 0x000fe200078e0a02 */
[C---:B------:R-:W-:Y:S01]  /*d830*/  ISETP.GT.U32.AND P0, PT, R0.reuse, R18, PT ;  /* 0x000000120000720c */ /* 0x040fe20003f04070 */
[----:B------:R-:W-:-:S02]  /*d840*/  IMAD R6, R0, R6, R9 ;  /* 0x0000000600067224 */ /* 0x000fc400078e0209 */
[----:B------:R-:W-:Y:S01]  /*d850*/  IMAD.MOV.U32 R9, RZ, RZ, R16 ;  /* 0x000000ffff097224 */ /* 0x000fe200078e0010 */
[----:B------:R0:W-:Y:S01]  /*d860*/  STL [R1+0x430], R2 ;  /* 0x0004300201007387 */ /* 0x0001e20000100800 */
[----:B------:R-:W-:Y:S01]  /*d870*/  IMAD.HI.U32 R16, R17, R14, RZ ;  /* 0x0000000e11107227 */ /* 0x000fe200078e00ff */
[----:B------:R-:W-:-:S03]  /*d880*/  ISETP.GT.U32.AND P6, PT, R0, R6, PT ;  /* 0x000000060000720c */ /* 0x000fc60003fc4070 */
[----:B------:R-:W-:-:S04]  /*d890*/  IMAD.HI.U32 R11, R17, R9, RZ ;  /* 0x00000009110b7227 */ /* 0x000fc800078e00ff */
[----:B------:R-:W-:Y:S01]  /*d8a0*/  @!P0 IMAD.IADD R18, R18, 0x1, -R0 ;  /* 0x0000000112128824 */ /* 0x000fe200078e0a00 */
[----:B------:R-:W-:Y:S01]  /*d8b0*/  ISETP.GE.AND P0, PT, R10, RZ, PT ;  /* 0x000000ff0a00720c */ /* 0x000fe20003f06270 */
[----:B0-----:R-:W-:Y:S02]  /*d8c0*/  IMAD.MOV.U32 R2, RZ, RZ, R8 ;  /* 0x000000ffff027224 */ /* 0x001fe400078e0008 */
[----:B------:R-:W-:Y:S02]  /*d8d0*/  IMAD.MOV R16, RZ, RZ, -R16 ;  /* 0x000000ffff107224 */ /* 0x000fe400078e0a10 */
[----:B------:R-:W-:Y:S02]  /*d8e0*/  @!P6 IMAD.IADD R6, R6, 0x1, -R0 ;  /* 0x000000010606e824 */ /* 0x000fe400078e0a00 */
[----:B------:R-:W-:Y:S01]  /*d8f0*/  @!P4 IMAD.MOV R2, RZ, RZ, -R2 ;  /* 0x000000ffff02c224 */ /* 0x000fe200078e0a02 */
[C---:B------:R-:W-:Y:S01]  /*d900*/  ISETP.GT.U32.AND P4, PT, R0.reuse, R18, PT ;  /* 0x000000120000720c */ /* 0x040fe20003f84070 */
[----:B------:R-:W-:Y:S01]  /*d910*/  IMAD.MOV R11, RZ, RZ, -R11 ;  /* 0x000000ffff0b7224 */ /* 0x000fe200078e0a0b */
[C---:B------:R-:W-:Y:S01]  /*d920*/  ISETP.GT.U32.AND P6, PT, R0.reuse, R6, PT ;  /* 0x000000060000720c */ /* 0x040fe20003fc4070 */
[C---:B------:R-:W-:Y:S01]  /*d930*/  IMAD R8, R0.reuse, R16, R14 ;  /* 0x0000001000087224 */ /* 0x040fe200078e020e */
[----:B------:R0:W-:Y:S01]  /*d940*/  STL [R1+0x42c], R2 ;  /* 0x00042c0201007387 */ /* 0x0001e20000100800 */
[----:B------:R-:W-:Y:S01]  /*d950*/  IMAD R9, R0, R11, R9 ;  /* 0x0000000b00097224 */ /* 0x000fe200078e0209 */
[----:B------:R-:W-:-:S02]  /*d960*/  IADD3 R14, R28, 0x100, RZ ;  /* 0x000001001c0e7810 */ /* 0x000fc40007ffe0ff */
[C---:B------:R-:W-:Y:S02]  /*d970*/  IADD3 R11, R28.reuse, 0x102, RZ ;  /* 0x000001021c0b7810 */ /* 0x040fe40007ffe0ff */
[----:B------:R-:W-:Y:S02]  /*d980*/  IADD3 R16, R28, 0x101, RZ ;  /* 0x000001011c107810 */ /* 0x000fe40007ffe0ff */
[----:B------:R-:W-:Y:S01]  /*d990*/  IABS R22, R14 ;  /* 0x0000000e00167213 */ /* 0x000fe20000000000 */
[--C-:B------:R-:W-:Y:S01]  /*d9a0*/  @!P4 IMAD.IADD R18, R18, 0x1, -R0.reuse ;  /* 0x000000011212c824 */ /* 0x100fe200078e0a00 */
[----:B------:R-:W-:Y:S01]  /*d9b0*/  ISETP.GT.U32.AND P4, PT, R0, R8, PT ;  /* 0x000000080000720c */ /* 0x000fe20003f84070 */
[----:B0-----:R-:W-:Y:S01]  /*d9c0*/  IMAD.MOV.U32 R2, RZ, RZ, R15 ;  /* 0x000000ffff027224 */ /* 0x001fe200078e000f */
[----:B------:R-:W-:Y:S01]  /*d9d0*/  IABS R10, R11 ;  /* 0x0000000b000a7213 */ /* 0x000fe20000000000 */
[----:B------:R-:W-:Y:S01]  /*d9e0*/  @!P6 IMAD.IADD R6, R6, 0x1, -R0 ;  /* 0x000000010606e824 */ /* 0x000fe200078e0a00 */
[C---:B------:R-:W-:Y:S01]  /*d9f0*/  ISETP.GT.U32.AND P6, PT, R0.reuse, R9, PT ;  /* 0x000000090000720c */ /* 0x040fe20003fc4070 */
[----:B------:R-:W-:Y:S01]  /*da00*/  @!P1 IMAD.MOV R2, RZ, RZ, -R2 ;  /* 0x000000ffff029224 */ /* 0x000fe200078e0a02 */
[----:B------:R-:W-:Y:S01]  /*da10*/  ISETP.GT.U32.AND P1, PT, R0, R5, PT ;  /* 0x000000050000720c */ /* 0x000fe20003f24070 */
[----:B------:R-:W-:Y:S01]  /*da20*/  IMAD.HI.U32 R20, R17, R10, RZ ;  /* 0x0000000a11147227 */ /* 0x000fe200078e00ff */
[----:B------:R-:W-:-:S02]  /*da30*/  IABS R19, R16 ;  /* 0x0000001000137213 */ /* 0x000fc40000000000 */
[----:B------:R-:W-:Y:S01]  /*da40*/  IADD3 R15, R28, 0xff, RZ ;  /* 0x000000ff1c0f7810 */ /* 0x000fe20007ffe0ff */
[----:B------:R0:W-:Y:S01]  /*da50*/  STL [R1+0x428], R2 ;  /* 0x0004280201007387 */ /* 0x0001e20000100800 */
[----:B------:R-:W-:Y:S02]  /*da60*/  IMAD.MOV R20, RZ, RZ, -R20 ;  /* 0x000000ffff147224 */ /* 0x000fe400078e0a14 */
[----:B------:R-:W-:Y:S01]  /*da70*/  @!P4 IMAD.IADD R8, R8, 0x1, -R0 ;  /* 0x000000010808c824 */ /* 0x000fe200078e0a00 */
[----:B------:R-:W-:Y:S01]  /*da80*/  IABS R23, R15 ;  /* 0x0000000f00177213 */ /* 0x000fe20000000000 */
[----:B------:R-:W-:Y:S02]  /*da90*/  IMAD.MOV.U32 R3, RZ, RZ, R18 ;  /* 0x000000ffff037224 */ /* 0x000fe400078e0012 */
[--C-:B------:R-:W-:Y:S01]  /*daa0*/  @!P6 IMAD.IADD R9, R9, 0x1, -R0.reuse ;  /* 0x000000010909e824 */ /* 0x100fe200078e0a00 */
[----:B------:R-:W-:Y:S01]  /*dab0*/  ISETP.GT.U32.AND P6, PT, R0, R8, PT ;  /* 0x000000080000720c */ /* 0x000fe20003fc4070 */
[----:B------:R-:W-:Y:S01]  /*dac0*/  @!P1 IMAD.IADD R5, R5, 0x1, -R0 ;  /* 0x0000000105059824 */ /* 0x000fe200078e0a00 */
[----:B------:R-:W-:Y:S01]  /*dad0*/  ISETP.GE.AND P1, PT, R21, RZ, PT ;  /* 0x000000ff1500720c */ /* 0x000fe20003f26270 */
[----:B------:R-:W-:-:S02]  /*dae0*/  IMAD.MOV.U32 R21, RZ, RZ, R22 ;  /* 0x000000ffff157224 */ /* 0x000fc400078e0016 */
[----:B------:R-:W-:Y:S01]  /*daf0*/  IMAD.HI.U32 R22, R17, R19, RZ ;  /* 0x0000001311167227 */ /* 0x000fe200078e00ff */
[----:B------:R-:W-:-:S03]  /*db00*/  ISETP.GT.U32.AND P4, PT, R0, R5, PT ;  /* 0x000000050000720c */ /* 0x000fc60003f84070 */
[----:B------:R-:W-:Y:S02]  /*db10*/  IMAD.MOV R22, RZ, RZ, -R22 ;  /* 0x000000ffff167224 */ /* 0x000fe400078e0a16 */
[----:B0-----:R-:W-:Y:S01]  /*db20*/  IMAD.MOV.U32 R2, RZ, RZ, R6 ;  /* 0x000000ffff027224 */ /* 0x001fe200078e0006 */
[----:B------:R-:W-:Y:S01]  /*db30*/  IADD3 R6, R28, 0xfe, RZ ;  /* 0x000000fe1c067810 */ /* 0x000fe20007ffe0ff */
[----:B------:R-:W-:Y:S01]  /*db40*/  IMAD R10, R0, R20, R10 ;  /* 0x00000014000a7224 */ /* 0x000fe200078e020a */
[----:B------:R-:W-:Y:S01]  /*db50*/  IADD3 R20, R28, 0xfd, RZ ;  /* 0x000000fd1c147810 */ /* 0x000fe20007ffe0ff */
[----:B------:R-:W-:Y:S01]  /*db60*/  @!P2 IMAD.MOV R2, RZ, RZ, -R2 ;  /* 0x000000ffff02a224 */ /* 0x000fe200078e0a02 */
[----:B------:R-:W-:Y:S01]  /*db70*/  ISETP.GE.AND P2, PT, R11, RZ, PT ;  /* 0x000000ff0b00720c */ /* 0x000fe20003f46270 */
[----:B------:R-:W-:Y:S02]  /*db80*/  IMAD R19, R0, R22, R19 ;  /* 0x0000001600137224 */ /* 0x000fe400078e0213 */
[----:B------:R-:W-:-:S04]  /*db90*/  IMAD.HI.U32 R11, R17, R23, RZ ;  /* 0x00000017110b7227 */ /* 0x000fc800078e00ff */
[----:B------:R-:W-:Y:S01]  /*dba0*/  @!P3 IMAD.MOV R3, RZ, RZ, -R3 ;  /* 0x000000ffff03b224 */ /* 0x000fe200078e0a03 */
[C---:B------:R-:W-:Y:S01]  /*dbb0*/  ISETP.GT.U32.AND P3, PT, R0.reuse, R9, PT ;  /* 0x000000090000720c */ /* 0x040fe20003f64070 */
[--C-:B------:R-:W-:Y:S01]  /*dbc0*/  @!P4 IMAD.IADD R5, R5, 0x1, -R0.reuse ;  /* 0x000000010505c824 */ /* 0x100fe200078e0a00 */
[----:B------:R-:W-:Y:S01]  /*dbd0*/  ISETP.GT.U32.AND P4, PT, R0, R10, PT ;  /* 0x0000000a0000720c */ /* 0x000fe20003f84070 */
[----:B------:R-:W-:Y:S01]  /*dbe0*/  @!P6 IMAD.IADD R8, R8, 0x1, -R0 ;  /* 0x000000010808e824 */ /* 0x000fe200078e0a00 */
[----:B------:R-:W-:Y:S01]  /*dbf0*/  ISETP.GT.U32.AND P6, PT, R0, R19, PT ;  /* 0x000000130000720c */ /* 0x000fe20003fc4070 */
[----:B------:R-:W-:Y:S01]  /*dc00*/  IMAD.MOV R11, RZ, RZ, -R11 ;  /* 0x000000ffff0b7224 */ /* 0x000fe200078e0a0b */
[----:B------:R0:W-:Y:S01]  /*dc10*/  STL [R1+0x420], R3 ;  /* 0x0004200301007387 */ /* 0x0001e20000100800 */
[----:B------:R-:W-:-:S03]  /*dc20*/  IMAD.HI.U32 R18, R17, R21, RZ ;  /* 0x0000001511127227 */ /* 0x000fc600078e00ff */
[----:B------:R1:W-:Y:S01]  /*dc30*/  STL [R1+0x41c], R2 ;  /* 0x00041c0201007387 */ /* 0x0003e20000100800 */
[----:B------:R-:W-:Y:S01]  /*dc40*/  IMAD R11, R0, R11, R23 ;  /* 0x0000000b000b7224 */ /* 0x000fe200078e0217 */
[----:B------:R-:W-:Y:S01]  /*dc50*/  IADD3 R23, R28, 0xf8, RZ ;  /* 0x000000f81c177810 */ /* 0x000fe20007ffe0ff */
[----:B------:R-:W-:Y:S02]  /*dc60*/  IMAD.MOV R18, RZ, RZ, -R18 ;  /* 0x000000ffff127224 */ /* 0x000fe400078e0a12 */
[----:B------:R-:W-:Y:S01]  /*dc70*/  @!P3 IMAD.IADD R9, R9, 0x1, -R0 ;  /* 0x000000010909b824 */ /* 0x000fe200078e0a00 */
[----:B------:R-:W-:Y:S01]  /*dc80*/  ISETP.GE.AND P3, PT, R16, RZ, PT ;  /* 0x000000ff1000720c */ /* 0x000fe20003f66270 */
[----:B0-----:R-:W-:Y:S01]  /*dc90*/  IMAD.MOV.U32 R3, RZ, RZ, R8 ;  /* 0x000000ffff037224 */ /* 0x001fe200078e0008 */
[----:B------:R-:W-:Y:S01]  /*dca0*/  IABS R16, R6 ;  /* 0x0000000600107213 */ /* 0x000fe20000000000 */
[--C-:B------:R-:W-:Y:S02]  /*dcb0*/  @!P4 IMAD.IADD R10, R10, 0x1, -R0.reuse ;  /* 0x000000010a0ac824 */ /* 0x100fe400078e0a00 */
[----:B------:R-:W-:Y:S01]  /*dcc0*/  @!P0 IMAD.MOV R3, RZ, RZ, -R3 ;  /* 0x000000ffff038224 */ /* 0x000fe200078e0a03 */
[C---:B------:R-:W-:Y:S01]  /*dcd0*/  ISETP.GT.U32.AND P0, PT, R0.reuse, R11, PT ;  /* 0x0000000b0000720c */ /* 0x040fe20003f04070 */
[----:B-1----:R-:W-:Y:S01]  /*dce0*/  IMAD.MOV.U32 R2, RZ, RZ, R5 ;  /* 0x000000ffff027224 */ /* 0x002fe200078e0005 */
[----:B------:R-:W-:Y:S01]  /*dcf0*/  IABS R5, R20 ;  /* 0x0000001400057213 */ /* 0x000fe20000000000 */
[----:B------:R-:W-:Y:S01]  /*dd00*/  @!P6 IMAD.IADD R19, R19, 0x1, -R0 ;  /* 0x000000011313e824 */ /* 0x000fe200078e0a00 */
[C---:B------:R-:W-:Y:S01]  /*dd10*/  ISETP.GT.U32.AND P6, PT, R0.reuse, R10, PT ;  /* 0x0000000a0000720c */ /* 0x040fe20003fc4070 */
[----:B------:R-:W-:-:S02]  /*dd20*/  IMAD R18, R0, R18, R21 ;  /* 0x0000001200127224 */ /* 0x000fc400078e0215 */
[----:B------:R-:W-:Y:S01]  /*dd30*/  @!P5 IMAD.MOV R2, RZ, RZ, -R2 ;  /* 0x000000ffff02d224 */ /* 0x000fe200078e0a02 */
[C---:B------:R-:W-:Y:S01]  /*dd40*/  ISETP.GT.U32.AND P5, PT, R0.reuse, R19, PT ;  /* 0x000000130000720c */ /* 0x040fe20003fa4070 */
[----:B------:R-:W-:Y:S01]  /*dd50*/  IMAD.HI.U32 R21, R17, R16, RZ ;  /* 0x0000001011157227 */ /* 0x000fe200078e00ff */
[C---:B------:R-:W-:Y:S02]  /*dd60*/  ISETP.GT.U32.AND P4, PT, R0.reuse, R18, PT ;  /* 0x000000120000720c */ /* 0x040fe40003f84070 */
[----:B------:R0:W-:Y:S01]  /*dd70*/  STL [R1+0x418], R2 ;  /* 0x0004180201007387 */ /* 0x0001e20000100800 */
[----:B------:R-:W-:Y:S02]  /*dd80*/  IMAD.MOV R8, RZ, RZ, -R21 ;  /* 0x000000ffff087224 */ /* 0x000fe400078e0a15 */
[----:B------:R-:W-:Y:S01]  /*dd90*/  @!P0 IMAD.IADD R11, R11, 0x1, -R0 ;  /* 0x000000010b0b8824 */ /* 0x000fe200078e0a00 */
[----:B------:R-:W-:Y:S01]  /*dda0*/  STL [R1+0x414], R3 ;  /* 0x0004140301007387 */ /* 0x000fe20000100800 */
[----:B------:R-:W-:-:S02]  /*ddb0*/  IMAD R8, R0, R8, R16 ;  /* 0x0000000800087224 */ /* 0x000fc400078e0210 */
[--C-:B------:R-:W-:Y:S01]  /*ddc0*/  @!P6 IMAD.IADD R10, R10, 0x1, -R0.reuse ;  /* 0x000000010a0ae824 */ /* 0x100fe200078e0a00 */
[C---:B------:R-:W-:Y:S01]  /*ddd0*/  ISETP.GT.U32.AND P0, PT, R0.reuse, R11, PT ;  /* 0x0000000b0000720c */ /* 0x040fe20003f04070 */
[----:B------:R-:W-:Y:S01]  /*dde0*/  @!P5 IMAD.IADD R19, R19, 0x1, -R0 ;  /* 0x000000011313d824 */ /* 0x000fe200078e0a00 */
[----:B------:R-:W-:Y:S01]  /*ddf0*/  ISETP.GT.U32.AND P5, PT, R0, R8, PT ;  /* 0x000000080000720c */ /* 0x000fe20003fa4070 */
[----:B0-----:R-:W-:Y:S01]  /*de00*/  IMAD.MOV.U32 R2, RZ, RZ, R9 ;  /* 0x000000ffff027224 */ /* 0x001fe200078e0009 */
[----:B------:R-:W-:Y:S01]  /*de10*/  ISETP.GE.AND P6, PT, R15, RZ, PT ;  /* 0x000000ff0f00720c */ /* 0x000fe20003fc6270 */
[----:B------:R-:W-:-:S04]  /*de20*/  IMAD.HI.U32 R9, R17, R5, RZ ;  /* 0x0000000511097227 */ /* 0x000fc800078e00ff */
[----:B------:R-:W-:Y:S01]  /*de30*/  @!P1 IMAD.MOV R2, RZ, RZ, -R2 ;  /* 0x000000ffff029224 */ /* 0x000fe200078e0a02 */
[----:B------:R-:W-:Y:S01]  /*de40*/  ISETP.GE.AND P1, PT, R14, RZ, PT ;  /* 0x000000ff0e00720c */ /* 0x000fe20003f26270 */
[--C-:B------:R-:W-:Y:S01]  /*de50*/  @!P4 IMAD.IADD R18, R18, 0x1, -R0.reuse ;  /* 0x000000011212c824 */ /* 0x100fe200078e0a00 */
[----:B------:R-:W-:Y:S01]  /*de60*/  IADD3 R14, R28, 0xfc, RZ ;  /* 0x000000fc1c0e7810 */ /* 0x000fe20007ffe0ff */
[----:B------:R-:W-:Y:S01]  /*de70*/  IMAD.MOV R9, RZ, RZ, -R9 ;  /* 0x000000ffff097224 */ /* 0x000fe200078e0a09 */
[----:B------:R0:W-:Y:S01]  /*de80*/  STL [R1+0x410], R2 ;  /* 0x0004100201007387 */ /* 0x0001e20000100800 */
[--C-:B------:R-:W-:Y:S01]  /*de90*/  @!P0 IMAD.IADD R11, R11, 0x1, -R0.reuse ;  /* 0x000000010b0b8824 */ /* 0x100fe200078e0a00 */
[C---:B------:R-:W-:Y:S01]  /*dea0*/  ISETP.GT.U32.AND P4, PT, R0.reuse, R18, PT ;  /* 0x000000120000720c */ /* 0x040fe20003f84070 */
[----:B------:R-:W-:Y:S01]  /*deb0*/  IMAD R5, R0, R9, R5 ;  /* 0x0000000900057224 */ /* 0x000fe200078e0205 */
[----:B------:R-:W-:Y:S01]  /*dec0*/  IABS R22, R14 ;  /* 0x0000000e00167213 */ /* 0x000fe20000000000 */
[----:B------:R-:W-:Y:S01]  /*ded0*/  @!P5 IMAD.IADD R8, R8, 0x1, -R0 ;  /* 0x000000010808d824 */ /* 0x000fe200078e0a00 */
[----:B------:R-:W-:-:S02]  /*dee0*/  IADD3 R9, R28, 0xfa, RZ ;  /* 0x000000fa1c097810 */ /* 0x000fc40007ffe0ff */
[----:B------:R-:W-:Y:S01]  /*def0*/  ISETP.GT.U32.AND P0, PT, R0, R5, PT ;  /* 0x000000050000720c */ /* 0x000fe20003f04070 */
[----:B0-----:R-:W-:Y:S01]  /*df00*/  IMAD.MOV.U32 R2, RZ, RZ, R10 ;  /* 0x000000ffff027224 */ /* 0x001fe200078e000a */
[----:B------:R-:W-:Y:S02]  /*df10*/  IADD3 R10, R28, 0xfb, RZ ;  /* 0x000000fb1c0a7810 */ /* 0x000fe40007ffe0ff */
[----:B------:R-:W-:Y:S01]  /*df20*/  ISETP.GE.AND P5, PT, R14, RZ, PT ;  /* 0x000000ff0e00720c */ /* 0x000fe20003fa6270 */
[----:B------:R-:W-:Y:S01]  /*df30*/  @!P2 IMAD.MOV R2, RZ, RZ, -R2 ;  /* 0x000000ffff02a224 */ /* 0x000fe200078e0a02 */
[----:B------:R-:W-:Y:S01]  /*df40*/  ISETP.GE.AND P2, PT, R6, RZ, PT ;  /* 0x000000ff0600720c */ /* 0x000fe20003f46270 */
[----:B------:R-:W-:Y:S01]  /*df50*/  @!P4 IMAD.IADD R18, R18, 0x1, -R0 ;  /* 0x000000011212c824 */ /* 0x000fe200078e0a00 */
[----:B------:R-:W-:Y:S02]  /*df60*/  IADD3 R6, R28, 0xf9, RZ ;  /* 0x000000f91c067810 */ /* 0x000fe40007ffe0ff */
[----:B------:R0:W-:Y:S01]  /*df70*/  STL [R1+0x40c], R2 ;  /* 0x00040c0201007387 */ /* 0x0001e20000100800 */
[----:B------:R-:W-:Y:S01]  /*df80*/  IMAD.MOV.U32 R3, RZ, RZ, R18 ;  /* 0x000000ffff037224 */ /* 0x000fe200078e0012 */
[----:B------:R-:W-:Y:S01]  /*df90*/  IABS R18, R6 ;  /* 0x0000000600127213 */ /* 0x000fe20000000000 */
[----:B------:R-:W-:Y:S01]  /*dfa0*/  @!P0 IMAD.IADD R5, R5, 0x1, -R0 ;  /* 0x0000000105058824 */ /* 0x000fe200078e0a00 */
[----:B------:R-:W-:Y:S01]  /*dfb0*/  ISETP.GE.AND P4, PT, R20, RZ, PT ;  /* 0x000000ff1400720c */ /* 0x000fe20003f86270 */
[----:B------:R-:W-:Y:S01]  /*dfc0*/  @!P1 IMAD.MOV R3, RZ, RZ, -R3 ;  /* 0x000000ffff039224 */ /* 0x000fe200078e0a03 */
[----:B------:R-:W-:-:S02]  /*dfd0*/  ISETP.GE.AND P1, PT, R10, RZ, PT ;  /* 0x000000ff0a00720c */ /* 0x000fc40003f26270 */
[----:B------:R-:W-:Y:S01]  /*dfe0*/  ISETP.GT.U32.AND P0, PT, R0, R5, PT ;  /* 0x000000050000720c */ /* 0x000fe20003f04070 */
[----:B0-----:R-:W-:Y:S01]  /*dff0*/  IMAD.MOV.U32 R2, RZ, RZ, R19 ;  /* 0x000000ffff027224 */ /* 0x001fe200078e0013 */
[----:B------:R-:W-:-:S03]  /*e000*/  IADD3 R19, R28, 0xf7, RZ ;  /* 0x000000f71c137810 */ /* 0x000fc60007ffe0ff */
[----:B------:R-:W-:Y:S01]  /*e010*/  @!P3 IMAD.MOV R2, RZ, RZ, -R2 ;  /* 0x000000ffff02b224 */ /* 0x000fe200078e0a02 */
[----:B------:R-:W-:-:S04]  /*e020*/  ISETP.GT.U32.AND P3, PT, R0, R8, PT ;  /* 0x000000080000720c */ /* 0x000fc80003f64070 */
[----:B------:R0:W-:Y:S03]  /*e030*/  STL [R1+0x3f8], R2 ;  /* 0x0003f80201007387 */ /* 0x0001e60000100800 */
[--C-:B------:R-:W-:Y:S01]  /*e040*/  @!P0 IMAD.IADD R5, R5, 0x1, -R0.reuse ;  /* 0x0000000105058824 */ /* 0x100fe200078e0a00 */
[----:B------:R-:W-:Y:S05]  /*e050*/  STL [R1+0x3fc], R3 ;  /* 0x0003fc0301007387 */ /* 0x000fea0000100800 */
[----:B------:R-:W-:Y:S01]  /*e060*/  @!P3 IMAD.IADD R8, R8, 0x1, -R0 ;  /* 0x000000010808b824 */ /* 0x000fe200078e0a00 */
[----:B------:R-:W-:Y:S01]  /*e070*/  ISETP.GE.AND P3, PT, R6, RZ, PT ;  /* 0x000000ff0600720c */ /* 0x000fe20003f66270 */
[----:B0-----:R-:W-:Y:S01]  /*e080*/  IMAD.MOV.U32 R2, RZ, RZ, R11 ;  /* 0x000000ffff027224 */ /* 0x001fe200078e000b */
[----:B------:R-:W-:Y:S01]  /*e090*/  IABS R11, R10 ;  /* 0x0000000a000b7213 */ /* 0x000fe20000000000 */
[----:B------:R-:W-:-:S04]  /*e0a0*/  IMAD.HI.U32 R10, R17, R22, RZ ;  /* 0x00000016110a7227 */ /* 0x000fc800078e00ff */
[----:B------:R-:W-:Y:S01]  /*e0b0*/  @!P6 IMAD.MOV R2, RZ, RZ, -R2 ;  /* 0x000000ffff02e224 */ /* 0x000fe200078e0a02 */
[----:B------:R-:W-:Y:S01]  /*e0c0*/  ISETP.GE.AND P6, PT, R9, RZ, PT ;  /* 0x000000ff0900720c */ /* 0x000fe20003fc6270 */
[----:B------:R-:W-:Y:S01]  /*e0d0*/  IMAD.MOV R6, RZ, RZ, -R10 ;  /* 0x000000ffff067224 */ /* 0x000fe200078e0a0a */
[----:B------:R-:W-:Y:S01]  /*e0e0*/  IABS R9, R9 ;  /* 0x0000000900097213 */ /* 0x000fe20000000000 */
[C---:B------:R-:W-:Y:S01]  /*e0f0*/  IMAD.HI.U32 R14, R17.reuse, R11, RZ ;  /* 0x0000000b110e7227 */ /* 0x040fe200078e00ff */
[----:B------:R0:W-:Y:S03]  /*e100*/  STL [R1+0x400], R2 ;  /* 0x0004000201007387 */ /* 0x0001e60000100800 */
[----:B------:R-:W-:-:S04]  /*e110*/  IMAD.HI.U32 R10, R17, R9, RZ ;  /* 0x00000009110a7227 */ /* 0x000fc800078e00ff */
[----:B------:R-:W-:Y:S02]  /*e120*/  IMAD R22, R0, R6, R22 ;  /* 0x0000000600167224 */ /* 0x000fe400078e0216 */
[----:B------:R-:W-:Y:S02]  /*e130*/  IMAD.MOV R14, RZ, RZ, -R14 ;  /* 0x000000ffff0e7224 */ /* 0x000fe400078e0a0e */
[----:B0-----:R-:W-:Y:S02]  /*e140*/  IMAD.MOV.U32 R2, RZ, RZ, R8 ;  /* 0x000000ffff027224 */ /* 0x001fe400078e0008 */
[----:B------:R-:W-:Y:S01]  /*e150*/  IMAD.MOV R8, RZ, RZ, -R10 ;  /* 0x000000ffff087224 */ /* 0x000fe200078e0a0a */
[----:B------:R-:W-:Y:S01]  /*e160*/  IADD3 R10, R28, 0xf6, RZ ;  /* 0x000000f61c0a7810 */ /* 0x000fe20007ffe0ff */
[----:B------:R-:W-:Y:S01]  /*e170*/  @!P2 IMAD.MOV R2, RZ, RZ, -R2 ;  /* 0x000000ffff02a224 */ /* 0x000fe200078e0a02 */
[C---:B------:R-:W-:Y:S01]  /*e180*/  ISETP.GT.U32.AND P2, PT, R0.reuse, R22, PT ;  /* 0x000000160000720c */ /* 0x040fe20003f44070 */
[C---:B------:R-:W-:Y:S01]  /*e190*/  IMAD R9, R0.reuse, R8, R9 ;  /* 0x0000000800097224 */ /* 0x040fe200078e0209 */
[----:B------:R-:W-:Y:S01]  /*e1a0*/  IABS R15, R10 ;  /* 0x0000000a000f7213 */ /* 0x000fe20000000000 */
[----:B------:R-:W-:Y:S01]  /*e1b0*/  IMAD R11, R0, R14, R11 ;  /* 0x0000000e000b7224 */ /* 0x000fe200078e020b */
[----:B------:R0:W-:Y:S01]  /*e1c0*/  STL [R1+0x404], R2 ;  /* 0x0004040201007387 */ /* 0x0001e20000100800 */
[----:B------:R-:W-:Y:S01]  /*e1d0*/  IMAD.HI.U32 R6, R17, R18, RZ ;  /* 0x0000001211067227 */ /* 0x000fe200078e00ff */
[----:B------:R-:W-:-:S02]  /*e1e0*/  IADD3 R14, R28, 0xf5, RZ ;  /* 0x000000f51c0e7810 */ /* 0x000fc40007ffe0ff */
[----:B------:R-:W-:Y:S01]  /*e1f0*/  ISETP.GT.U32.AND P0, PT, R0, R11, PT ;  /* 0x0000000b0000720c */ /* 0x000fe20003f04070 */
[----:B------:R-:W-:Y:S01]  /*e200*/  IMAD.MOV R6, RZ, RZ, -R6 ;  /* 0x000000ffff067224 */ /* 0x000fe200078e0a06 */
[----:B------:R-:W-:Y:S01]  /*e210*/  IABS R8, R14 ;  /* 0x0000000e00087213 */ /* 0x000fe20000000000 */
[----:B------:R-:W-:-:S04]  /*e220*/  IMAD.HI.U32 R21, R17, R15, RZ ;  /* 0x0000000f11157227 */ /* 0x000fc800078e00ff */
[----:B0-----:R-:W-:Y:S01]  /*e230*/  IMAD.MOV.U32 R2, RZ, RZ, R5 ;  /* 0x000000ffff027224 */ /* 0x001fe200078e0005 */
[----:B------:R-:W-:Y:S01]  /*e240*/  IABS R5, R19 ;  /* 0x0000001300057213 */ /* 0x000fe20000000000 */
[----:B------:R-:W-:Y:S02]  /*e250*/  @!P2 IMAD.IADD R22, R22, 0x1, -R0 ;  /* 0x000000011616a824 */ /* 0x000fe400078e0a00 */
[----:B------:R-:W-:Y:S01]  /*e260*/  @!P4 IMAD.MOV R2, RZ, RZ, -R2 ;  /* 0x000000ffff02c224 */ /* 0x000fe200078e0a02 */
[C---:B------:R-:W-:Y:S01]  /*e270*/  ISETP.GT.U32.AND P4, PT, R0.reuse, R9, PT ;  /* 0x000000090000720c */ /* 0x040fe20003f84070 */
[C---:B------:R-:W-:Y:S01]  /*e280*/  IMAD R18, R0.reuse, R6, R18 ;  /* 0x0000000600127224 */ /* 0x040fe200078e0212 */
[----:B------:R-:W-:Y:S01]  /*e290*/  ISETP.GT.U32.AND P2, PT, R0, R22, PT ;  /* 0x000000160000720c */ /* 0x000fe20003f44070 */
[----:B------:R-:W-:Y:S01]  /*e2a0*/  IMAD.HI.U32 R16, R17, R5, RZ ;  /* 0x0000000511107227 */ /* 0x000fe200078e00ff */
[----:B------:R-:W-:Y:S01]  /*e2b0*/  IABS R6, R23 ;  /* 0x0000001700067213 */ /* 0x000fe20000000000 */
[----:B------:R0:W-:Y:S02]  /*e2c0*/  STL [R1+0x408], R2 ;  /* 0x0004080201007387 */ /* 0x0001e40000100800 */
[----:B------:R-:W-:-:S02]  /*e2d0*/  @!P0 IMAD.IADD R11, R11, 0x1, -R0 ;  /* 0x000000010b0b8824 */ /* 0x000fc400078e0a00 */
[----:B------:R-:W-:Y:S02]  /*e2e0*/  IMAD.MOV R16, RZ, RZ, -R16 ;  /* 0x000000ffff107224 */ /* 0x000fe400078e0a10 */
[----:B------:R-:W-:Y:S01]  /*e2f0*/  IMAD.HI.U32 R20, R17, R6, RZ ;  /* 0x0000000611147227 */ /* 0x000fe200078e00ff */
[----:B------:R-:W-:-:S03]  /*e300*/  ISETP.GT.U32.AND P0, PT, R0, R11, PT ;  /* 0x0000000b0000720c */ /* 0x000fc60003f04070 */
[--C-:B------:R-:W-:Y:S02]  /*e310*/  @!P4 IMAD.IADD R9, R9, 0x1, -R0.reuse ;  /* 0x000000010909c824 */ /* 0x100fe400078e0a00 */
[----:B------:R-:W-:Y:S01]  /*e320*/  @!P2 IMAD.IADD R22, R22, 0x1, -R0 ;  /* 0x000000011616a824 */ /* 0x000fe200078e0a00 */
[C---:B------:R-:W-:Y:S01]  /*e330*/  ISETP.GT.U32.AND P2, PT, R0.reuse, R18, PT ;  /* 0x000000120000720c */ /* 0x040fe20003f44070 */
[C---:B------:R-:W-:Y:S01]  /*e340*/  IMAD R5, R0.reuse, R16, R5 ;  /* 0x0000001000057224 */ /* 0x040fe200078e0205 */
[----:B------:R-:W-:Y:S01]  /*e350*/  ISETP.GT.U32.AND P4, PT, R0, R9, PT ;  /* 0x000000090000720c */ /* 0x000fe20003f84070 */
[----:B------:R-:W-:Y:S01]  /*e360*/  IMAD.MOV R20, RZ, RZ, -R20 ;  /* 0x000000ffff147224 */ /* 0x000fe200078e0a14 */
[----:B------:R-:W-:Y:S01]  /*e370*/  IADD3 R16, R28, 0xf4, RZ ;  /* 0x000000f41c107810 */ /* 0x000fe20007ffe0ff */
[----:B0-----:R-:W-:Y:S02]  /*e380*/  IMAD.MOV.U32 R2, RZ, RZ, R22 ;  /* 0x000000ffff027224 */ /* 0x001fe400078e0016 */
[----:B------:R-:W-:Y:S01]  /*e390*/  IMAD R6, R0, R20, R6 ;  /* 0x0000001400067224 */ /* 0x000fe200078e0206 */
[----:B------:R-:W-:Y:S01]  /*e3a0*/  IABS R22, R16 ;  /* 0x0000001000167213 */ /* 0x000fe20000000000 */
[----:B------:R-:W-:-:S02]  /*e3b0*/  @!P0 IMAD.IADD R11, R11, 0x1, -R0 ;  /* 0x000000010b0b8824 */ /* 0x000fc400078e0a00 */
[----:B------:R-:W-:Y:S01]  /*e3c0*/  @!P5 IMAD.MOV R2, RZ, RZ, -R2 ;  /* 0x000000ffff02d224 */ /* 0x000fe200078e0a02 */
[----:B------:R-:W-:Y:S01]  /*e3d0*/  ISETP.GT.U32.AND P0, PT, R0, R6, PT ;  /* 0x000000060000720c */ /* 0x000fe20003f04070 */
[--C-:B------:R-:W-:Y:S01]  /*e3e0*/  @!P2 IMAD.IADD R18, R18, 0x1, -R0.reuse ;  /* 0x000000011212a824 */ /* 0x100fe200078e0a00 */
[----:B------:R-:W-:Y:S01]  /*e3f0*/  ISETP.GE.AND P2, PT, R23, RZ, PT ;  /* 0x000000ff1700720c */ /* 0x000fe20003f46270 */
[----:B------:R-:W-:Y:S01]  /*e400*/  @!P4 IMAD.IADD R9, R9, 0x1, -R0 ;  /* 0x000000010909c824 */ /* 0x000fe200078e0a00 */
[C---:B------:R-:W-:Y:S01]  /*e410*/  ISETP.GT.U32.AND P4, PT, R0.reuse, R5, PT ;  /* 0x000000050000720c */ /* 0x040fe20003f84070 */
[----:B------:R0:W-:Y:S01]  /*e420*/  STL [R1+0x3f4], R2 ;  /* 0x0003f40201007387 */ /* 0x0001e20000100800 */
[----:B------:R-:W-:Y:S01]  /*e430*/  ISETP.GT.U32.AND P5, PT, R0, R18, PT ;  /* 0x000000120000720c */ /* 0x000fe20003fa4070 */
[----:B------:R-:W-:-:S04]  /*e440*/  IMAD.HI.U32 R20, R17, R8, RZ ;  /* 0x0000000811147227 */ /* 0x000fc800078e00ff */
[----:B------:R-:W-:Y:S02]  /*e450*/  IMAD.MOV R21, RZ, RZ, -R21 ;  /* 0x000000ffff157224 */ /* 0x000fe400078e0a15 */
[--C-:B------:R-:W-:Y:S01]  /*e460*/  @!P0 IMAD.IADD R6, R6, 0x1, -R0.reuse ;  /* 0x0000000106068824 */ /* 0x100fe200078e0a00 */
[----:B------:R-:W-:Y:S01]  /*e470*/  ISETP.GE.AND P0, PT, R19, RZ, PT ;  /* 0x000000ff1300720c */ /* 0x000fe20003f06270 */
[----:B0-----:R-:W-:Y:S02]  /*e480*/  IMAD.MOV.U32 R2, RZ, RZ, R11 ;  /* 0x000000ffff027224 */ /* 0x001fe400078e000b */
[----:B------:R-:W-:Y:S02]  /*e490*/  @!P4 IMAD.IADD R5, R5, 0x1, -R0 ;  /* 0x000000010505c824 */ /* 0x000fe400078e0a00 */
[----:B------:R-:W-:-:S03]  /*e4a0*/  IMAD.HI.U32 R11, R17, R22, RZ ;  /* 0x00000016110b7227 */ /* 0x000fc600078e00ff */
[C---:B------:R-:W-:Y:S01]  /*e4b0*/  ISETP.GT.U32.AND P4, PT, R0.reuse, R5, PT ;  /* 0x000000050000720c */ /* 0x040fe20003f84070 */
[----:B------:R-:W-:Y:S01]  /*e4c0*/  @!P1 IMAD.MOV R2, RZ, RZ, -R2 ;  /* 0x000000ffff029224 */ /* 0x000fe200078e0a02 */
[C---:B------:R-:W-:Y:S01]  /*e4d0*/  ISETP.GT.U32.AND P1, PT, R0.reuse, R6, PT ;  /* 0x000000060000720c */ /* 0x040fe20003f24070 */
[----:B------:R-:W-:Y:S02]  /*e4e0*/  IMAD.MOV R20, RZ, RZ, -R20 ;  /* 0x000000ffff147224 */ /* 0x000fe400078e0a14 */
[----:B------:R-:W-:Y:S01]  /*e4f0*/  IMAD R15, R0, R21, R15 ;  /* 0x00000015000f7224 */ /* 0x000fe200078e020f */
[----:B------:R0:W-:Y:S01]  /*e500*/  STL [R1+0x3f0], R2 ;  /* 0x0003f00201007387 */ /* 0x0001e20000100800 */
[----:B------:R-:W-:Y:S02]  /*e510*/  @!P5 IMAD.IADD R18, R18, 0x1, -R0 ;  /* 0x000000011212d824 */ /* 0x000fe400078e0a00 */
[----:B------:R-:W-:Y:S01]  /*e520*/  IMAD.MOV R11, RZ, RZ, -R11 ;  /* 0x000000ffff0b7224 */ /* 0x000fe200078e0a0b */
[C---:B------:R-:W-:Y:S01]  /*e530*/  ISETP.GT.U32.AND P5, PT, R0.reuse, R15, PT ;  /* 0x0000000f0000720c */ /* 0x040fe20003fa4070 */
[----:B------:R-:W-:-:S02]  /*e540*/  IMAD R8, R0, R20, R8 ;  /* 0x0000001400087224 */ /* 0x000fc400078e0208 */
[C---:B------:R-:W-:Y:S02]  /*e550*/  IMAD R22, R0.reuse, R11, R22 ;  /* 0x0000000b00167224 */ /* 0x040fe400078e0216 */
[----:B------:R-:W-:Y:S02]  /*e560*/  @!P4 IMAD.IADD R5, R5, 0x1, -R0 ;  /* 0x000000010505c824 */ /* 0x000fe400078e0a00 */
[----:B0-----:R-:W-:Y:S01]  /*e570*/  IMAD.MOV.U32 R2, RZ, RZ, R18 ;  /* 0x000000ffff027224 */ /* 0x001fe200078e0012 */
[----:B------:R-:W-:Y:S01]  /*e580*/  ISETP.GT.U32.AND P4, PT, R0, R22, PT ;  /* 0x000000160000720c */ /* 0x000fe20003f84070 */
[----:B------:R-:W-:Y:S01]  /*e590*/  IMAD.MOV.U32 R3, RZ, RZ, R9 ;  /* 0x000000ffff037224 */ /* 0x000fe200078e0009 */
[----:B------:R-:W-:Y:S01]  /*e5a0*/  IADD3 R18, R28, 0xf3, RZ ;  /* 0x000000f31c127810 */ /* 0x000fe20007ffe0ff */
[----:B------:R-:W-:Y:S01]  /*e5b0*/  @!P3 IMAD.MOV R2, RZ, RZ, -R2 ;  /* 0x000000ffff02b224 */ /* 0x000fe200078e0a02 */
[----:B------:R-:W-:Y:S01]  /*e5c0*/  ISETP.GT.U32.AND P3, PT, R0, R8, PT ;  /* 0x000000080000720c */ /* 0x000fe20003f64070 */
[----:B------:R-:W-:Y:S01]  /*e5d0*/  @!P6 IMAD.MOV R3, RZ, RZ, -R3 ;  /* 0x000000ffff03e224 */ /* 0x000fe200078e0a03 */
[----:B------:R-:W-:Y:S01]  /*e5e0*/  ISETP.GE.AND P6, PT, R10, RZ, PT ;  /* 0x000000ff0a00720c */ /* 0x000fe20003fc6270 */
[--C-:B------:R-:W-:Y:S01]  /*e5f0*/  @!P1 IMAD.IADD R6, R6, 0x1, -R0.reuse ;  /* 0x0000000106069824 */ /* 0x100fe200078e0a00 */
[----:B------:R-:W-:Y:S01]  /*e600*/  ISETP.GE.AND P1, PT, R14, RZ, PT ;  /* 0x000000ff0e00720c */ /* 0x000fe20003f26270 */
[--C-:B------:R-:W-:Y:S01]  /*e610*/  @!P5 IMAD.IADD R15, R15, 0x1, -R0.reuse ;  /* 0x000000010f0fd824 */ /* 0x100fe200078e0a00 */
[----:B------:R-:W-:Y:S01]  /*e620*/  IABS R10, R18 ;  /* 0x00000012000a7213 */ /* 0x000fe20000000000 */
[----:B------:R-:W-:Y:S01]  /*e630*/  STL [R1+0x3ec], R3 ;  /* 0x0003ec0301007387 */ /* 0x000fe20000100800 */
[----:B------:R-:W-:Y:S01]  /*e640*/  IADD3 R14, R28, 0xf2, RZ ;  /* 0x000000f21c0e7810 */ /* 0x000fe20007ffe0ff */
[--C-:B------:R-:W-:Y:S01]  /*e650*/  @!P4 IMAD.IADD R22, R22, 0x1, -R0.reuse ;  /* 0x000000011616c824 */ /* 0x100fe200078e0a00 */
[----:B------:R-:W-:Y:S01]  /*e660*/  ISETP.GE.AND P5, PT, R16, RZ, PT ;  /* 0x000000ff1000720c */ /* 0x000fe20003fa6270 */
[----:B------:R0:W-:Y:S01]  /*e670*/  STL [R1+0x3e8], R2 ;  /* 0x0003e80201007387 */ /* 0x0001e20000100800 */
[----:B------:R-:W-:Y:S01]  /*e680*/  IABS R11, R14 ;  /* 0x0000000e000b7213 */ /* 0x000fe20000000000 */
[----:B------:R-:W-:Y:S01]  /*e690*/  @!P3 IMAD.IADD R8, R8, 0x1, -R0 ;  /* 0x000000010808b824 */ /* 0x000fe200078e0a00 */
[----:B------:R-:W-:Y:S01]  /*e6a0*/  ISETP.GT.U32.AND P3, PT, R0, R15, PT ;  /* 0x0000000f0000720c */ /* 0x000fe20003f64070 */
[----:B------:R-:W-:Y:S01]  /*e6b0*/  IMAD.HI.U32 R16, R17, R10, RZ ;  /* 0x0000000a11107227 */ /* 0x000fe200078e00ff */
[----:B------:R-:W-:-:S02]  /*e6c0*/  IADD3 R9, R28, 0xf1, RZ ;  /* 0x000000f11c097810 */ /* 0x000fc40007ffe0ff */
[----:B------:R-:W-:Y:S01]  /*e6d0*/  ISETP.GT.U32.AND P4, PT, R0, R8, PT ;  /* 0x000000080000720c */ /* 0x000fe20003f84070 */
[----:B------:R-:W-:-:S04]  /*e6e0*/  IMAD.HI.U32 R19, R17, R11, RZ ;  /* 0x0000000b11137227 */ /* 0x000fc800078e00ff */
[----:B0-----:R-:W-:Y:S02]  /*e6f0*/  IMAD.MOV.U32 R2, RZ, RZ, R6 ;  /* 0x000000ffff027224 */ /* 0x001fe400078e0006 */
[----:B------:R-:W-:Y:S01]  /*e700*/  IMAD.MOV R6, RZ, RZ, -R16 ;  /* 0x000000ffff067224 */ /* 0x000fe200078e0a10 */
[----:B------:R-:W-:Y:S01]  /*e710*/  IADD3 R16, R28, 0xf0, RZ ;  /* 0x000000f01c107810 */ /* 0x000fe20007ffe0ff */
[----:B------:R-:W-:Y:S01]  /*e720*/  @!P2 IMAD.MOV R2, RZ, RZ, -R2 ;  /* 0x000000ffff02a224 */ /* 0x000fe200078e0a02 */
[C---:B------:R-:W-:Y:S01]  /*e730*/  ISETP.GT.U32.AND P2, PT, R0.reuse, R22, PT ;  /* 0x000000160000720c */ /* 0x040fe20003f44070 */
[C---:B------:R-:W-:Y:S01]  /*e740*/  IMAD R10, R0.reuse, R6, R10 ;  /* 0x00000006000a7224 */ /* 0x040fe200078e020a */
[----:B------:R-:W-:Y:S01]  /*e750*/  IABS R6, R9 ;  /* 0x0000000900067213 */ /* 0x000fe20000000000 */
[----:B------:R-:W-:Y:S01]  /*e760*/  IMAD.MOV R19, RZ, RZ, -R19 ;  /* 0x000000ffff137224 */ /* 0x000fe200078e0a13 */
[----:B------:R-:W-:Y:S01]  /*e770*/  IABS R23, R16 ;  /* 0x0000001000177213 */ /* 0x000fe20000000000 */
[----:B------:R-:W-:Y:S01]  /*e780*/  @!P3 IMAD.IADD R15, R15, 0x1, -R0 ;  /* 0x000000010f0fb824 */ /* 0x000fe200078e0a00 */
[C---:B------:R-:W-:Y:S01]  /*e790*/  ISETP.GT.U32.AND P3, PT, R0.reuse, R10, PT ;  /* 0x0000000a0000720c */ /* 0x040fe20003f64070 */
[----:B------:R-:W-:Y:S01]  /*e7a0*/  IMAD R11, R0, R19, R11 ;  /* 0x00000013000b7224 */ /* 0x000fe200078e020b */
[----:B------:R0:W-:Y:S01]  /*e7b0*/  STL [R1+0x3e4], R2 ;  /* 0x0003e40201007387 */ /* 0x0001e20000100800 */
[----:B------:R-:W-:-:S04]  /*e7c0*/  IMAD.HI.U32 R20, R17, R6, RZ ;  /* 0x0000000611147227 */ /* 0x000fc800078e00ff */
[----:B------:R-:W-:Y:S01]  /*e7d0*/  @!P2 IMAD.IADD R22, R22, 0x1, -R0 ;  /* 0x000000011616a824 */ /* 0x000fe200078e0a00 */
[----:B------:R-:W-:Y:S01]  /*e7e0*/  ISETP.GT.U32.AND P2, PT, R0, R11, PT ;  /* 0x0000000b0000720c */ /* 0x000fe20003f44070 */
[----:B------:R-:W-:Y:S02]  /*e7f0*/  IMAD.MOV R20, RZ, RZ, -R20 ;  /* 0x000000ffff147224 */ /* 0x000fe400078e0a14 */
[----:B------:R-:W-:Y:S02]  /*e800*/  IMAD.MOV.U32 R3, RZ, RZ, R5 ;  /* 0x000000ffff037224 */ /* 0x000fe400078e0005 */
[--C-:B------:R-:W-:Y:S01]  /*e810*/  @!P3 IMAD.IADD R10, R10, 0x1, -R0.reuse ;  /* 0x000000010a0ab824 */ /* 0x100fe200078e0a00 */
[----:B------:R-:W-:Y:S01]  /*e820*/  ISETP.GE.AND P3, PT, R14, RZ, PT ;  /* 0x000000ff0e00720c */ /* 0x000fe20003f66270 */
[----:B------:R-:W-:Y:S01]  /*e830*/  @!P4 IMAD.IADD R8, R8, 0x1, -R0 ;  /* 0x000000010808c824 */ /* 0x000fe200078e0a00 */
[----:B------:R-:W-:Y:S01]  /*e840*/  ISETP.GE.AND P4, PT, R18, RZ, PT ;  /* 0x000000ff1200720c */ /* 0x000fe20003f86270 */
[----:B------:R-:W-:Y:S01]  /*e850*/  IMAD.HI.U32 R19, R17, R23, RZ ;  /* 0x0000001711137227 */ /* 0x000fe200078e00ff */
[----:B------:R-:W-:-:S02]  /*e860*/  IADD3 R18, R28, 0xef, RZ ;  /* 0x000000ef1c127810 */ /* 0x000fc40007ffe0ff */
[----:B------:R-:W-:Y:S01]  /*e870*/  IADD3 R14, R28, 0xee, RZ ;  /* 0x000000ee1c0e7810 */ /* 0x000fe20007ffe0ff */
[C---:B------:R-:W-:Y:S01]  /*e880*/  IMAD R6, R0.reuse, R20, R6 ;  /* 0x0000001400067224 */ /* 0x040fe200078e0206 */
[----:B------:R-:W-:Y:S01]  /*e890*/  IABS R20, R18 ;  /* 0x0000001200147213 */ /* 0x000fe20000000000 */
[----:B------:R-:W-:Y:S02]  /*e8a0*/  @!P2 IMAD.IADD R11, R11, 0x1, -R0 ;  /* 0x000000010b0ba824 */ /* 0x000fe400078e0a00 */
[----:B0-----:R-:W-:Y:S02]  /*e8b0*/  IMAD.MOV.U32 R2, RZ, RZ, R15 ;  /* 0x000000ffff027224 */ /* 0x001fe400078e000f */
[----:B------:R-:W-:Y:S01]  /*e8c0*/  @!P0 IMAD.MOV R3, RZ, RZ, -R3 ;  /* 0x000000ffff038224 */ /* 0x000fe200078e0a03 */
[C---:B------:R-:W-:Y:S01]  /*e8d0*/  ISETP.GT.U32.AND P0, PT, R0.reuse, R10, PT ;  /* 0x0000000a0000720c */ /* 0x040fe20003f04070 */
[----:B------:R-:W-:Y:S01]  /*e8e0*/  IMAD.MOV R19, RZ, RZ, -R19 ;  /* 0x000000ffff137224 */ /* 0x000fe200078e0a13 */
[C---:B------:R-:W-:Y:S01]  /*e8f0*/  ISETP.GT.U32.AND P2, PT, R0.reuse, R11, PT ;  /* 0x0000000b0000720c */ /* 0x040fe20003f44070 */
[----:B------:R-:W-:Y:S01]  /*e900*/  @!P6 IMAD.MOV R2, RZ, RZ, -R2 ;  /* 0x000000ffff02e224 */ /* 0x000fe200078e0a02 */
[C---:B------:R-:W-:Y:S01]  /*e910*/  ISETP.GT.U32.AND P6, PT, R0.reuse, R6, PT ;  /* 0x000000060000720c */ /* 0x040fe20003fc4070 */
[----:B------:R-:W-:Y:S01]  /*e920*/  IMAD R23, R0, R19, R23 ;  /* 0x0000001300177224 */ /* 0x000fe200078e0217 */
[----:B------:R0:W-:Y:S01]  /*e930*/  STL [R1+0x3e0], R3 ;  /* 0x0003e00301007387 */ /* 0x0001e20000100800 */
[----:B------:R-:W-:Y:S01]  /*e940*/  IABS R19, R14 ;  /* 0x0000000e00137213 */ /* 0x000fe20000000000 */
[----:B------:R-:W-:-:S02]  /*e950*/  IMAD.HI.U32 R5, R17, R20, RZ ;  /* 0x0000001411057227 */ /* 0x000fc400078e00ff */
[----:B------:R1:W-:Y:S02]  /*e960*/  STL [R1+0x3dc], R2 ;  /* 0x0003dc0201007387 */ /* 0x0003e40000100800 */
[----:B------:R-:W-:Y:S02]  /*e970*/  IMAD.MOV R5, RZ, RZ, -R5 ;  /* 0x000000ffff057224 */ /* 0x000fe400078e0a05 */
[----:B------:R-:W-:Y:S01]  /*e980*/  @!P0 IMAD.IADD R10, R10, 0x1, -R0 ;  /* 0x000000010a0a8824 */ /* 0x000fe200078e0a00 */
[----:B------:R-:W-:Y:S01]  /*e990*/  ISETP.GE.AND P0, PT, R16, RZ, PT ;  /* 0x000000ff1000720c */ /* 0x000fe20003f06270 */
[----:B0-----:R-:W-:Y:S01]  /*e9a0*/  IMAD.MOV.U32 R3, RZ, RZ, R8 ;  /* 0x000000ffff037224 */ /* 0x001fe200078e0008 */
[----:B------:R-:W-:Y:S01]  /*e9b0*/  IADD3 R16, R28, 0xed, RZ ;  /* 0x000000ed1c107810 */ /* 0x000fe20007ffe0ff */
[----:B------:R-:W-:-:S03]  /*e9c0*/  IMAD.HI.U32 R8, R17, R19, RZ ;  /* 0x0000001311087227 */ /* 0x000fc600078e00ff */
[----:B------:R-:W-:Y:S01]  /*e9d0*/  IABS R15, R16 ;  /* 0x00000010000f7213 */ /* 0x000fe20000000000 */
[----:B-1----:R-:W-:Y:S02]  /*e9e0*/  IMAD.MOV.U32 R2, RZ, RZ, R22 ;  /* 0x000000ffff027224 */ /* 0x002fe400078e0016 */
[----:B------:R-:W-:Y:S01]  /*e9f0*/  @!P1 IMAD.MOV R3, RZ, RZ, -R3 ;  /* 0x000000ffff039224 */ /* 0x000fe200078e0a03 */
[----:B------:R-:W-:Y:S01]  /*ea00*/  ISETP.GT.U32.AND P1, PT, R0, R23, PT ;  /* 0x000000170000720c */ /* 0x000fe20003f24070 */
[----:B------:R-:W-:Y:S01]  /*ea10*/  @!P5 IMAD.MOV R2, RZ, RZ, -R2 ;  /* 0x000000ffff02d224 */ /* 0x000fe200078e0a02 */
[----:B------:R-:W-:Y:S01]  /*ea20*/  ISETP.GE.AND P5, PT, R9, RZ, PT ;  /* 0x000000ff0900720c */ /* 0x000fe20003fa6270 */
[----:B------:R-:W-:Y:S01]  /*ea30*/  IMAD.MOV R9, RZ, RZ, -R8 ;  /* 0x000000ffff097224 */ /* 0x000fe200078e0a08 */
[----:B------:R0:W-:Y:S01]  /*ea40*/  STL [R1+0x3d8], R3 ;  /* 0x0003d80301007387 */ /* 0x0001e20000100800 */
[--C-:B------:R-:W-:Y:S01]  /*ea50*/  @!P2 IMAD.IADD R11, R11, 0x1, -R0.reuse ;  /* 0x000000010b0ba824 */ /* 0x100fe200078e0a00 */
[----:B------:R-:W-:Y:S01]  /*ea60*/  ISETP.GE.AND P2, PT, R18, RZ, PT ;  /* 0x000000ff1200720c */ /* 0x000fe20003f46270 */
[----:B------:R-:W-:Y:S01]  /*ea70*/  @!P6 IMAD.IADD R6, R6, 0x1, -R0 ;  /* 0x000000010606e824 */ /* 0x000fe200078e0a00 */
[----:B------:R1:W-:Y:S01]  /*ea80*/  STL [R1+0x3d4], R2 ;  /* 0x0003d40201007387 */ /* 0x0003e20000100800 */
[----:B------:R-:W-:Y:S01]  /*ea90*/  IMAD R8, R0, R5, R20 ;  /* 0x0000000500087224 */ /* 0x000fe200078e0214 */
[----:B------:R-:W-:Y:S01]  /*eaa0*/  IADD3 R5, R28, 0xec, RZ ;  /* 0x000000ec1c057810 */ /* 0x000fe20007ffe0ff */
[C---:B------:R-:W-:Y:S01]  /*eab0*/  IMAD R9, R0.reuse, R9, R19 ;  /* 0x0000000900097224 */ /* 0x040fe200078e0213 */
[----:B------:R-:W-:Y:S01]  /*eac0*/  ISETP.GT.U32.AND P6, PT, R0, R6, PT ;  /* 0x000000060000720c */ /* 0x000fe20003fc4070 */
[----:B------:R-:W-:Y:S01]  /*ead0*/  @!P1 IMAD.IADD R23, R23, 0x1, -R0 ;  /* 0x0000000117179824 */ /* 0x000fe200078e0a00 */
[C---:B------:R-:W-:Y:S01]  /*eae0*/  IADD3 R19, R28.reuse, 0xe9, RZ ;  /* 0x000000e91c137810 */ /* 0x040fe20007ffe0ff */
[----:B0-----:R-:W-:Y:S01]  /*eaf0*/  IMAD.MOV.U32 R3, RZ, RZ, R10 ;  /* 0x000000ffff037224 */ /* 0x001fe200078e000a */
[----:B------:R-:W-:Y:S01]  /*eb00*/  IADD3 R10, R28, 0xeb, RZ ;  /* 0x000000eb1c0a7810 */ /* 0x000fe20007ffe0ff */
[----:B-1----:R-:W-:Y:S01]  /*eb10*/  IMAD.MOV.U32 R2, RZ, RZ, R11 ;  /* 0x000000ffff027224 */ /* 0x002fe200078e000b */
[----:B------:R-:W-:Y:S01]  /*eb20*/  IABS R11, R5 ;  /* 0x00000005000b7213 */ /* 0x000fe20000000000 */
[----:B------:R-:W-:Y:S01]  /*eb30*/  @!P4 IMAD.MOV R3, RZ, RZ, -R3 ;  /* 0x000000ffff03c224 */ /* 0x000fe200078e0a03 */
[C---:B------:R-:W-:Y:S01]  /*eb40*/  ISETP.GT.U32.AND P4, PT, R0.reuse, R8, PT ;  /* 0x000000080000720c */ /* 0x040fe20003f84070 */
[----:B------:R-:W-:Y:S01]  /*eb50*/  @!P3 IMAD.MOV R2, RZ, RZ, -R2 ;  /* 0x000000ffff02b224 */ /* 0x000fe200078e0a02 */
[C---:B------:R-:W-:Y:S01]  /*eb60*/  ISETP.GT.U32.AND P3, PT, R0.reuse, R9, PT ;  /* 0x000000090000720c */ /* 0x040fe20003f64070 */
[----:B------:R-:W-:Y:S01]  /*eb70*/  IMAD.HI.U32 R18, R17, R11, RZ ;  /* 0x0000000b11127227 */ /* 0x000fe200078e00ff */
[----:B------:R-:W-:Y:S01]  /*eb80*/  STL [R1+0x3d0], R3 ;  /* 0x0003d00301007387 */ /* 0x000fe20000100800 */
[----:B------:R-:W-:-:S02]  /*eb90*/  ISETP.GT.U32.AND P1, PT, R0, R23, PT ;  /* 0x000000170000720c */ /* 0x000fc40003f24070 */
[----:B------:R-:W-:Y:S01]  /*eba0*/  @!P6 IMAD.IADD R6, R6, 0x1, -R0 ;  /* 0x000000010606e824 */ /* 0x000fe200078e0a00 */
[----:B------:R0:W-:Y:S01]  /*ebb0*/  STL [R1+0x3cc], R2 ;  /* 0x0003cc0201007387 */ /* 0x0001e20000100800 */
[----:B------:R-:W-:Y:S01]  /*ebc0*/  ISETP.GE.AND P6, PT, R14, RZ, PT ;  /* 0x000000ff0e00720c */ /* 0x000fe20003fc6270 */
[----:B------:R-:W-:Y:S01]  /*ebd0*/  IMAD.HI.U32 R14, R17, R15, RZ ;  /* 0x0000000f110e7227 */ /* 0x000fe200078e00ff */
[----:B------:R-:W-:-:S03]  /*ebe0*/  IABS R20, R19 ;  /* 0x0000001300147213 */ /* 0x000fc60000000000 */
[--C-:B------:R-:W-:Y:S02]  /*ebf0*/  @!P4 IMAD.IADD R8, R8, 0x1, -R0.reuse ;  /* 0x000000010808c824 */ /* 0x100fe400078e0a00 */
[----:B------:R-:W-:Y:S01]  /*ec00*/  @!P3 IMAD.IADD R9, R9, 0x1, -R0 ;  /* 0x000000010909b824 */ /* 0x000fe200078e0a00 */
[----:B------:R-:W-:Y:S01]  /*ec10*/  ISETP.GE.AND P3, PT, R5, RZ, PT ;  /* 0x000000ff0500720c */ /* 0x000fe20003f66270 */
[----:B0-----:R-:W-:Y:S01]  /*ec20*/  IMAD.MOV.U32 R2, RZ, RZ, R6 ;  /* 0x000000ffff027224 */ /* 0x001fe200078e0006 */
[----:B------:R-:W-:Y:S01]  /*ec30*/  ISETP.GT.U32.AND P4, PT, R0, R8, PT ;  /* 0x000000080000720c */ /* 0x000fe20003f84070 */
[----:B------:R-:W-:Y:S01]  /*ec40*/  IMAD.MOV R14, RZ, RZ, -R14 ;  /* 0x000000ffff0e7224 */ /* 0x000fe200078e0a0e */
[----:B------:R-:W-:Y:S01]  /*ec50*/  IADD3 R5, R28, 0xe8, RZ ;  /* 0x000000e81c057810 */ /* 0x000fe20007ffe0ff */
[----:B------:R-:W-:Y:S01]  /*ec60*/  @!P5 IMAD.MOV R2, RZ, RZ, -R2 ;  /* 0x000000ffff02d224 */ /* 0x000fe200078e0a02 */
[----:B------:R-:W-:Y:S01]  /*ec70*/  ISETP.GT.U32.AND P5, PT, R0, R9, PT ;  /* 0x000000090000720c */ /* 0x000fe20003fa4070 */
[----:B------:R-:W-:Y:S01]  /*ec80*/  IMAD.MOV R6, RZ, RZ, -R18 ;  /* 0x000000ffff067224 */ /* 0x000fe200078e0a12 */
[----:B------:R-:W-:Y:S01]  /*ec90*/  IADD3 R18, R28, 0xea, RZ ;  /* 0x000000ea1c127810 */ /* 0x000fe20007ffe0ff */
[C---:B------:R-:W-:Y:S01]  /*eca0*/  IMAD R14, R0.reuse, R14, R15 ;  /* 0x0000000e000e7224 */ /* 0x040fe200078e020f */
[----:B------:R0:W-:Y:S01]  /*ecb0*/  STL [R1+0x3c8], R2 ;  /* 0x0003c80201007387 */ /* 0x0001e20000100800 */
[----:B------:R-:W-:Y:S01]  /*ecc0*/  IMAD R6, R0, R6, R11 ;  /* 0x0000000600067224 */ /* 0x000fe200078e020b */
[----:B------:R-:W-:Y:S01]  /*ecd0*/  IABS R21, R18 ;  /* 0x0000001200157213 */ /* 0x000fe20000000000 */
[--C-:B------:R-:W-:Y:S01]  /*ece0*/  @!P1 IMAD.IADD R23, R23, 0x1, -R0.reuse ;  /* 0x0000000117179824 */ /* 0x100fe200078e0a00 */
[----:B------:R-:W-:Y:S01]  /*ecf0*/  ISETP.GE.AND P1, PT, R16, RZ, PT ;  /* 0x000000ff1000720c */ /* 0x000fe20003f26270 */
[----:B------:R-:W-:Y:S01]  /*ed00*/  @!P4 IMAD.IADD R8, R8, 0x1, -R0 ;  /* 0x000000010808c824 */ /* 0x000fe200078e0a00 */
[----:B------:R-:W-:Y:S01]  /*ed10*/  ISETP.GT.U32.AND P4, PT, R0, R14, PT ;  /* 0x0000000e0000720c */ /* 0x000fe20003f84070 */
[----:B------:R-:W-:Y:S01]  /*ed20*/  IMAD.HI.U32 R24, R17, R21, RZ ;  /* 0x0000001511187227 */ /* 0x000fe200078e00ff */
[----:B------:R-:W-:-:S02]  /*ed30*/  IABS R16, R10 ;  /* 0x0000000a00107213 */ /* 0x000fc40000000000 */
[----:B------:R-:W-:Y:S01]  /*ed40*/  IADD3 R15, R28, 0xe7, RZ ;  /* 0x000000e71c0f7810 */ /* 0x000fe20007ffe0ff */
[----:B------:R-:W-:Y:S01]  /*ed50*/  @!P5 IMAD.IADD R9, R9, 0x1, -R0 ;  /* 0x000000010909d824 */ /* 0x000fe200078e0a00 */
[----:B------:R-:W-:Y:S01]  /*ed60*/  ISETP.GT.U32.AND P5, PT, R0, R6, PT ;  /* 0x000000060000720c */ /* 0x000fe20003fa4070 */
[----:B------:R-:W-:-:S04]  /*ed70*/  IMAD.HI.U32 R11, R17, R16, RZ ;  /* 0x00000010110b7227 */ /* 0x000fc800078e00ff */
[----:B0-----:R-:W-:Y:S02]  /*ed80*/  IMAD.MOV.U32 R2, RZ, RZ, R23 ;  /* 0x000000ffff027224 */ /* 0x001fe400078e0017 */
[----:B------:R-:W-:Y:S02]  /*ed90*/  @!P4 IMAD.IADD R14, R14, 0x1, -R0 ;  /* 0x000000010e0ec824 */ /* 0x000fe400078e0a00 */
[----:B------:R-:W-:Y:S02]  /*eda0*/  IMAD.MOV R11, RZ, RZ, -R11 ;  /* 0x000000ffff0b7224 */ /* 0x000fe400078e0a0b */
[----:B------:R-:W-:Y:S01]  /*edb0*/  @!P0 IMAD.MOV R2, RZ, RZ, -R2 ;  /* 0x000000ffff028224 */ /* 0x000fe200078e0a02 */
[----:B------:R-:W-:Y:S01]  /*edc0*/  ISETP.GE.AND P0, PT, R10, RZ, PT ;  /* 0x000000ff0a00720c */ /* 0x000fe20003f06270 */
[----:B------:R-:W-:Y:S01]  /*edd0*/  @!P5 IMAD.IADD R6, R6, 0x1, -R0 ;  /* 0x000000010606d824 */ /* 0x000fe200078e0a00 */
[C---:B------:R-:W-:Y:S01]  /*ede0*/  ISETP.GT.U32.AND P5, PT, R0.reuse, R14, PT ;  /* 0x0000000e0000720c */ /* 0x040fe20003fa4070 */
[C---:B------:R-:W-:Y:S01]  /*edf0*/  IMAD R16, R0.reuse, R11, R16 ;  /* 0x0000000b00107224 */ /* 0x040fe200078e0210 */
[----:B------:R-:W-:Y:S01]  /*ee00*/  IABS R11, R5 ;  /* 0x00000005000b7213 */ /* 0x000fe20000000000 */
[----:B------:R-:W-:Y:S01]  /*ee10*/  IMAD.MOV R24, RZ, RZ, -R24 ;  /* 0x000000ffff187224 */ /* 0x000fe200078e0a18 */
[----:B------:R0:W-:Y:S01]  /*ee20*/  STL [R1+0x3c4], R2 ;  /* 0x0003c40201007387 */ /* 0x0001e20000100800 */
[----:B------:R-:W-:Y:S01]  /*ee30*/  IMAD.HI.U32 R22, R17, R20, RZ ;  /* 0x0000001411167227 */ /* 0x000fe200078e00ff */
[----:B------:R-:W-:-:S03]  /*ee40*/  ISETP.GT.U32.AND P4, PT, R0, R16, PT ;  /* 0x000000100000720c */ /* 0x000fc60003f84070 */
[----:B------:R-:W-:Y:S01]  /*ee50*/  IMAD R10, R0, R24, R21 ;  /* 0x00000018000a7224 */ /* 0x000fe200078e0215 */
[----:B------:R-:W-:Y:S01]  /*ee60*/  IABS R21, R15 ;  /* 0x0000000f00157213 */ /* 0x000fe20000000000 */
[----:B------:R-:W-:Y:S02]  /*ee70*/  IMAD.MOV.U32 R23, RZ, RZ, R11 ;  /* 0x000000ffff177224 */ /* 0x000fe400078e000b */
[----:B------:R-:W-:Y:S02]  /*ee80*/  IMAD.MOV R22, RZ, RZ, -R22 ;  /* 0x000000ffff167224 */ /* 0x000fe400078e0a16 */
[----:B0-----:R-:W-:Y:S02]  /*ee90*/  IMAD.MOV.U32 R2, RZ, RZ, R8 ;  /* 0x000000ffff027224 */ /* 0x001fe400078e0008 */
[----:B------:R-:W-:Y:S01]  /*eea0*/  @!P5 IMAD.IADD R14, R14, 0x1, -R0 ;  /* 0x000000010e0ed824 */ /* 0x000fe200078e0a00 */
[C---:B------:R-:W-:Y:S01]  /*eeb0*/  ISETP.GT.U32.AND P5, PT, R0.reuse, R10, PT ;  /* 0x0000000a0000720c */ /* 0x040fe20003fa4070 */
[----:B------:R-:W-:Y:S01]  /*eec0*/  @!P2 IMAD.MOV R2, RZ, RZ, -R2 ;  /* 0x000000ffff02a224 */ /* 0x000fe200078e0a02 */
[----:B------:R-:W-:Y:S01]  /*eed0*/  ISETP.GT.U32.AND P2, PT, R0, R6, PT ;  /* 0x000000060000720c */ /* 0x000fe20003f44070 */
[----:B------:R-:W-:-:S03]  /*eee0*/  IMAD.HI.U32 R8, R17, R23, RZ ;  /* 0x0000001711087227 */ /* 0x000fc600078e00ff */
[----:B------:R0:W-:Y:S01]  /*eef0*/  STL [R1+0x3c0], R2 ;  /* 0x0003c00201007387 */ /* 0x0001e20000100800 */
[----:B------:R-:W-:Y:S01]  /*ef00*/  IMAD R11, R0, R22, R20 ;  /* 0x00000016000b7224 */ /* 0x000fe200078e0214 */
[----:B------:R-:W-:Y:S01]  /*ef10*/  IADD3 R20, R28, 0xe6, RZ ;  /* 0x000000e61c147810 */ /* 0x000fe20007ffe0ff */
[----:B------:R-:W-:Y:S02]  /*ef20*/  IMAD.MOV.U32 R3, RZ, RZ, R9 ;  /* 0x000000ffff037224 */ /* 0x000fe400078e0009 */
[----:B------:R-:W-:-:S04]  /*ef30*/  IMAD.HI.U32 R9, R17, R21, RZ ;  /* 0x0000001511097227 */ /* 0x000fc800078e00ff */
[----:B------:R-:W-:Y:S02]  /*ef40*/  IMAD.MOV R8, RZ, RZ, -R8 ;  /* 0x000000ffff087224 */ /* 0x000fe400078e0a08 */
[----:B0-----:R-:W-:Y:S02]  /*ef50*/  IMAD.MOV.U32 R2, RZ, RZ, R14 ;  /* 0x000000ffff027224 */ /* 0x001fe400078e000e */
[----:B------:R-:W-:Y:S02]  /*ef60*/  @!P4 IMAD.IADD R16, R16, 0x1, -R0 ;  /* 0x000000011010c824 */ /* 0x000fe400078e0a00 */
[----:B------:R-:W-:Y:S01]  /*ef70*/  @!P1 IMAD.MOV R2, RZ, RZ, -R2 ;  /* 0x000000ffff029224 */ /* 0x000fe200078e0a02 */
[C---:B------:R-:W-:Y:S01]  /*ef80*/  ISETP.GT.U32.AND P1, PT, R0.reuse, R11, PT ;  /* 0x0000000b0000720c */ /* 0x040fe20003f24070 */
[----:B------:R-:W-:Y:S01]  /*ef90*/  IMAD.MOV R14, RZ, RZ, -R9 ;  /* 0x000000ffff0e7224 */ /* 0x000fe200078e0a09 */
[C---:B------:R-:W-:Y:S01]  /*efa0*/  ISETP.GT.U32.AND P4, PT, R0.reuse, R16, PT ;  /* 0x000000100000720c */ /* 0x040fe20003f84070 */
[----:B------:R-:W-:Y:S01]  /*efb0*/  IMAD R9, R0, R8, R23 ;  /* 0x0000000800097224 */ /* 0x000fe200078e0217 */
[----:B------:R-:W-:Y:S01]  /*efc0*/  IADD3 R8, R28, 0xe3, RZ ;  /* 0x000000e31c087810 */ /* 0x000fe20007ffe0ff */
[----:B------:R-:W-:Y:S01]  /*efd0*/  @!P6 IMAD.MOV R3, RZ, RZ, -R3 ;  /* 0x000000ffff03e224 */ /* 0x000fe200078e0a03 */
[----:B------:R-:W-:Y:S01]  /*efe0*/  ISETP.GE.AND P6, PT, R18, RZ, PT ;  /* 0x000000ff1200720c */ /* 0x000fe20003fc6270 */
[--C-:B------:R-:W-:Y:S01]  /*eff0*/  @!P2 IMAD.IADD R6, R6, 0x1, -R0.reuse ;  /* 0x000000010606a824 */ /* 0x100fe200078e0a00 */
[----:B------:R-:W-:Y:S01]  /*f000*/  ISETP.GE.AND P2, PT, R19, RZ, PT ;  /* 0x000000ff1300720c */ /* 0x000fe20003f46270 */
[--C-:B------:R-:W-:Y:S01]  /*f010*/  @!P5 IMAD.IADD R10, R10, 0x1, -R0.reuse ;  /* 0x000000010a0ad824 */ /* 0x100fe200078e0a00 */
[----:B------:R-:W-:Y:S01]  /*f020*/  ISETP.GT.U32.AND P5, PT, R0, R9, PT ;  /* 0x000000090000720c */ /* 0x000fe20003fa4070 */
[----:B------:R0:W-:Y:S01]  /*f030*/  STL [R1+0x3bc], R3 ;  /* 0x0003bc0301007387 */ /* 0x0001e20000100800 */
[----:B------:R-:W-:Y:S01]  /*f040*/  IABS R18, R8 ;  /* 0x0000000800127213 */ /* 0x000fe20000000000 */
[----:B------:R-:W-:-:S02]  /*f050*/  @!P1 IMAD.IADD R11, R11, 0x1, -R0 ;  /* 0x000000010b0b9824 */ /* 0x000fc400078e0a00 */
[----:B------:R1:W-:Y:S01]  /*f060*/  STL [R1+0x3b8], R2 ;  /* 0x0003b80201007387 */ /* 0x0003e20000100800 */
[----:B------:R-:W-:Y:S01]  /*f070*/  @!P4 IMAD.IADD R16, R16, 0x1, -R0 ;  /* 0x000000011010c824 */ /* 0x000fe200078e0a00 */
[----:B------:R-:W-:Y:S01]  /*f080*/  ISETP.GE.AND P4, PT, R5, RZ, PT ;  /* 0x000000ff0500720c */ /* 0x000fe20003f86270 */
[C---:B------:R-:W-:Y:S01]  /*f090*/  IMAD R5, R0.reuse, R14, R21 ;  /* 0x0000000e00057224 */ /* 0x040fe200078e0215 */
[----:B------:R-:W-:Y:S02]  /*f0a0*/  ISETP.GT.U32.AND P1, PT, R0, R11, PT ;  /* 0x0000000b0000720c */ /* 0x000fe40003f24070 */
[----:B------:R-:W-:Y:S01]  /*f0b0*/  IABS R21, R20 ;  /* 0x0000001400157213 */ /* 0x000fe20000000000 */
[----:B0-----:R-:W-:Y:S01]  /*f0c0*/  IMAD.MOV.U32 R3, RZ, RZ, R16 ;  /* 0x000000ffff037224 */ /* 0x001fe200078e0010 */
[C---:B------:R-:W-:Y:S01]  /*f0d0*/  IADD3 R14, R28.reuse, 0xe5, RZ ;  /* 0x000000e51c0e7810 */ /* 0x040fe20007ffe0ff */
[----:B------:R-:W-:Y:S02]  /*f0e0*/  @!P5 IMAD.IADD R9, R9, 0x1, -R0 ;  /* 0x000000010909d824 */ /* 0x000fe400078e0a00 */
[----:B-1----:R-:W-:Y:S01]  /*f0f0*/  IMAD.MOV.U32 R2, RZ, RZ, R6 ;  /* 0x000000ffff027224 */ /* 0x002fe200078e0006 */
[----:B------:R-:W-:Y:S01]  /*f100*/  IADD3 R6, R28, 0xe4, RZ ;  /* 0x000000e41c067810 */ /* 0x000fe20007ffe0ff */
[----:B------:R-:W-:Y:S01]  /*f110*/  IMAD.HI.U32 R23, R17, R21, RZ ;  /* 0x0000001511177227 */ /* 0x000fe200078e00ff */
[----:B------:R-:W-:-:S02]  /*f120*/  ISETP.GT.U32.AND P5, PT, R0, R9, PT ;  /* 0x000000090000720c */ /* 0x000fc40003fa4070 */
[----:B------:R-:W-:Y:S01]  /*f130*/  IABS R19, R6 ;  /* 0x0000000600137213 */ /* 0x000fe20000000000 */
[----:B------:R-:W-:Y:S01]  /*f140*/  @!P3 IMAD.MOV R2, RZ, RZ, -R2 ;  /* 0x000000ffff02b224 */ /* 0x000fe200078e0a02 */
[C---:B------:R-:W-:Y:S01]  /*f150*/  ISETP.GT.U32.AND P3, PT, R0.reuse, R10, PT ;  /* 0x0000000a0000720c */ /* 0x040fe20003f64070 */
[----:B------:R-:W-:Y:S01]  /*f160*/  IMAD.MOV R23, RZ, RZ, -R23 ;  /* 0x000000ffff177224 */ /* 0x000fe200078e0a17 */
[----:B------:R-:W-:Y:S01]  /*f170*/  IABS R22, R14 ;  /* 0x0000000e00167213 */ /* 0x000fe20000000000 */
[----:B------:R-:W-:Y:S01]  /*f180*/  @!P1 IMAD.IADD R11, R11, 0x1, -R0 ;  /* 0x000000010b0b9824 */ /* 0x000fe200078e0a00 */
[----:B------:R-:W-:Y:S01]  /*f190*/  ISETP.GE.AND P1, PT, R15, RZ, PT ;  /* 0x000000ff0f00720c */ /* 0x000fe20003f26270 */
[----:B------:R-:W-:Y:S01]  /*f1a0*/  IMAD R15, R0, R23, R21 ;  /* 0x00000017000f7224 */ /* 0x000fe200078e0215 */
[----:B------:R0:W-:Y:S01]  /*f1b0*/  STL [R1+0x3b4], R2 ;  /* 0x0003b40201007387 */ /* 0x0001e20000100800 */
[----:B------:R-:W-:-:S04]  /*f1c0*/  IMAD.HI.U32 R24, R17, R19, RZ ;  /* 0x0000001311187227 */ /* 0x000fc800078e00ff */
[--C-:B------:R-:W-:Y:S01]  /*f1d0*/  @!P5 IMAD.IADD R9, R9, 0x1, -R0.reuse ;  /* 0x000000010909d824 */ /* 0x100fe200078e0a00 */
[----:B------:R-:W-:Y:S01]  /*f1e0*/  ISETP.GT.U32.AND P5, PT, R0, R15, PT ;  /* 0x0000000f0000720c */ /* 0x000fe20003fa4070 */
[----:B------:R-:W-:Y:S01]  /*f1f0*/  @!P3 IMAD.IADD R10, R10, 0x1, -R0 ;  /* 0x000000010a0ab824 */ /* 0x000fe200078e0a00 */
[----:B------:R-:W-:Y:S01]  /*f200*/  ISETP.GT.U32.AND P3, PT, R0, R5, PT ;  /* 0x000000050000720c */ /* 0x000fe20003f64070 */
[----:B------:R-:W-:Y:S02]  /*f210*/  @!P0 IMAD.MOV R3, RZ, RZ, -R3 ;  /* 0x000000ffff038224 */ /* 0x000fe400078e0a03 */
[----:B------:R-:W-:Y:S02]  /*f220*/  IMAD.MOV R24, RZ, RZ, -R24 ;  /* 0x000000ffff187224 */ /* 0x000fe400078e0a18 */
[----:B0-----:R-:W-:Y:S01]  /*f230*/  IMAD.MOV.U32 R2, RZ, RZ, R10 ;  /* 0x000000ffff027224 */ /* 0x001fe200078e000a */
[----:B------:R0:W-:Y:S01]  /*f240*/  STL [R1+0x3ac], R3 ;  /* 0x0003ac0301007387 */ /* 0x0001e20000100800 */
[----:B------:R-:W-:-:S04]  /*f250*/  IMAD.HI.U32 R21, R17, R22, RZ ;  /* 0x0000001611157227 */ /* 0x000fc800078e00ff */
[----:B------:R-:W-:-:S04]  /*f260*/  IMAD.HI.U32 R23, R17, R18, RZ ;  /* 0x0000001211177227 */ /* 0x000fc800078e00ff */
[----:B------:R-:W-:Y:S01]  /*f270*/  @!P3 IMAD.IADD R5, R5, 0x1, -R0 ;  /* 0x000000010505b824 */ /* 0x000fe200078e0a00 */
[----:B------:R-:W-:Y:S01]  /*f280*/  ISETP.GE.AND P3, PT, R20, RZ, PT ;  /* 0x000000ff1400720c */ /* 0x000fe20003f66270 */
[----:B------:R-:W-:Y:S01]  /*f290*/  IMAD R19, R0, R24, R19 ;  /* 0x0000001800137224 */ /* 0x000fe200078e0213 */
[----:B------:R-:W-:Y:S01]  /*f2a0*/  IADD3 R20, R28, 0xe2, RZ ;  /* 0x000000e21c147810 */ /* 0x000fe20007ffe0ff */
[----:B0-----:R-:W-:Y:S01]  /*f2b0*/  IMAD.MOV.U32 R3, RZ, RZ, R11 ;  /* 0x000000ffff037224 */ /* 0x001fe200078e000b */
[----:B------:R-:W-:Y:S01]  /*f2c0*/  ISETP.GT.U32.AND P0, PT, R0, R5, PT ;  /* 0x000000050000720c */ /* 0x000fe20003f04070 */
[----:B------:R-:W-:Y:S01]  /*f2d0*/  @!P6 IMAD.MOV R2, RZ, RZ, -R2 ;  /* 0x000000ffff02e224 */ /* 0x000fe200078e0a02 */
[----:B------:R-:W-:Y:S01]  /*f2e0*/  IABS R16, R20 ;  /* 0x0000001400107213 */ /* 0x000fe20000000000 */
[----:B------:R-:W-:Y:S02]  /*f2f0*/  IMAD.MOV R21, RZ, RZ, -R21 ;  /* 0x000000ffff157224 */ /* 0x000fe400078e0a15 */
[----:B------:R-:W-:Y:S01]  /*f300*/  IMAD.MOV R23, RZ, RZ, -R23 ;  /* 0x000000ffff177224 */ /* 0x000fe200078e0a17 */
[----:B------:R0:W-:Y:S01]  /*f310*/  STL [R1+0x3a8], R2 ;  /* 0x0003a80201007387 */ /* 0x0001e20000100800 */
[----:B------:R-:W-:-:S02]  /*f320*/  @!P5 IMAD.IADD R15, R15, 0x1, -R0 ;  /* 0x000000010f0fd824 */ /* 0x000fc400078e0a00 */
[----:B------:R-:W-:Y:S01]  /*f330*/  @!P2 IMAD.MOV R3, RZ, RZ, -R3 ;  /* 0x000000ffff03a224 */ /* 0x000fe200078e0a03 */
[C---:B------:R-:W-:Y:S01]  /*f340*/  ISETP.GT.U32.AND P2, PT, R0.reuse, R19, PT ;  /* 0x000000130000720c */ /* 0x040fe20003f44070 */
[C---:B------:R-:W-:Y:S01]  /*f350*/  IMAD R21, R0.reuse, R21, R22 ;  /* 0x0000001500157224 */ /* 0x040fe200078e0216 */
[C---:B------:R-:W-:Y:S01]  /*f360*/  ISETP.GT.U32.AND P5, PT, R0.reuse, R15, PT ;  /* 0x0000000f0000720c */ /* 0x040fe20003fa4070 */
[----:B------:R-:W-:Y:S01]  /*f370*/  IMAD R23, R0, R23, R18 ;  /* 0x0000001700177224 */ /* 0x000fe200078e0212 */
[----:B------:R-:W-:Y:S01]  /*f380*/  IADD3 R18, R28, 0xe1, RZ ;  /* 0x000000e11c127810 */ /* 0x000fe20007ffe0ff */
[----:B------:R-:W-:Y:S01]  /*f390*/  @!P0 IMAD.IADD R5, R5, 0x1, -R0 ;  /* 0x0000000105058824 */ /* 0x000fe200078e0a00 */
[C---:B------:R-:W-:Y:S01]  /*f3a0*/  ISETP.GT.U32.AND P6, PT, R0.reuse, R21, PT ;  /* 0x000000150000720c */ /* 0x040fe20003fc4070 */
[----:B0-----:R-:W-:Y:S01]  /*f3b0*/  IMAD.MOV.U32 R2, RZ, RZ, R9 ;  /* 0x000000ffff027224 */ /* 0x001fe200078e0009 */
[----:B------:R-:W-:Y:S01]  /*f3c0*/  ISETP.GT.U32.AND P0, PT, R0, R23, PT ;  /* 0x000000170000720c */ /* 0x000fe20003f04070 */
[----:B------:R-:W-:Y:S01]  /*f3d0*/  STL [R1+0x3a4], R3 ;  /* 0x0003a40301007387 */ /* 0x000fe20000100800 */
[----:B------:R-:W-:Y:S01]  /*f3e0*/  IABS R10, R18 ;  /* 0x00000012000a7213 */ /* 0x000fe20000000000 */
[----:B------:R-:W-:Y:S01]  /*f3f0*/  @!P4 IMAD.MOV R2, RZ, RZ, -R2 ;  /* 0x000000ffff02c224 */ /* 0x000fe200078e0a02 */
[----:B------:R-:W-:Y:S01]  /*f400*/  ISETP.GE.AND P4, PT, R14, RZ, PT ;  /* 0x000000ff0e00720c */ /* 0x000fe20003f86270 */
[----:B------:R-:W-:-:S02]  /*f410*/  @!P2 IMAD.IADD R19, R19, 0x1, -R0 ;  /* 0x000000011313a824 */ /* 0x000fc400078e0a00 */
[----:B------:R-:W-:Y:S01]  /*f420*/  IMAD.HI.U32 R9, R17, R16, RZ ;  /* 0x0000001011097227 */ /* 0x000fe200078e00ff */
[----:B------:R0:W-:Y:S03]  /*f430*/  STL [R1+0x3a0], R2 ;  /* 0x0003a00201007387 */ /* 0x0001e60000100800 */
[----:B------:R-:W-:Y:S01]  /*f440*/  @!P5 IMAD.IADD R15, R15, 0x1, -R0 ;  /* 0x000000010f0fd824 */ /* 0x000fe200078e0a00 */
[----:B------:R-:W-:Y:S01]  /*f450*/  ISETP.GE.AND P5, PT, R6, RZ, PT ;  /* 0x000000ff0600720c */ /* 0x000fe20003fa6270 */
[----:B------:R-:W-:Y:S02]  /*f460*/  IMAD.MOV R9, RZ, RZ, -R9 ;  /* 0x000000ffff097224 */ /* 0x000fe400078e0a09 */
[----:B------:R-:W-:-:S04]  /*f470*/  IMAD.HI.U32 R6, R17, R10, RZ ;  /* 0x0000000a11067227 */ /* 0x000fc800078e00ff */
[----:B0-----:R-:W-:Y:S02]  /*f480*/  IMAD.MOV.U32 R2, RZ, RZ, R5 ;  /* 0x000000ffff027224 */ /* 0x001fe400078e0005 */
[----:B------:R-:W-:Y:S01]  /*f490*/  @!P6 IMAD.IADD R21, R21, 0x1, -R0 ;  /* 0x000000011515e824 */ /* 0x000fe200078e0a00 */
[----:B------:R-:W-:Y:S01]  /*f4a0*/  ISETP.GE.AND P6, PT, R8, RZ, PT ;  /* 0x000000ff0800720c */ /* 0x000fe20003fc6270 */
[----:B------:R-:W-:Y:S01]  /*f4b0*/  @!P1 IMAD.MOV R2, RZ, RZ, -R2 ;  /* 0x000000ffff029224 */ /* 0x000fe200078e0a02 */
[C---:B------:R-:W-:Y:S01]  /*f4c0*/  ISETP.GT.U32.AND P1, PT, R0.reuse, R19, PT ;  /* 0x000000130000720c */ /* 0x040fe20003f24070 */
[----:B------:R-:W-:Y:S01]  /*f4d0*/  @!P0 IMAD.IADD R23, R23, 0x1, -R0 ;  /* 0x0000000117178824 */ /* 0x000fe200078e0a00 */
[C---:B------:R-:W-:Y:S01]  /*f4e0*/  ISETP.GT.U32.AND P2, PT, R0.reuse, R21, PT ;  /* 0x000000150000720c */ /* 0x040fe20003f44070 */
[C---:B------:R-:W-:Y:S01]  /*f4f0*/  IMAD R16, R0.reuse, R9, R16 ;  /* 0x0000000900107224 */ /* 0x040fe200078e0210 */
[----:B------:R0:W-:Y:S01]  /*f500*/  STL [R1+0x39c], R2 ;  /* 0x00039c0201007387 */ /* 0x0001e20000100800 */
[----:B------:R-:W-:Y:S01]  /*f510*/  IMAD.MOV R5, RZ, RZ, -R6 ;  /* 0x000000ffff057224 */ /* 0x000fe200078e0a06 */
[----:B------:R-:W-:-:S02]  /*f520*/  ISETP.GT.U32.AND P0, PT, R0, R23, PT ;  /* 0x000000170000720c */ /* 0x000fc40003f04070 */
[----:B------:R-:W-:Y:S01]  /*f530*/  IADD3 R6, R28, 0xe0, RZ ;  /* 0x000000e01c067810 */ /* 0x000fe20007ffe0ff */
[----:B------:R-:W-:Y:S01]  /*f540*/  IMAD R5, R0, R5, R10 ;  /* 0x0000000500057224 */ /* 0x000fe200078e020a */
[----:B------:R-:W-:Y:S02]  /*f550*/  IADD3 R9, R28, 0xdf, RZ ;  /* 0x000000df1c097810 */ /* 0x000fe40007ffe0ff */
[----:B------:R-:W-:Y:S01]  /*f560*/  IABS R8, R6 ;  /* 0x0000000600087213 */ /* 0x000fe20000000000 */
[--C-:B------:R-:W-:Y:S01]  /*f570*/  @!P1 IMAD.IADD R19, R19, 0x1, -R0.reuse ;  /* 0x0000000113139824 */ /* 0x100fe200078e0a00 */
[----:B------:R-:W-:Y:S01]  /*f580*/  ISETP.GT.U32.AND P1, PT, R0, R5, PT ;  /* 0x000000050000720c */ /* 0x000fe20003f24070 */
[----:B0-----:R-:W-:Y:S01]  /*f590*/  IMAD.MOV.U32 R2, RZ, RZ, R15 ;  /* 0x000000ffff027224 */ /* 0x001fe200078e000f */
[----:B------:R-:W-:Y:S01]  /*f5a0*/  IABS R11, R9 ;  /* 0x00000009000b7213 */ /* 0x000fe20000000000 */
[----:B------:R-:W-:Y:S01]  /*f5b0*/  @!P2 IMAD.IADD R21, R21, 0x1, -R0 ;  /* 0x000000011515a824 */ /* 0x000fe200078e0a00 */
[----:B------:R-:W-:Y:S01]  /*f5c0*/  IADD3 R10, R28, 0xde, RZ ;  /* 0x000000de1c0a7810 */ /* 0x000fe20007ffe0ff */
[----:B------:R-:W-:Y:S01]  /*f5d0*/  @!P3 IMAD.MOV R2, RZ, RZ, -R2 ;  /* 0x000000ffff02b224 */ /* 0x000fe200078e0a02 */
[----:B------:R-:W-:Y:S01]  /*f5e0*/  ISETP.GT.U32.AND P3, PT, R0, R16, PT ;  /* 0x000000100000720c */ /* 0x000fe20003f64070 */
[----:B------:R-:W-:Y:S01]  /*f5f0*/  @!P0 IMAD.IADD R23, R23, 0x1, -R0 ;  /* 0x0000000117178824 */ /* 0x000fe200078e0a00 */
[----:B------:R-:W-:Y:S01]  /*f600*/  ISETP.GE.AND P0, PT, R18, RZ, PT ;  /* 0x000000ff1200720c */ /* 0x000fe20003f06270 */
[----:B------:R-:W-:Y:S01]  /*f610*/  IMAD.HI.U32 R18, R17, R8, RZ ;  /* 0x0000000811127227 */ /* 0x000fe200078e00ff */
[----:B------:R0:W-:Y:S01]  /*f620*/  STL [R1+0x398], R2 ;  /* 0x0003980201007387 */ /* 0x0001e20000100800 */
[----:B------:R-:W-:-:S02]  /*f630*/  IABS R14, R10 ;  /* 0x0000000a000e7213 */ /* 0x000fc40000000000 */
[----:B------:R-:W-:Y:S01]  /*f640*/  IMAD.MOV R18, RZ, RZ, -R18 ;  /* 0x000000ffff127224 */ /* 0x000fe200078e0a12 */
[----:B------:R-:W-:Y:S01]  /*f650*/  ISETP.GE.AND P2, PT, R20, RZ, PT ;  /* 0x000000ff1400720c */ /* 0x000fe20003f46270 */
[----:B------:R-:W-:Y:S02]  /*f660*/  @!P1 IMAD.IADD R5, R5, 0x1, -R0 ;  /* 0x0000000105059824 */ /* 0x000fe400078e0a00 */
[----:B------:R-:W-:-:S04]  /*f670*/  IMAD.HI.U32 R15, R17, R11, RZ ;  /* 0x0000000b110f7227 */ /* 0x000fc800078e00ff */
[----:B------:R-:W-:Y:S01]  /*f680*/  @!P3 IMAD.IADD R16, R16, 0x1, -R0 ;  /* 0x000000011010b824 */ /* 0x000fe200078e0a00 */
[----:B------:R-:W-:Y:S01]  /*f690*/  ISETP.GE.AND P3, PT, R6, RZ, PT ;  /* 0x000000ff0600720c */ /* 0x000fe20003f66270 */
[----:B0-----:R-:W-:Y:S01]  /*f6a0*/  IMAD.MOV.U32 R2, RZ, RZ, R21 ;  /* 0x000000ffff027224 */ /* 0x001fe200078e0015 */
[----:B------:R-:W-:Y:S01]  /*f6b0*/  IADD3 R21, R28, 0xd8, RZ ;  /* 0x000000d81c157810 */ /* 0x000fe20007ffe0ff */
[C---:B------:R-:W-:Y:S01]  /*f6c0*/  IMAD R8, R0.reuse, R18, R8 ;  /* 0x0000001200087224 */ /* 0x040fe200078e0208 */
[C---:B------:R-:W-:Y:S01]  /*f6d0*/  ISETP.GT.U32.AND P1, PT, R0.reuse, R16, PT ;  /* 0x000000100000720c */ /* 0x040fe20003f24070 */
[----:B------:R-:W-:Y:S01]  /*f6e0*/  @!P4 IMAD.MOV R2, RZ, RZ, -R2 ;  /* 0x000000ffff02c224 */ /* 0x000fe200078e0a02 */
[C---:B------:R-:W-:Y:S01]  /*f6f0*/  ISETP.GT.U32.AND P4, PT, R0.reuse, R5, PT ;  /* 0x000000050000720c */ /* 0x040fe20003f84070 */
[----:B------:R-:W-:Y:S02]  /*f700*/  IMAD.MOV.U32 R3, RZ, RZ, R19 ;  /* 0x000000ffff037224 */ /* 0x000fe400078e0013 */
[----:B------:R-:W-:Y:S01]  /*f710*/  IMAD.MOV R6, RZ, RZ, -R15 ;  /* 0x000000ffff067224 */ /* 0x000fe200078e0a0f */
[----:B------:R0:W-:Y:S01]  /*f720*/  STL [R1+0x394], R2 ;  /* 0x0003940201007387 */ /* 0x0001e20000100800 */
[----:B------:R-:W-:Y:S01]  /*f730*/  @!P5 IMAD.MOV R3, RZ, RZ, -R3 ;  /* 0x000000ffff03d224 */ /* 0x000fe200078e0a03 */
[C---:B------:R-:W-:Y:S01]  /*f740*/  ISETP.GT.U32.AND P5, PT, R0.reuse, R8, PT ;  /* 0x000000080000720c */ /* 0x040fe20003fa4070 */
[----:B------:R-:W-:Y:S01]  /*f750*/  IMAD R6, R0, R6, R11 ;  /* 0x0000000600067224 */ /* 0x000fe200078e020b */
[----:B------:R-:W-:Y:S01]  /*f760*/  IADD3 R15, R28, 0xdd, RZ ;  /* 0x000000dd1c0f7810 */ /* 0x000fe20007ffe0ff */
[----:B------:R-:W-:Y:S01]  /*f770*/  IMAD.HI.U32 R11, R17, R14, RZ ;  /* 0x0000000e110b7227 */ /* 0x000fe200078e00ff */
[----:B------:R1:W-:Y:S02]  /*f780*/  STL [R1+0x390], R3 ;  /* 0x0003900301007387 */ /* 0x0003e40000100800 */
[----:B------:R-:W-:Y:S01]  /*f790*/  IABS R24, R15 ;  /* 0x0000000f00187213 */ /* 0x000fe20000000000 */
[----:B------:R-:W-:Y:S01]  /*f7a0*/  @!P1 IMAD.IADD R16, R16, 0x1, -R0 ;  /* 0x0000000110109824 */ /* 0x000fe200078e0a00 */
[----:B------:R-:W-:Y:S01]  /*f7b0*/  ISETP.GT.U32.AND P1, PT, R0, R6, PT ;  /* 0x000000060000720c */ /* 0x000fe20003f24070 */
[----:B0-----:R-:W-:-:S02]  /*f7c0*/  IMAD.MOV.U32 R2, RZ, RZ, R23 ;  /* 0x000000ffff027224 */ /* 0x001fc400078e0017 */
[----:B------:R-:W-:Y:S01]  /*f7d0*/  @!P4 IMAD.IADD R5, R5, 0x1, -R0 ;  /* 0x000000010505c824 */ /* 0x000fe200078e0a00 */
[----:B------:R-:W-:Y:S01]  /*f7e0*/  ISETP.GE.AND P4, PT, R10, RZ, PT ;  /* 0x000000ff0a00720c */ /* 0x000fe20003f86270 */
[----:B------:R-:W-:Y:S01]  /*f7f0*/  @!P6 IMAD.MOV R2, RZ, RZ, -R2 ;  /* 0x000000ffff02e224 */ /* 0x000fe200078e0a02 */
[----:B------:R-:W-:Y:S01]  /*f800*/  ISETP.GE.AND P6, PT, R9, RZ, PT ;  /* 0x000000ff0900720c */ /* 0x000fe20003fc6270 */
[----:B------:R-:W-:Y:S01]  /*f810*/  IMAD.MOV R9, RZ, RZ, -R11 ;  /* 0x000000ffff097224 */ /* 0x000fe200078e0a0b */
[----:B------:R-:W-:Y:S01]  /*f820*/  IADD3 R11, R28, 0xdc, RZ ;  /* 0x000000dc1c0b7810 */ /* 0x000fe20007ffe0ff */
[----:B-1----:R-:W-:Y:S01]  /*f830*/  IMAD.MOV.U32 R3, RZ, RZ, R16 ;  /* 0x000000ffff037224 */ /* 0x002fe200078e0010 */
[----:B------:R0:W-:Y:S01]  /*f840*/  STL [R1+0x38c], R2 ;  /* 0x00038c0201007387 */ /* 0x0001e20000100800 */
[----:B------:R-:W-:Y:S01]  /*f850*/  IMAD R14, R0, R9, R14 ;  /* 0x00000009000e7224 */ /* 0x000fe200078e020e */
[----:B------:R-:W-:Y:S01]  /*f860*/  IABS R25, R11 ;  /* 0x0000000b00197213 */ /* 0x000fe20000000000 */
[--C-:B------:R-:W-:Y:S01]  /*f870*/  @!P5 IMAD.IADD R8, R8, 0x1, -R0.reuse ;  /* 0x000000010808d824 */ /* 0x100fe200078e0a00 */
[----:B------:R-:W-:Y:S01]  /*f880*/  IADD3 R10, R28, 0xdb, RZ ;  /* 0x000000db1c0a7810 */ /* 0x000fe20007ffe0ff */
[----:B------:R-:W-:Y:S01]  /*f890*/  @!P2 IMAD.MOV R3, RZ, RZ, -R3 ;  /* 0x000000ffff03a224 */ /* 0x000fe200078e0a03 */
[----:B------:R-:W-:Y:S01]  /*f8a0*/  ISETP.GT.U32.AND P2, PT, R0, R14, PT ;  /* 0x0000000e0000720c */ /* 0x000fe20003f44070 */
[----:B------:R-:W-:Y:S01]  /*f8b0*/  @!P1 IMAD.IADD R6, R6, 0x1, -R0 ;  /* 0x0000000106069824 */ /* 0x000fe200078e0a00 */
[----:B------:R-:W-:Y:S01]  /*f8c0*/  ISETP.GT.U32.AND P5, PT, R0, R8, PT ;  /* 0x000000080000720c */ /* 0x000fe20003fa4070 */
[----:B------:R-:W-:Y:S01]  /*f8d0*/  IMAD.HI.U32 R16, R17, R25, RZ ;  /* 0x0000001911107227 */ /* 0x000fe200078e00ff */
[----:B------:R1:W-:Y:S01]  /*f8e0*/  STL [R1+0x368], R3 ;  /* 0x0003680301007387 */ /* 0x0003e20000100800 */
[----:B------:R-:W-:-:S02]  /*f8f0*/  IABS R9, R10 ;  /* 0x0000000a00097213 */ /* 0x000fc40000000000 */
[----:B0-----:R-:W-:Y:S01]  /*f900*/  IMAD.MOV.U32 R2, RZ, RZ, R5 ;  /* 0x000000ffff027224 */ /* 0x001fe200078e0005 */
[----:B------:R-:W-:Y:S02]  /*f910*/  ISETP.GT.U32.AND P1, PT, R0, R6, PT ;  /* 0x000000060000720c */ /* 0x000fe40003f24070 */
[----:B------:R-:W-:-:S04]  /*f920*/  IMAD.HI.U32 R5, R17, R9, RZ ;  /* 0x0000000911057227 */ /* 0x000fc800078e00ff */
[----:B------:R-:W-:Y:S01]  /*f930*/  @!P0 IMAD.MOV R2, RZ, RZ, -R2 ;  /* 0x000000ffff028224 */ /* 0x000fe200078e0a02 */
[----:B------:R-:W-:Y:S01]  /*f940*/  ISETP.GE.AND P0, PT, R15, RZ, PT ;  /* 0x000000ff0f00720c */ /* 0x000fe20003f06270 */
[----:B------:R-:W-:-:S03]  /*f950*/  IMAD.HI.U32 R15, R17, R24, RZ ;  /* 0x00000018110f7227 */ /* 0x000fc600078e00ff */
[----:B------:R0:W-:Y:S01]  /*f960*/  STL [R1+0x380], R2 ;  /* 0x0003800201007387 */ /* 0x0001e20000100800 */
[--C-:B------:R-:W-:Y:S02]  /*f970*/  @!P2 IMAD.IADD R14, R14, 0x1, -R0.reuse ;  /* 0x000000010e0ea824 */ /* 0x100fe400078e0a00 */
[----:B------:R-:W-:Y:S01]  /*f980*/  @!P5 IMAD.IADD R8, R8, 0x1, -R0 ;  /* 0x000000010808d824 */ /* 0x000fe200078e0a00 */
[----:B------:R-:W-:Y:S01]  /*f990*/  ISETP.GE.AND P5, PT, R11, RZ, PT ;  /* 0x000000ff0b00720c */ /* 0x000fe20003fa6270 */
[----:B------:R-:W-:Y:S01]  /*f9a0*/  IMAD.MOV R15, RZ, RZ, -R15 ;  /* 0x000000ffff0f7224 */ /* 0x000fe200078e0a0f */
[C---:B------:R-:W-:Y:S01]  /*f9b0*/  ISETP.GT.U32.AND P2, PT, R0.reuse, R14, PT ;  /* 0x0000000e0000720c */ /* 0x040fe20003f44070 */
[----:B-1----:R-:W-:Y:S01]  /*f9c0*/  IMAD.MOV.U32 R3, RZ, RZ, R8 ;  /* 0x000000ffff037224 */ /* 0x002fe200078e0008 */
[----:B------:R-:W-:Y:S01]  /*f9d0*/  IABS R8, R21 ;  /* 0x0000001500087213 */ /* 0x000fe20000000000 */
[----:B------:R-:W-:Y:S02]  /*f9e0*/  IMAD R24, R0, R15, R24 ;  /* 0x0000000f00187224 */ /* 0x000fe400078e0218 */
[----:B------:R-:W-:Y:S01]  /*f9f0*/  IMAD.MOV R11, RZ, RZ, -R16 ;  /* 0x000000ffff0b7224 */ /* 0x000fe200078e0a10 */
[----:B------:R-:W-:Y:S01]  /*fa00*/  IADD3 R16, R28, 0xda, RZ ;  /* 0x000000da1c107810 */ /* 0x000fe20007ffe0ff */
[----:B------:R-:W-:Y:S01]  /*fa10*/  @!P3 IMAD.MOV R3, RZ, RZ, -R3 ;  /* 0x000000ffff03b224 */ /* 0x000fe200078e0a03 */
[C---:B------:R-:W-:Y:S01]  /*fa20*/  ISETP.GT.U32.AND P3, PT, R0.reuse, R24, PT ;  /* 0x000000180000720c */ /* 0x040fe20003f64070 */
[----:B------:R-:W-:-:S02]  /*fa30*/  IMAD R25, R0, R11, R25 ;  /* 0x0000000b00197224 */ /* 0x000fc400078e0219 */
[--C-:B------:R-:W-:Y:S01]  /*fa40*/  @!P1 IMAD.IADD R6, R6, 0x1, -R0.reuse ;  /* 0x0000000106069824 */ /* 0x100fe200078e0a00 */
[----:B------:R-:W-:Y:S01]  /*fa50*/  ISETP.GE.AND P1, PT, R10, RZ, PT ;  /* 0x000000ff0a00720c */ /* 0x000fe20003f26270 */
[----:B------:R-:W-:Y:S01]  /*fa60*/  @!P2 IMAD.IADD R14, R14, 0x1, -R0 ;  /* 0x000000010e0ea824 */ /* 0x000fe200078e0a00 */
[----:B------:R-:W-:Y:S01]  /*fa70*/  ISETP.GT.U32.AND P2, PT, R0, R25, PT ;  /* 0x000000190000720c */ /* 0x000fe20003f44070 */
[----:B0-----:R-:W-:Y:S01]  /*fa80*/  IMAD.MOV.U32 R2, RZ, RZ, R6 ;  /* 0x000000ffff027224 */ /* 0x001fe200078e0006 */
[----:B------:R-:W-:Y:S01]  /*fa90*/  IADD3 R10, R28, 0xd9, RZ ;  /* 0x000000d91c0a7810 */ /* 0x000fe20007ffe0ff */
[----:B------:R-:W-:Y:S01]  /*faa0*/  IMAD.MOV R5, RZ, RZ, -R5 ;  /* 0x000000ffff057224 */ /* 0x000fe200078e0a05 */
[----:B------:R-:W-:Y:S01]  /*fab0*/  STL [R1+0x384], R3 ;  /* 0x0003840301007387 */ /* 0x000fe20000100800 */
[----:B------:R-:W-:Y:S01]  /*fac0*/  @!P6 IMAD.MOV R2, RZ, RZ, -R2 ;  /* 0x000000ffff02e224 */ /* 0x000fe200078e0a02 */
[----:B------:R-:W-:Y:S01]  /*fad0*/  ISETP.GE.AND P6, PT, R16, RZ, PT ;  /* 0x000000ff1000720c */ /* 0x000fe20003fc6270 */
[----:B------:R-:W-:Y:S01]  /*fae0*/  @!P3 IMAD.IADD R24, R24, 0x1, -R0 ;  /* 0x000000011818b824 */ /* 0x000fe200078e0a00 */
[----:B------:R-:W-:Y:S01]  /*faf0*/  IABS R16, R16 ;  /* 0x0000001000107213 */ /* 0x000fe20000000000 */
[C---:B------:R-:W-:Y:S01]  /*fb00*/  IMAD R5, R0.reuse, R5, R9 ;  /* 0x0000000500057224 */ /* 0x040fe200078e0209 */
[----:B------:R0:W-:Y:S01]  /*fb10*/  STL [R1+0x388], R2 ;  /* 0x0003880201007387 */ /* 0x0001e20000100800 */
[----:B------:R-:W-:Y:S01]  /*fb20*/  IABS R11, R10 ;  /* 0x0000000a000b7213 */ /* 0x000fe20000000000 */
[----:B------:R-:W-:Y:S01]  /*fb30*/  IMAD.HI.U32 R19, R17, R8, RZ ;  /* 0x0000000811137227 */ /* 0x000fe200078e00ff */
[----:B------:R-:W-:-:S02]  /*fb40*/  ISETP.GT.U32.AND P3, PT, R0, R24, PT ;  /* 0x000000180000720c */ /* 0x000fc40003f64070 */
[----:B------:R-:W-:Y:S01]  /*fb50*/  IADD3 R9, R28, 0xd7, RZ ;  /* 0x000000d71c097810 */ /* 0x000fe20007ffe0ff */
[----:B------:R-:W-:Y:S02]  /*fb60*/  @!P2 IMAD.IADD R25, R25, 0x1, -R0 ;  /* 0x000000011919a824 */ /* 0x000fe400078e0a00 */
[C---:B------:R-:W-:Y:S01]  /*fb70*/  IMAD.HI.U32 R18, R17.reuse, R16, RZ ;  /* 0x0000001011127227 */ /* 0x040fe200078e00ff */
[----:B------:R-:W-:Y:S02]  /*fb80*/  IABS R20, R9 ;  /* 0x0000000900147213 */ /* 0x000fe40000000000 */
[----:B------:R-:W-:Y:S01]  /*fb90*/  ISETP.GT.U32.AND P2, PT, R0, R25, PT ;  /* 0x000000190000720c */ /* 0x000fe20003f44070 */
[----:B0-----:R-:W-:Y:S02]  /*fba0*/  IMAD.MOV.U32 R2, RZ, RZ, R14 ;  /* 0x000000ffff027224 */ /* 0x001fe400078e000e */
[----:B------:R-:W-:-:S04]  /*fbb0*/  IMAD.HI.U32 R15, R17, R11, RZ ;  /* 0x0000000b110f7227 */ /* 0x000fc800078e00ff */
[----:B------:R-:W-:Y:S01]  /*fbc0*/  @!P4 IMAD.MOV R2, RZ, RZ, -R2 ;  /* 0x000000ffff02c224 */ /* 0x000fe200078e0a02 */
[----:B------:R-:W-:Y:S01]  /*fbd0*/  ISETP.GT.U32.AND P4, PT, R0, R5, PT ;  /* 0x000000050000720c */ /* 0x000fe20003f84070 */
[----:B------:R-:W-:Y:S02]  /*fbe0*/  IMAD.MOV R18, RZ, RZ, -R18 ;  /* 0x000000ffff127224 */ /* 0x000fe400078e0a12 */
[----:B------:R-:W-:Y:S01]  /*fbf0*/  @!P3 IMAD.IADD R24, R24, 0x1, -R0 ;  /* 0x000000011818b824 */ /* 0x000fe200078e0a00 */
[----:B------:R-:W-:Y:S01]  /*fc00*/  ISETP.GE.AND P3, PT, R10, RZ, PT ;  /* 0x000000ff0a00720c */ /* 0x000fe20003f66270 */
        /* <DEDUP_REMOVED lines=8> */
[----:B------:R-:W-:Y:S01]  /*fc90*/  @!P4 IMAD.IADD R5, R5, 0x1, -R0 ;  /* 0x000000010505c824 */ /* 0x000fe200078e0a00 */
[----:B------:R-:W-:Y:S01]  /*fca0*/  ISETP.GT.U32.AND P4, PT, R0, R11, PT ;  /* 0x0000000b0000720c */ /* 0x000fe20003f84070 */
[----:B------:R-:W-:Y:S01]  /*fcb0*/  IMAD.HI.U32 R6, R17, R20, RZ ;  /* 0x0000001411067227 */ /* 0x000fe200078e00ff */
[----:B------:R-:W-:-:S03]  /*fcc0*/  IABS R16, R15 ;  /* 0x0000000f00107213 */ /* 0x000fc60000000000 */
[----:B------:R-:W-:Y:S02]  /*fcd0*/  IMAD.MOV R6, RZ, RZ, -R6 ;  /* 0x000000ffff067224 */ /* 0x000fe400078e0a06 */
[----:B------:R-:W-:Y:S01]  /*fce0*/  IMAD.MOV R14, RZ, RZ, -R19 ;  /* 0x000000ffff0e7224 */ /* 0x000fe200078e0a13 */
[----:B------:R-:W-:Y:S01]  /*fcf0*/  IADD3 R19, R28, 0xd5, RZ ;  /* 0x000000d51c137810 */ /* 0x000fe20007ffe0ff */
[----:B------:R-:W-:Y:S01]  /*fd00*/  IMAD R20, R0, R6, R20 ;  /* 0x0000000600147224 */ /* 0x000fe200078e0214 */
[----:B------:R-:W-:Y:S01]  /*fd10*/  IABS R6, R18 ;  /* 0x0000001200067213 */ /* 0x000fe20000000000 */
[----:B------:R-:W-:Y:S01]  /*fd20*/  @!P2 IMAD.IADD R10, R10, 0x1, -R0 ;  /* 0x000000010a0aa824 */ /* 0x000fe200078e0a00 */
[----:B------:R-:W-:Y:S01]  /*fd30*/  ISETP.GT.U32.AND P2, PT, R0, R5, PT ;  /* 0x000000050000720c */ /* 0x000fe20003f44070 */
[----:B0-----:R-:W-:Y:S01]  /*fd40*/  IMAD.MOV.U32 R2, RZ, RZ, R24 ;  /* 0x000000ffff027224 */ /* 0x001fe200078e0018 */
[----:B------:R-:W-:Y:S01]  /*fd50*/  IABS R22, R19 ;  /* 0x0000001300167213 */ /* 0x000fe20000000000 */
[----:B------:R-:W-:-:S02]  /*fd60*/  @!P4 IMAD.IADD R11, R11, 0x1, -R0 ;  /* 0x000000010b0bc824 */ /* 0x000fc400078e0a00 */
[----:B------:R-:W-:Y:S01]  /*fd70*/  @!P0 IMAD.MOV R2, RZ, RZ, -R2 ;  /* 0x000000ffff028224 */ /* 0x000fe200078e0a02 */
[C---:B------:R-:W-:Y:S01]  /*fd80*/  ISETP.GT.U32.AND P0, PT, R0.reuse, R10, PT ;  /* 0x0000000a0000720c */ /* 0x040fe20003f04070 */
[C---:B------:R-:W-:Y:S01]  /*fd90*/  IMAD.HI.U32 R26, R17.reuse, R6, RZ ;  /* 0x00000006111a7227 */ /* 0x040fe200078e00ff */
[C---:B------:R-:W-:Y:S02]  /*fda0*/  ISETP.GT.U32.AND P4, PT, R0.reuse, R11, PT ;  /* 0x0000000b0000720c */ /* 0x040fe40003f84070 */
[----:B------:R0:W-:Y:S01]  /*fdb0*/  STL [R1+0x364], R2 ;  /* 0x0003640201007387 */ /* 0x0001e20000100800 */
[----:B------:R-:W-:Y:S01]  /*fdc0*/  IMAD R8, R0, R14, R8 ;  /* 0x0000000e00087224 */ /* 0x000fe200078e0208 */
[----:B------:R-:W-:Y:S01]  /*fdd0*/  IADD3 R14, R28, 0xd4, RZ ;  /* 0x000000d41c0e7810 */ /* 0x000fe20007ffe0ff */
[----:B------:R-:W-:-:S03]  /*fde0*/  IMAD.HI.U32 R24, R17, R22, RZ ;  /* 0x0000001611187227 */ /* 0x000fc600078e00ff */
[----:B------:R-:W-:Y:S01]  /*fdf0*/  IABS R23, R14 ;  /* 0x0000000e00177213 */ /* 0x000fe20000000000 */
[----:B------:R-:W-:Y:S02]  /*fe00*/  IMAD.MOV R26, RZ, RZ, -R26 ;  /* 0x000000ffff1a7224 */ /* 0x000fe400078e0a1a */
[----:B------:R-:W-:Y:S02]  /*fe10*/  IMAD.MOV R24, RZ, RZ, -R24 ;  /* 0x000000ffff187224 */ /* 0x000fe400078e0a18 */
[----:B0-----:R-:W-:Y:S02]  /*fe20*/  IMAD.MOV.U32 R2, RZ, RZ, R25 ;  /* 0x000000ffff027224 */ /* 0x001fe400078e0019 */
[----:B------:R-:W-:Y:S01]  /*fe30*/  @!P2 IMAD.IADD R5, R5, 0x1, -R0 ;  /* 0x000000010505a824 */ /* 0x000fe200078e0a00 */
[C---:B------:R-:W-:Y:S01]  /*fe40*/  ISETP.GT.U32.AND P2, PT, R0.reuse, R20, PT ;  /* 0x000000140000720c */ /* 0x040fe20003f44070 */
[----:B------:R-:W-:Y:S01]  /*fe50*/  @!P5 IMAD.MOV R2, RZ, RZ, -R2 ;  /* 0x000000ffff02d224 */ /* 0x000fe200078e0a02 */
[C---:B------:R-:W-:Y:S01]  /*fe60*/  ISETP.GT.U32.AND P5, PT, R0.reuse, R8, PT ;  /* 0x000000080000720c */ /* 0x040fe20003fa4070 */
[----:B------:R-:W-:-:S02]  /*fe70*/  IMAD R6, R0, R26, R6 ;  /* 0x0000001a00067224 */ /* 0x000fc400078e0206 */
[----:B------:R-:W-:Y:S01]  /*fe80*/  IMAD R22, R0, R24, R22 ;  /* 0x0000001800167224 */ /* 0x000fe200078e0216 */
[----:B------:R0:W-:Y:S01]  /*fe90*/  STL [R1+0x360], R2 ;  /* 0x0003600201007387 */ /* 0x0001e20000100800 */
[--C-:B------:R-:W-:Y:S01]  /*fea0*/  @!P0 IMAD.IADD R10, R10, 0x1, -R0.reuse ;  /* 0x000000010a0a8824 */ /* 0x100fe200078e0a00 */
[C---:B------:R-:W-:Y:S01]  /*feb0*/  ISETP.GT.U32.AND P0, PT, R0.reuse, R6, PT ;  /* 0x000000060000720c */ /* 0x040fe20003f04070 */
[--C-:B------:R-:W-:Y:S01]  /*fec0*/  @!P4 IMAD.IADD R11, R11, 0x1, -R0.reuse ;  /* 0x000000010b0bc824 */ /* 0x100fe200078e0a00 */
[----:B------:R-:W-:Y:S01]  /*fed0*/  ISETP.GT.U32.AND P4, PT, R0, R22, PT ;  /* 0x000000160000720c */ /* 0x000fe20003f84070 */
[----:B------:R-:W-:Y:S02]  /*fee0*/  IMAD.MOV.U32 R3, RZ, RZ, R5 ;  /* 0x000000ffff037224 */ /* 0x000fe400078e0005 */
[--C-:B------:R-:W-:Y:S01]  /*fef0*/  @!P2 IMAD.IADD R20, R20, 0x1, -R0.reuse ;  /* 0x000000011414a824 */ /* 0x100fe200078e0a00 */
[----:B------:R-:W-:Y:S01]  /*ff00*/  ISETP.GE.AND P2, PT, R9, RZ, PT ;  /* 0x000000ff0900720c */ /* 0x000fe20003f46270 */
[----:B------:R-:W-:Y:S01]  /*ff10*/  @!P5 IMAD.IADD R8, R8, 0x1, -R0 ;  /* 0x000000010808d824 */ /* 0x000fe200078e0a00 */
[----:B------:R-:W-:Y:S01]  /*ff20*/  ISETP.GE.AND P5, PT, R21, RZ, PT ;  /* 0x000000ff1500720c */ /* 0x000fe20003fa6270 */
[----:B0-----:R-:W-:Y:S01]  /*ff30*/  IMAD.MOV.U32 R2, RZ, RZ, R10 ;  /* 0x000000ffff027224 */ /* 0x001fe200078e000a */
[C---:B------:R-:W-:Y:S01]  /*ff40*/  IADD3 R9, R28.reuse, 0xd2, RZ ;  /* 0x000000d21c097810 */ /* 0x040fe20007ffe0ff */
[----:B------:R-:W-:Y:S01]  /*ff50*/  IMAD.HI.U32 R25, R17, R23, RZ ;  /* 0x0000001711197227 */ /* 0x000fe200078e00ff */
[----:B------:R-:W-:-:S02]  /*ff60*/  IADD3 R21, R28, 0xd1, RZ ;  /* 0x000000d11c157810 */ /* 0x000fc40007ffe0ff */
[----:B------:R-:W-:Y:S01]  /*ff70*/  IABS R10, R9 ;  /* 0x00000009000a7213 */ /* 0x000fe20000000000 */
[----:B------:R-:W-:Y:S01]  /*ff80*/  @!P1 IMAD.MOV R3, RZ, RZ, -R3 ;  /* 0x000000ffff039224 */ /* 0x000fe200078e0a03 */
[----:B------:R-:W-:Y:S01]  /*ff90*/  ISETP.GT.U32.AND P1, PT, R0, R20, PT ;  /* 0x000000140000720c */ /* 0x000fe20003f24070 */
[----:B------:R-:W-:Y:S01]  /*ffa0*/  @!P0 IMAD.IADD R6, R6, 0x1, -R0 ;  /* 0x0000000106068824 */ /* 0x000fe200078e0a00 */
[----:B------:R-:W-:Y:S01]  /*ffb0*/  ISETP.GT.U32.AND P0, PT, R0, R8, PT ;  /* 0x000000080000720c */ /* 0x000fe20003f04070 */
[----:B------:R-:W-:Y:S01]  /*ffc0*/  @!P6 IMAD.MOV R2, RZ, RZ, -R2 ;  /* 0x000000ffff02e224 */ /* 0x000fe200078e0a02 */
[----:B------:R-:W-:Y:S01]  /*ffd0*/  STL [R1+0x35c], R3 ;  /* 0x00035c0301007387 */ /* 0x000fe20000100800 */
[----:B------:R-:W-:Y:S01]  /*ffe0*/  IMAD.HI.U32 R26, R17, R16, RZ ;  /* 0x00000010111a7227 */ /* 0x000fe200078e00ff */
[----:B------:R-:W-:Y:S02]  /*fff0*/  IABS R5, R21 ;  /* 0x0000001500057213 */ /* 0x000fe40000000000 */
[----:B------:R0:W-:Y:S01]  /*10000*/  STL [R1+0x358], R2 ;  /* 0x0003580201007387 */ /* 0x0001e20000100800 */
[----:B------:R-:W-:-:S02]  /*10010*/  IMAD.MOV R25, RZ, RZ, -R25 ;  /* 0x000000ffff197224 */ /* 0x000fc400078e0a19 */
[----:B------:R-:W-:Y:S01]  /*10020*/  @!P4 IMAD.IADD R22, R22, 0x1, -R0 ;  /* 0x000000011616c824 */ /* 0x000fe200078e0a00 */
[C---:B------:R-:W-:Y:S01]  /*10030*/  ISETP.GT.U32.AND P4, PT, R0.reuse, R6, PT ;  /* 0x000000060000720c */ /* 0x040fe20003f84070 */
[----:B------:R-:W-:Y:S02]  /*10040*/  IMAD.MOV R26, RZ, RZ, -R26 ;  /* 0x000000ffff1a7224 */ /* 0x000fe400078e0a1a */
[C---:B------:R-:W-:Y:S01]  /*10050*/  IMAD R23, R0.reuse, R25, R23 ;  /* 0x0000001900177224 */ /* 0x040fe200078e0217 */
[C---:B------:R-:W-:Y:S01]  /*10060*/  ISETP.GT.U32.AND P6, PT, R0.reuse, R22, PT ;  /* 0x000000160000720c */ /* 0x040fe20003fc4070 */
[----:B------:R-:W-:Y:S02]  /*10070*/  IMAD R16, R0, R26, R16 ;  /* 0x0000001a00107224 */ /* 0x000fe400078e0210 */
[----:B0-----:R-:W-:Y:S02]  /*10080*/  IMAD.MOV.U32 R2, RZ, RZ, R11 ;  /* 0x000000ffff027224 */ /* 0x001fe400078e000b */
[----:B------:R-:W-:Y:S01]  /*10090*/  @!P0 IMAD.IADD R8, R8, 0x1, -R0 ;  /* 0x0000000108088824 */ /* 0x000fe200078e0a00 */
[----:B------:R-:W-:Y:S01]  /*100a0*/  ISETP.GE.AND P0, PT, R18, RZ, PT ;  /* 0x000000ff1200720c */ /* 0x000fe20003f06270 */
[----:B------:R-:W-:Y:S01]  /*100b0*/  @!P3 IMAD.MOV R2, RZ, RZ, -R2 ;  /* 0x000000ffff02b224 */ /* 0x000fe200078e0a02 */
[----:B------:R-:W-:Y:S01]  /*100c0*/  ISETP.GT.U32.AND P3, PT, R0, R23, PT ;  /* 0x000000170000720c */ /* 0x000fe20003f64070 */
[----:B------:R-:W-:Y:S01]  /*100d0*/  @!P1 IMAD.IADD R20, R20, 0x1, -R0 ;  /* 0x0000000114149824 */ /* 0x000fe200078e0a00 */
[----:B------:R-:W-:Y:S01]  /*100e0*/  ISETP.GT.U32.AND P1, PT, R0, R16, PT ;  /* 0x000000100000720c */ /* 0x000fe20003f24070 */
[----:B------:R-:W-:Y:S01]  /*100f0*/  IMAD.MOV.U32 R3, RZ, RZ, R8 ;  /* 0x000000ffff037224 */ /* 0x000fe200078e0008 */
[----:B------:R0:W-:Y:S01]  /*10100*/  STL [R1+0x354], R2 ;  /* 0x0003540201007387 */ /* 0x0001e20000100800 */
[----:B------:R-:W-:-:S04]  /*10110*/  IMAD.HI.U32 R18, R17, R10, RZ ;  /* 0x0000000a11127227 */ /* 0x000fc800078e00ff */
[--C-:B------:R-:W-:Y:S01]  /*10120*/  @!P6 IMAD.IADD R22, R22, 0x1, -R0.reuse ;  /* 0x000000011616e824 */ /* 0x100fe200078e0a00 */
[----:B------:R-:W-:Y:S01]  /*10130*/  ISETP.GE.AND P6, PT, R14, RZ, PT ;  /* 0x000000ff0e00720c */ /* 0x000fe20003fc6270 */
[----:B------:R-:W-:Y:S01]  /*10140*/  @!P5 IMAD.MOV R3, RZ, RZ, -R3 ;  /* 0x000000ffff03d224 */ /* 0x000fe200078e0a03 */
[----:B------:R-:W-:Y:S01]  /*10150*/  ISETP.GE.AND P5, PT, R9, RZ, PT ;  /* 0x000000ff0900720c */ /* 0x000fe20003fa6270 */
[--C-:B------:R-:W-:Y:S01]  /*10160*/  @!P4 IMAD.IADD R6, R6, 0x1, -R0.reuse ;  /* 0x000000010606c824 */ /* 0x100fe200078e0a00 */
[----:B------:R-:W-:Y:S01]  /*10170*/  ISETP.GE.AND P4, PT, R19, RZ, PT ;  /* 0x000000ff1300720c */ /* 0x000fe20003f86270 */
[----:B------:R-:W-:Y:S01]  /*10180*/  @!P3 IMAD.IADD R23, R23, 0x1, -R0 ;  /* 0x000000011717b824 */ /* 0x000fe200078e0a00 */
[----:B------:R1:W-:Y:S01]  /*10190*/  STL [R1+0x34c], R3 ;  /* 0x00034c0301007387 */ /* 0x0003e20000100800 */
[----:B------:R-:W-:Y:S01]  /*101a0*/  IMAD.MOV R14, RZ, RZ, -R18 ;  /* 0x000000ffff0e7224 */ /* 0x000fe200078e0a12 */
[----:B------:R-:W-:Y:S01]  /*101b0*/  IADD3 R9, R28, 0xcf, RZ ;  /* 0x000000cf1c097810 */ /* 0x000fe20007ffe0ff */
[----:B0-----:R-:W-:Y:S01]  /*101c0*/  IMAD.MOV.U32 R2, RZ, RZ, R20 ;  /* 0x000000ffff027224 */ /* 0x001fe200078e0014 */
[----:B------:R-:W-:Y:S01]  /*101d0*/  ISETP.GE.AND P3, PT, R15, RZ, PT ;  /* 0x000000ff0f00720c */ /* 0x000fe20003f66270 */
[----:B------:R-:W-:Y:S01]  /*101e0*/  @!P1 IMAD.IADD R16, R16, 0x1, -R0 ;  /* 0x0000000110109824 */ /* 0x000fe200078e0a00 */
[C---:B------:R-:W-:Y:S01]  /*101f0*/  ISETP.GT.U32.AND P1, PT, R0.reuse, R23, PT ;  /* 0x000000170000720c */ /* 0x040fe20003f24070 */
[C---:B------:R-:W-:Y:S01]  /*10200*/  IMAD R8, R0.reuse, R14, R10 ;  /* 0x0000000e00087224 */ /* 0x040fe200078e020a */
[----:B------:R-:W-:Y:S01]  /*10210*/  IABS R10, R9 ;  /* 0x00000009000a7213 */ /* 0x000fe20000000000 */
[----:B------:R-:W-:Y:S01]  /*10220*/  @!P2 IMAD.MOV R2, RZ, RZ, -R2 ;  /* 0x000000ffff02a224 */ /* 0x000fe200078e0a02 */
[----:B------:R-:W-:Y:S01]  /*10230*/  ISETP.GT.U32.AND P2, PT, R0, R16, PT ;  /* 0x000000100000720c */ /* 0x000fe20003f44070 */
[----:B-1----:R-:W-:Y:S01]  /*10240*/  IMAD.MOV.U32 R3, RZ, RZ, R6 ;  /* 0x000000ffff037224 */ /* 0x002fe200078e0006 */
[C---:B------:R-:W-:Y:S01]  /*10250*/  IADD3 R6, R28.reuse, 0xd0, RZ ;  /* 0x000000d01c067810 */ /* 0x040fe20007ffe0ff */
[----:B------:R-:W-:Y:S01]  /*10260*/  IMAD.HI.U32 R11, R17, R5, RZ ;  /* 0x00000005110b7227 */ /* 0x000fe200078e00ff */
[----:B------:R0:W-:Y:S01]  /*10270*/  STL [R1+0x348], R2 ;  /* 0x0003480201007387 */ /* 0x0001e20000100800 */
[----:B------:R-:W-:-:S02]  /*10280*/  IADD3 R18, R28, 0xce, RZ ;  /* 0x000000ce1c127810 */ /* 0x000fc40007ffe0ff */
[----:B------:R-:W-:Y:S01]  /*10290*/  @!P0 IMAD.MOV R3, RZ, RZ, -R3 ;  /* 0x000000ffff038224 */ /* 0x000fe200078e0a03 */
[----:B------:R-:W-:Y:S01]  /*102a0*/  ISETP.GT.U32.AND P0, PT, R0, R8, PT ;  /* 0x000000080000720c */ /* 0x000fe20003f04070 */
[----:B------:R-:W-:Y:S01]  /*102b0*/  IMAD.MOV R11, RZ, RZ, -R11 ;  /* 0x000000ffff0b7224 */ /* 0x000fe200078e0a0b */
[----:B------:R-:W-:Y:S01]  /*102c0*/  IADD3 R20, R28, 0xc9, RZ ;  /* 0x000000c91c147810 */ /* 0x000fe20007ffe0ff */
[----:B------:R-:W-:Y:S01]  /*102d0*/  @!P1 IMAD.IADD R23, R23, 0x1, -R0 ;  /* 0x0000000117179824 */ /* 0x000fe200078e0a00 */
[----:B------:R-:W-:Y:S01]  /*102e0*/  STL [R1+0x344], R3 ;  /* 0x0003440301007387 */ /* 0x000fe20000100800 */
[----:B------:R-:W-:Y:S01]  /*102f0*/  IMAD R5, R0, R11, R5 ;  /* 0x0000000b00057224 */ /* 0x000fe200078e0205 */
[----:B------:R-:W-:Y:S01]  /*10300*/  IABS R11, R6 ;  /* 0x00000006000b7213 */ /* 0x000fe20000000000 */
[----:B0-----:R-:W-:Y:S01]  /*10310*/  IMAD.MOV.U32 R2, RZ, RZ, R22 ;  /* 0x000000ffff027224 */ /* 0x001fe200078e0016 */
[----:B------:R-:W-:Y:S01]  /*10320*/  ISETP.GE.AND P1, PT, R21, RZ, PT ;  /* 0x000000ff1500720c */ /* 0x000fe20003f26270 */
[----:B------:R-:W-:Y:S01]  /*10330*/  @!P2 IMAD.IADD R16, R16, 0x1, -R0 ;  /* 0x000000011010a824 */ /* 0x000fe200078e0a00 */
[----:B------:R-:W-:Y:S01]  /*10340*/  ISETP.GE.AND P2, PT, R6, RZ, PT ;  /* 0x000000ff0600720c */ /* 0x000fe20003f46270 */
[----:B------:R-:W-:Y:S01]  /*10350*/  @!P4 IMAD.MOV R2, RZ, RZ, -R2 ;  /* 0x000000ffff02c224 */ /* 0x000fe200078e0a02 */
[----:B------:R-:W-:Y:S01]  /*10360*/  ISETP.GT.U32.AND P4, PT, R0, R5, PT ;  /* 0x000000050000720c */ /* 0x000fe20003f84070 */
[----:B------:R-:W-:Y:S01]  /*10370*/  @!P0 IMAD.IADD R8, R8, 0x1, -R0 ;  /* 0x0000000108088824 */ /* 0x000fe200078e0a00 */
[----:B------:R-:W-:Y:S01]  /*10380*/  ISETP.GE.AND P0, PT, R9, RZ, PT ;  /* 0x000000ff0900720c */ /* 0x000fe20003f06270 */
[----:B------:R-:W-:Y:S01]  /*10390*/  IMAD.MOV.U32 R6, RZ, RZ, R11 ;  /* 0x000000ffff067224 */ /* 0x000fe200078e000b */
[----:B------:R0:W-:Y:S01]  /*103a0*/  STL [R1+0x340], R2 ;  /* 0x0003400201007387 */ /* 0x0001e20000100800 */
[----:B------:R-:W-:Y:S01]  /*103b0*/  IMAD.HI.U32 R9, R17, R10, RZ ;  /* 0x0000000a11097227 */ /* 0x000fe200078e00ff */
[----:B------:R-:W-:-:S02]  /*103c0*/  IADD3 R21, R28, 0xca, RZ ;  /* 0x000000ca1c157810 */ /* 0x000fc40007ffe0ff */
[----:B------:R-:W-:Y:S01]  /*103d0*/  IADD3 R19, R28, 0xc8, RZ ;  /* 0x000000c81c137810 */ /* 0x000fe20007ffe0ff */
[----:B------:R-:W-:Y:S01]  /*103e0*/  IMAD.HI.U32 R11, R17, R6, RZ ;  /* 0x00000006110b7227 */ /* 0x000fe200078e00ff */
[----:B------:R-:W-:-:S03]  /*103f0*/  IABS R15, R21 ;  /* 0x00000015000f7213 */ /* 0x000fc60000000000 */
[----:B------:R-:W-:Y:S02]  /*10400*/  @!P4 IMAD.IADD R5, R5, 0x1, -R0 ;  /* 0x000000010505c824 */ /* 0x000fe400078e0a00 */
[----:B0-----:R-:W-:Y:S02]  /*10410*/  IMAD.MOV.U32 R2, RZ, RZ, R23 ;  /* 0x000000ffff027224 */ /* 0x001fe400078e0017 */
[----:B------:R-:W-:Y:S01]  /*10420*/  IMAD.MOV R9, RZ, RZ, -R9 ;  /* 0x000000ffff097224 */ /* 0x000fe200078e0a09 */
[C---:B------:R-:W-:Y:S01]  /*10430*/  ISETP.GT.U32.AND P4, PT, R0.reuse, R5, PT ;  /* 0x000000050000720c */ /* 0x040fe20003f84070 */
[----:B------:R-:W-:Y:S01]  /*10440*/  @!P6 IMAD.MOV R2, RZ, RZ, -R2 ;  /* 0x000000ffff02e224 */ /* 0x000fe200078e0a02 */
[C---:B------:R-:W-:Y:S01]  /*10450*/  ISETP.GT.U32.AND P6, PT, R0.reuse, R8, PT ;  /* 0x000000080000720c */ /* 0x040fe20003fc4070 */
[----:B------:R-:W-:Y:S01]  /*10460*/  IMAD R10, R0, R9, R10 ;  /* 0x00000009000a7224 */ /* 0x000fe200078e020a */
[----:B------:R-:W-:Y:S02]  /*10470*/  IADD3 R9, R28, 0xcd, RZ ;  /* 0x000000cd1c097810 */ /* 0x000fe40007ffe0ff */
[----:B------:R0:W-:Y:S07]  /*10480*/  STL [R1+0x32c], R2 ;  /* 0x00032c0201007387 */ /* 0x0001ee0000100800 */
[--C-:B------:R-:W-:Y:S01]  /*10490*/  @!P4 IMAD.IADD R5, R5, 0x1, -R0.reuse ;  /* 0x000000010505c824 */ /* 0x100fe200078e0a00 */
[----:B------:R-:W-:Y:S01]  /*104a0*/  ISETP.GE.AND P4, PT, R9, RZ, PT ;  /* 0x000000ff0900720c */ /* 0x000fe20003f86270 */
[----:B------:R-:W-:Y:S01]  /*104b0*/  @!P6 IMAD.IADD R8, R8, 0x1, -R0 ;  /* 0x000000010808e824 */ /* 0x000fe200078e0a00 */
[----:B------:R-:W-:Y:S01]  /*104c0*/  IABS R9, R9 ;  /* 0x0000000900097213 */ /* 0x000fe20000000000 */
[----:B0-----:R-:W-:-:S02]  /*104d0*/  IMAD.MOV.U32 R2, RZ, RZ, R16 ;  /* 0x000000ffff027224 */ /* 0x001fc400078e0010 */
[----:B------:R-:W-:Y:S01]  /*104e0*/  IMAD.MOV R16, RZ, RZ, -R11 ;  /* 0x000000ffff107224 */ /* 0x000fe200078e0a0b */
[----:B------:R-:W-:Y:S01]  /*104f0*/  IADD3 R11, R28, 0xcb, RZ ;  /* 0x000000cb1c0b7810 */ /* 0x000fe20007ffe0ff */
[----:B------:R-:W-:Y:S02]  /*10500*/  IMAD.MOV.U32 R3, RZ, RZ, R8 ;  /* 0x000000ffff037224 */ /* 0x000fe400078e0008 */
[----:B------:R-:W-:Y:S01]  /*10510*/  IMAD R16, R0, R16, R6 ;  /* 0x0000001000107224 */ /* 0x000fe200078e0206 */
[----:B------:R-:W-:Y:S01]  /*10520*/  IADD3 R6, R28, 0xcc, RZ ;  /* 0x000000cc1c067810 */ /* 0x000fe20007ffe0ff */
[----:B------:R-:W-:Y:S01]  /*10530*/  @!P5 IMAD.MOV R3, RZ, RZ, -R3 ;  /* 0x000000ffff03d224 */ /* 0x000fe200078e0a03 */
[C---:B------:R-:W-:Y:S01]  /*10540*/  ISETP.GT.U32.AND P5, PT, R0.reuse, R10, PT ;  /* 0x0000000a0000720c */ /* 0x040fe20003fa4070 */
[----:B------:R-:W-:Y:S01]  /*10550*/  @!P3 IMAD.MOV R2, RZ, RZ, -R2 ;  /* 0x000000ffff02b224 */ /* 0x000fe200078e0a02 */
[----:B------:R-:W-:Y:S01]  /*10560*/  ISETP.GT.U32.AND P6, PT, R0, R16, PT ;  /* 0x000000100000720c */ /* 0x000fe20003fc4070 */
[----:B------:R-:W-:Y:S01]  /*10570*/  IMAD.HI.U32 R8, R17, R9, RZ ;  /* 0x0000000911087227 */ /* 0x000fe200078e00ff */
[----:B------:R-:W-:-:S02]  /*10580*/  ISETP.GE.AND P3, PT, R18, RZ, PT ;  /* 0x000000ff1200720c */ /* 0x000fc40003f66270 */
[----:B------:R0:W-:Y:S01]  /*10590*/  STL [R1+0x328], R2 ;  /* 0x0003280201007387 */ /* 0x0001e20000100800 */
[----:B------:R-:W-:Y:S01]  /*105a0*/  IABS R18, R18 ;  /* 0x0000001200127213 */ /* 0x000fe20000000000 */
[----:B------:R-:W-:Y:S02]  /*105b0*/  IMAD.MOV R8, RZ, RZ, -R8 ;  /* 0x000000ffff087224 */ /* 0x000fe400078e0a08 */
[----:B------:R-:W-:Y:S02]  /*105c0*/  STL [R1+0x330], R3 ;  /* 0x0003300301007387 */ /* 0x000fe40000100800 */
[----:B------:R-:W-:-:S04]  /*105d0*/  IMAD.HI.U32 R14, R17, R18, RZ ;  /* 0x00000012110e7227 */ /* 0x000fc800078e00ff */
[----:B0-----:R-:W-:Y:S01]  /*105e0*/  IMAD.MOV.U32 R2, RZ, RZ, R5 ;  /* 0x000000ffff027224 */ /* 0x001fe200078e0005 */
[----:B------:R-:W-:Y:S01]  /*105f0*/  IABS R5, R11 ;  /* 0x0000000b00057213 */ /* 0x000fe20000000000 */
[----:B------:R-:W-:Y:S02]  /*10600*/  @!P6 IMAD.IADD R16, R16, 0x1, -R0 ;  /* 0x000000011010e824 */ /* 0x000fe400078e0a00 */
[----:B------:R-:W-:Y:S01]  /*10610*/  @!P1 IMAD.MOV R2, RZ, RZ, -R2 ;  /* 0x000000ffff029224 */ /* 0x000fe200078e0a02 */
[----:B------:R-:W-:Y:S01]  /*10620*/  ISETP.GE.AND P1, PT, R6, RZ, PT ;  /* 0x000000ff0600720c */ /* 0x000fe20003f26270 */
[----:B------:R-:W-:Y:S01]  /*10630*/  @!P5 IMAD.IADD R10, R10, 0x1, -R0 ;  /* 0x000000010a0ad824 */ /* 0x000fe200078e0a00 */
[----:B------:R-:W-:Y:S01]  /*10640*/  IABS R6, R6 ;  /* 0x0000000600067213 */ /* 0x000fe20000000000 */
[C---:B------:R-:W-:Y:S01]  /*10650*/  IMAD R9, R0.reuse, R8, R9 ;  /* 0x0000000800097224 */ /* 0x040fe200078e0209 */
[C---:B------:R-:W-:Y:S01]  /*10660*/  ISETP.GT.U32.AND P6, PT, R0.reuse, R16, PT ;  /* 0x000000100000720c */ /* 0x040fe20003fc4070 */
[----:B------:R-:W-:Y:S01]  /*10670*/  IMAD.MOV R14, RZ, RZ, -R14 ;  /* 0x000000ffff0e7224 */ /* 0x000fe200078e0a0e */
[----:B------:R-:W-:Y:S01]  /*10680*/  ISETP.GT.U32.AND P5, PT, R0, R10, PT ;  /* 0x0000000a0000720c */ /* 0x000fe20003fa4070 */
[----:B------:R-:W-:Y:S01]  /*10690*/  IMAD.HI.U32 R8, R17, R6, RZ ;  /* 0x0000000611087227 */ /* 0x000fe200078e00ff */
[----:B------:R0:W-:Y:S03]  /*106a0*/  STL [R1+0x33c], R2 ;  /* 0x00033c0201007387 */ /* 0x0001e60000100800 */
[----:B------:R-:W-:-:S02]  /*106b0*/  IMAD.MOV R8, RZ, RZ, -R8 ;  /* 0x000000ffff087224 */ /* 0x000fc400078e0a08 */
[C---:B------:R-:W-:Y:S02]  /*106c0*/  IMAD R18, R0.reuse, R14, R18 ;  /* 0x0000000e00127224 */ /* 0x040fe400078e0212 */
[----:B------:R-:W-:Y:S02]  /*106d0*/  IMAD R6, R0, R8, R6 ;  /* 0x0000000800067224 */ /* 0x000fe400078e0206 */
[--C-:B------:R-:W-:Y:S01]  /*106e0*/  @!P6 IMAD.IADD R16, R16, 0x1, -R0.reuse ;  /* 0x000000011010e824 */ /* 0x100fe200078e0a00 */
[----:B------:R-:W-:Y:S01]  /*106f0*/  ISETP.GT.U32.AND P6, PT, R0, R18, PT ;  /* 0x000000120000720c */ /* 0x000fe20003fc4070 */
[----:B------:R-:W-:Y:S01]  /*10700*/  @!P5 IMAD.IADD R10, R10, 0x1, -R0 ;  /* 0x000000010a0ad824 */ /* 0x000fe200078e0a00 */
[----:B------:R-:W-:Y:S01]  /*10710*/  ISETP.GT.U32.AND P5, PT, R0, R6, PT ;  /* 0x000000060000720c */ /* 0x000fe20003fa4070 */
[----:B------:R-:W-:-:S04]  /*10720*/  IMAD.HI.U32 R14, R17, R5, RZ ;  /* 0x00000005110e7227 */ /* 0x000fc800078e00ff */
[----:B0-----:R-:W-:Y:S01]  /*10730*/  IMAD.MOV.U32 R2, RZ, RZ, R16 ;  /* 0x000000ffff027224 */ /* 0x001fe200078e0010 */
[----:B------:R-:W-:Y:S01]  /*10740*/  IABS R16, R20 ;  /* 0x0000001400107213 */ /* 0x000fe20000000000 */
[----:B------:R-:W-:Y:S02]  /*10750*/  IMAD.MOV R14, RZ, RZ, -R14 ;  /* 0x000000ffff0e7224 */ /* 0x000fe400078e0a0e */
[----:B------:R-:W-:Y:S01]  /*10760*/  @!P2 IMAD.MOV R2, RZ, RZ, -R2 ;  /* 0x000000ffff02a224 */ /* 0x000fe200078e0a02 */
[C---:B------:R-:W-:Y:S01]  /*10770*/  ISETP.GT.U32.AND P2, PT, R0.reuse, R9, PT ;  /* 0x000000090000720c */ /* 0x040fe20003f44070 */
[----:B------:R-:W-:Y:S01]  /*10780*/  IMAD R5, R0, R14, R5 ;  /* 0x0000000e00057224 */ /* 0x000fe200078e0205 */
[----:B------:R-:W-:Y:S01]  /*10790*/  IADD3 R14, R28, 0xc7, RZ ;  /* 0x000000c71c0e7810 */ /* 0x000fe20007ffe0ff */
[--C-:B------:R-:W-:Y:S01]  /*107a0*/  @!P6 IMAD.IADD R18, R18, 0x1, -R0.reuse ;  /* 0x000000011212e824 */ /* 0x100fe200078e0a00 */
[----:B------:R0:W-:Y:S01]  /*107b0*/  STL [R1+0x338], R2 ;  /* 0x0003380201007387 */ /* 0x0001e20000100800 */
[----:B------:R-:W-:Y:S01]  /*107c0*/  @!P5 IMAD.IADD R6, R6, 0x1, -R0 ;  /* 0x000000010606d824 */ /* 0x000fe200078e0a00 */
[----:B------:R-:W-:Y:S01]  /*107d0*/  ISETP.GT.U32.AND P6, PT, R0, R5, PT ;  /* 0x000000050000720c */ /* 0x000fe20003fc4070 */
[----:B------:R-:W-:-:S04]  /*107e0*/  IMAD.HI.U32 R22, R17, R16, RZ ;  /* 0x0000001011167227 */ /* 0x000fc800078e00ff */
[----:B------:R-:W-:Y:S02]  /*107f0*/  IMAD.MOV R22, RZ, RZ, -R22 ;  /* 0x000000ffff167224 */ /* 0x000fe400078e0a16 */
[----:B------:R-:W-:Y:S01]  /*10800*/  @!P2 IMAD.IADD R9, R9, 0x1, -R0 ;  /* 0x000000010909a824 */ /* 0x000fe200078e0a00 */
[C---:B------:R-:W-:Y:S01]  /*10810*/  ISETP.GT.U32.AND P2, PT, R0.reuse, R18, PT ;  /* 0x000000120000720c */ /* 0x040fe20003f44070 */
[----:B0-----:R-:W-:Y:S01]  /*10820*/  IMAD.MOV.U32 R2, RZ, RZ, R10 ;  /* 0x000000ffff027224 */ /* 0x001fe200078e000a */
[----:B------:R-:W-:Y:S01]  /*10830*/  IABS R10, R14 ;  /* 0x0000000e000a7213 */ /* 0x000fe20000000000 */
[C---:B------:R-:W-:Y:S01]  /*10840*/  IMAD R16, R0.reuse, R22, R16 ;  /* 0x0000001600107224 */ /* 0x040fe200078e0210 */
[C---:B------:R-:W-:Y:S01]  /*10850*/  ISETP.GT.U32.AND P5, PT, R0.reuse, R9, PT ;  /* 0x000000090000720c */ /* 0x040fe20003fa4070 */
[----:B------:R-:W-:Y:S01]  /*10860*/  @!P0 IMAD.MOV R2, RZ, RZ, -R2 ;  /* 0x000000ffff028224 */ /* 0x000fe200078e0a02 */
[----:B------:R-:W-:Y:S01]  /*10870*/  ISETP.GT.U32.AND P0, PT, R0, R6, PT ;  /* 0x000000060000720c */ /* 0x000fe20003f04070 */
[----:B------:R-:W-:-:S02]  /*10880*/  @!P6 IMAD.IADD R5, R5, 0x1, -R0 ;  /* 0x000000010505e824 */ /* 0x000fc400078e0a00 */
[----:B------:R-:W-:Y:S01]  /*10890*/  IMAD.HI.U32 R8, R17, R15, RZ ;  /* 0x0000000f11087227 */ /* 0x000fe200078e00ff */
[----:B------:R0:W-:Y:S02]  /*108a0*/  STL [R1+0x334], R2 ;  /* 0x0003340201007387 */ /* 0x0001e40000100800 */
[----:B------:R-:W-:Y:S01]  /*108b0*/  ISETP.GT.U32.AND P6, PT, R0, R5, PT ;  /* 0x000000050000720c */ /* 0x000fe20003fc4070 */
[----:B------:R-:W-:Y:S02]  /*108c0*/  IMAD.MOV R8, RZ, RZ, -R8 ;  /* 0x000000ffff087224 */ /* 0x000fe400078e0a08 */
[--C-:B------:R-:W-:Y:S02]  /*108d0*/  @!P2 IMAD.IADD R18, R18, 0x1, -R0.reuse ;  /* 0x000000011212a824 */ /* 0x100fe400078e0a00 */
[--C-:B------:R-:W-:Y:S01]  /*108e0*/  @!P5 IMAD.IADD R9, R9, 0x1, -R0.reuse ;  /* 0x000000010909d824 */ /* 0x100fe200078e0a00 */
[----:B------:R-:W-:Y:S01]  /*108f0*/  ISETP.GE.AND P5, PT, R11, RZ, PT ;  /* 0x000000ff0b00720c */ /* 0x000fe20003fa6270 */
[----:B------:R-:W-:Y:S01]  /*10900*/  @!P0 IMAD.IADD R6, R6, 0x1, -R0 ;  /* 0x0000000106068824 */ /* 0x000fe200078e0a00 */
[C---:B------:R-:W-:Y:S01]  /*10910*/  ISETP.GT.U32.AND P0, PT, R0.reuse, R16, PT ;  /* 0x000000100000720c */ /* 0x040fe20003f04070 */
[----:B------:R-:W-:Y:S01]  /*10920*/  IMAD R15, R0, R8, R15 ;  /* 0x00000008000f7224 */ /* 0x000fe200078e020f */
[----:B------:R-:W-:Y:S01]  /*10930*/  IADD3 R11, R28, 0xc6, RZ ;  /* 0x000000c61c0b7810 */ /* 0x000fe20007ffe0ff */
[----:B------:R-:W-:Y:S01]  /*10940*/  IMAD.MOV.U32 R3, RZ, RZ, R18 ;  /* 0x000000ffff037224 */ /* 0x000fe200078e0012 */
[----:B------:R-:W-:Y:S01]  /*10950*/  IABS R8, R19 ;  /* 0x0000001300087213 */ /* 0x000fe20000000000 */
[--C-:B------:R-:W-:Y:S01]  /*10960*/  @!P6 IMAD.IADD R5, R5, 0x1, -R0.reuse ;  /* 0x000000010505e824 */ /* 0x100fe200078e0a00 */
[----:B------:R-:W-:Y:S01]  /*10970*/  ISETP.GE.AND P6, PT, R21, RZ, PT ;  /* 0x000000ff1500720c */ /* 0x000fe20003fc6270 */
[----:B------:R-:W-:Y:S01]  /*10980*/  @!P3 IMAD.MOV R3, RZ, RZ, -R3 ;  /* 0x000000ffff03b224 */ /* 0x000fe200078e0a03 */
[----:B------:R-:W-:Y:S01]  /*10990*/  IABS R21, R11 ;  /* 0x0000000b00157213 */ /* 0x000fe20000000000 */
[----:B0-----:R-:W-:Y:S01]  /*109a0*/  IMAD.MOV.U32 R2, RZ, RZ, R9 ;  /* 0x000000ffff027224 */ /* 0x001fe200078e0009 */
[----:B------:R-:W-:Y:S01]  /*109b0*/  ISETP.GT.U32.AND P2, PT, R0, R15, PT ;  /* 0x0000000f0000720c */ /* 0x000fe20003f44070 */
[----:B------:R-:W-:Y:S01]  /*109c0*/  IMAD.HI.U32 R22, R17, R8, RZ ;  /* 0x0000000811167227 */ /* 0x000fe200078e00ff */
[----:B------:R0:W-:Y:S03]  /*109d0*/  STL [R1+0x324], R3 ;  /* 0x0003240301007387 */ /* 0x0001e60000100800 */
[----:B------:R-:W-:-:S02]  /*109e0*/  @!P0 IMAD.IADD R16, R16, 0x1, -R0 ;  /* 0x0000000110108824 */ /* 0x000fc400078e0a00 */
[----:B------:R-:W-:-:S03]  /*109f0*/  IMAD.HI.U32 R18, R17, R21, RZ ;  /* 0x0000001511127227 */ /* 0x000fc600078e00ff */
[----:B------:R-:W-:Y:S01]  /*10a00*/  ISETP.GT.U32.AND P3, PT, R0, R16, PT ;  /* 0x000000100000720c */ /* 0x000fe20003f64070 */
[----:B------:R-:W-:Y:S02]  /*10a10*/  IMAD.MOV R9, RZ, RZ, -R18 ;  /* 0x000000ffff097224 */ /* 0x000fe400078e0a12 */
[----:B------:R-:W-:Y:S01]  /*10a20*/  @!P2 IMAD.IADD R15, R15, 0x1, -R0 ;  /* 0x000000010f0fa824 */ /* 0x000fe200078e0a00 */
[----:B------:R-:W-:Y:S01]  /*10a30*/  ISETP.GE.AND P2, PT, R20, RZ, PT ;  /* 0x000000ff1400720c */ /* 0x000fe20003f46270 */
[----:B------:R-:W-:Y:S01]  /*10a40*/  IMAD R21, R0, R9, R21 ;  /* 0x0000000900157224 */ /* 0x000fe200078e0215 */
[----:B------:R-:W-:Y:S01]  /*10a50*/  IADD3 R20, R28, 0xc5, RZ ;  /* 0x000000c51c147810 */ /* 0x000fe20007ffe0ff */
[----:B------:R-:W-:Y:S01]  /*10a60*/  IMAD.HI.U32 R23, R17, R10, RZ ;  /* 0x0000000a11177227 */ /* 0x000fe200078e00ff */
[----:B------:R-:W-:Y:S02]  /*10a70*/  ISETP.GT.U32.AND P0, PT, R0, R15, PT ;  /* 0x0000000f0000720c */ /* 0x000fe40003f04070 */
[----:B------:R-:W-:Y:S01]  /*10a80*/  IABS R9, R20 ;  /* 0x0000001400097213 */ /* 0x000fe20000000000 */
[----:B------:R-:W-:-:S02]  /*10a90*/  IMAD.MOV R22, RZ, RZ, -R22 ;  /* 0x000000ffff167224 */ /* 0x000fc400078e0a16 */
[----:B------:R-:W-:Y:S01]  /*10aa0*/  @!P3 IMAD.IADD R16, R16, 0x1, -R0 ;  /* 0x000000011010b824 */ /* 0x000fe200078e0a00 */
[C---:B------:R-:W-:Y:S01]  /*10ab0*/  ISETP.GT.U32.AND P3, PT, R0.reuse, R21, PT ;  /* 0x000000150000720c */ /* 0x040fe20003f64070 */
[----:B------:R-:W-:Y:S02]  /*10ac0*/  @!P4 IMAD.MOV R2, RZ, RZ, -R2 ;  /* 0x000000ffff02c224 */ /* 0x000fe400078e0a02 */
[----:B------:R-:W-:Y:S02]  /*10ad0*/  IMAD.MOV R23, RZ, RZ, -R23 ;  /* 0x000000ffff177224 */ /* 0x000fe400078e0a17 */
[----:B------:R-:W-:Y:S01]  /*10ae0*/  IMAD R8, R0, R22, R8 ;  /* 0x0000001600087224 */ /* 0x000fe200078e0208 */
[----:B------:R1:W-:Y:S01]  /*10af0*/  STL [R1+0x320], R2 ;  /* 0x0003200201007387 */ /* 0x0003e20000100800 */
[----:B0-----:R-:W-:Y:S01]  /*10b00*/  IMAD.MOV.U32 R3, RZ, RZ, R6 ;  /* 0x000000ffff037224 */ /* 0x001fe200078e0006 */
[----:B------:R-:W-:Y:S01]  /*10b10*/  IADD3 R6, R28, 0xc3, RZ ;  /* 0x000000c31c067810 */ /* 0x000fe20007ffe0ff */
[C---:B------:R-:W-:Y:S01]  /*10b20*/  IMAD R10, R0.reuse, R23, R10 ;  /* 0x00000017000a7224 */ /* 0x040fe200078e020a */
[----:B------:R-:W-:Y:S01]  /*10b30*/  ISETP.GT.U32.AND P4, PT, R0, R8, PT ;  /* 0x000000080000720c */ /* 0x000fe20003f84070 */
[----:B------:R-:W-:Y:S01]  /*10b40*/  @!P1 IMAD.MOV R3, RZ, RZ, -R3 ;  /* 0x000000ffff039224 */ /* 0x000fe200078e0a03 */
[----:B------:R-:W-:Y:S01]  /*10b50*/  ISETP.GE.AND P1, PT, R19, RZ, PT ;  /* 0x000000ff1300720c */ /* 0x000fe20003f26270 */
[----:B------:R-:W-:-:S02]  /*10b60*/  @!P3 IMAD.IADD R21, R21, 0x1, -R0 ;  /* 0x000000011515b824 */ /* 0x000fc400078e0a00 */
[----:B------:R-:W-:Y:S01]  /*10b70*/  @!P0 IMAD.IADD R15, R15, 0x1, -R0 ;  /* 0x000000010f0f8824 */ /* 0x000fe200078e0a00 */
[----:B------:R0:W-:Y:S01]  /*10b80*/  STL [R1+0x31c], R3 ;  /* 0x00031c0301007387 */ /* 0x0001e20000100800 */
[----:B-1----:R-:W-:Y:S01]  /*10b90*/  IMAD.MOV.U32 R2, RZ, RZ, R5 ;  /* 0x000000ffff027224 */ /* 0x002fe200078e0005 */
[----:B------:R-:W-:Y:S01]  /*10ba0*/  IADD3 R5, R28, 0xc4, RZ ;  /* 0x000000c41c057810 */ /* 0x000fe20007ffe0ff */
[----:B------:R-:W-:Y:S01]  /*10bb0*/  IMAD.HI.U32 R19, R17, R9, RZ ;  /* 0x0000000911137227 */ /* 0x000fe200078e00ff */
[C---:B------:R-:W-:Y:S02]  /*10bc0*/  ISETP.GT.U32.AND P3, PT, R0.reuse, R21, PT ;  /* 0x000000150000720c */ /* 0x040fe40003f64070 */
[----:B------:R-:W-:Y:S01]  /*10bd0*/  IABS R18, R5 ;  /* 0x0000000500127213 */ /* 0x000fe20000000000 */
[----:B------:R-:W-:Y:S01]  /*10be0*/  @!P5 IMAD.MOV R2, RZ, RZ, -R2 ;  /* 0x000000ffff02d224 */ /* 0x000fe200078e0a02 */
[----:B------:R-:W-:Y:S01]  /*10bf0*/  ISETP.GT.U32.AND P5, PT, R0, R10, PT ;  /* 0x0000000a0000720c */ /* 0x000fe20003fa4070 */
[----:B------:R-:W-:Y:S01]  /*10c00*/  @!P4 IMAD.IADD R8, R8, 0x1, -R0 ;  /* 0x000000010808c824 */ /* 0x000fe200078e0a00 */
[----:B------:R-:W-:Y:S01]  /*10c10*/  ISETP.GE.AND P4, PT, R11, RZ, PT ;  /* 0x000000ff0b00720c */ /* 0x000fe20003f86270 */
[----:B------:R-:W-:Y:S01]  /*10c20*/  IMAD.MOV R19, RZ, RZ, -R19 ;  /* 0x000000ffff137224 */ /* 0x000fe200078e0a13 */
[----:B------:R1:W-:Y:S01]  /*10c30*/  STL [R1+0x318], R2 ;  /* 0x0003180201007387 */ /* 0x0003e20000100800 */
[----:B------:R-:W-:Y:S01]  /*10c40*/  IADD3 R11, R28, 0xc2, RZ ;  /* 0x000000c21c0b7810 */ /* 0x000fe20007ffe0ff */
[----:B0-----:R-:W-:Y:S01]  /*10c50*/  IMAD.MOV.U32 R3, RZ, RZ, R16 ;  /* 0x000000ffff037224 */ /* 0x001fe200078e0010 */
[----:B------:R-:W-:Y:S01]  /*10c60*/  ISETP.GE.AND P0, PT, R14, RZ, PT ;  /* 0x000000ff0e00720c */ /* 0x000fe20003f06270 */
[----:B------:R-:W-:Y:S01]  /*10c70*/  IMAD R9, R0, R19, R9 ;  /* 0x0000001300097224 */ /* 0x000fe200078e0209 */
[----:B------:R-:W-:Y:S01]  /*10c80*/  IABS R19, R11 ;  /* 0x0000000b00137213 */ /* 0x000fe20000000000 */
[----:B------:R-:W-:Y:S01]  /*10c90*/  @!P3 IMAD.IADD R21, R21, 0x1, -R0 ;  /* 0x000000011515b824 */ /* 0x000fe200078e0a00 */
[----:B------:R-:W-:Y:S01]  /*10ca0*/  IABS R14, R6 ;  /* 0x00000006000e7213 */ /* 0x000fe20000000000 */
[----:B------:R-:W-:-:S02]  /*10cb0*/  @!P2 IMAD.MOV R3, RZ, RZ, -R3 ;  /* 0x000000ffff03a224 */ /* 0x000fc400078e0a03 */
[----:B-1----:R-:W-:Y:S02]  /*10cc0*/  IMAD.MOV.U32 R2, RZ, RZ, R15 ;  /* 0x000000ffff027224 */ /* 0x002fe400078e000f */
[----:B------:R-:W-:-:S04]  /*10cd0*/  IMAD.HI.U32 R15, R17, R18, RZ ;  /* 0x00000012110f7227 */ /* 0x000fc800078e00ff */
        /* <DEDUP_REMOVED lines=8> */
[----:B------:R0:W-:Y:S01]  /*10d60*/  STL [R1+0x314], R2 ;  /* 0x0003140201007387 */ /* 0x0001e20000100800 */
[----:B------:R-:W-:Y:S01]  /*10d70*/  ISETP.GT.U32.AND P3, PT, R0, R18, PT ;  /* 0x000000120000720c */ /* 0x000fe20003f64070 */
[----:B------:R-:W-:-:S02]  /*10d80*/  IMAD.HI.U32 R22, R17, R14, RZ ;  /* 0x0000000e11167227 */ /* 0x000fc400078e00ff */
[----:B------:R1:W-:Y:S02]  /*10d90*/  STL [R1+0x310], R3 ;  /* 0x0003100301007387 */ /* 0x0003e40000100800 */
[----:B------:R-:W-:Y:S02]  /*10da0*/  IMAD.MOV R22, RZ, RZ, -R22 ;  /* 0x000000ffff167224 */ /* 0x000fe400078e0a16 */
[--C-:B------:R-:W-:Y:S01]  /*10db0*/  @!P6 IMAD.IADD R8, R8, 0x1, -R0.reuse ;  /* 0x000000010808e824 */ /* 0x100fe200078e0a00 */
[----:B------:R-:W-:Y:S01]  /*10dc0*/  ISETP.GT.U32.AND P6, PT, R0, R9, PT ;  /* 0x000000090000720c */ /* 0x000fe20003fc4070 */
[----:B------:R-:W-:Y:S01]  /*10dd0*/  @!P5 IMAD.IADD R10, R10, 0x1, -R0 ;  /* 0x000000010a0ad824 */ /* 0x000fe200078e0a00 */
[----:B------:R-:W-:Y:S01]  /*10de0*/  ISETP.GE.AND P5, PT, R20, RZ, PT ;  /* 0x000000ff1400720c */ /* 0x000fe20003fa6270 */
[----:B0-----:R-:W-:Y:S01]  /*10df0*/  IMAD.MOV.U32 R2, RZ, RZ, R8 ;  /* 0x000000ffff027224 */ /* 0x001fe200078e0008 */
[----:B------:R-:W-:Y:S01]  /*10e00*/  IABS R20, R19 ;  /* 0x0000001300147213 */ /* 0x000fe20000000000 */
[----:B------:R-:W-:-:S02]  /*10e10*/  @!P3 IMAD.IADD R18, R18, 0x1, -R0 ;  /* 0x000000011212b824 */ /* 0x000fc400078e0a00 */
[C---:B------:R-:W-:Y:S02]  /*10e20*/  IMAD R14, R0.reuse, R22, R14 ;  /* 0x00000016000e7224 */ /* 0x040fe400078e020e */
[----:B------:R-:W-:Y:S01]  /*10e30*/  IMAD.HI.U32 R16, R17, R20, RZ ;  /* 0x0000001411107227 */ /* 0x000fe200078e00ff */
[----:B------:R-:W-:-:S03]  /*10e40*/  ISETP.GT.U32.AND P3, PT, R0, R18, PT ;  /* 0x000000120000720c */ /* 0x000fc60003f64070 */
[----:B------:R-:W-:Y:S01]  /*10e50*/  @!P6 IMAD.IADD R9, R9, 0x1, -R0 ;  /* 0x000000010909e824 */ /* 0x000fe200078e0a00 */
[----:B------:R-:W-:Y:S01]  /*10e60*/  ISETP.GE.AND P6, PT, R5, RZ, PT ;  /* 0x000000ff0500720c */ /* 0x000fe20003fc6270 */
[----:B------:R-:W-:Y:S01]  /*10e70*/  IMAD.MOV R8, RZ, RZ, -R16 ;  /* 0x000000ffff087224 */ /* 0x000fe200078e0a10 */
[----:B------:R-:W-:Y:S01]  /*10e80*/  IADD3 R5, R28, 0xc0, RZ ;  /* 0x000000c01c057810 */ /* 0x000fe20007ffe0ff */
[----:B------:R-:W-:Y:S01]  /*10e90*/  @!P1 IMAD.MOV R2, RZ, RZ, -R2 ;  /* 0x000000ffff029224 */ /* 0x000fe200078e0a02 */
[C---:B------:R-:W-:Y:S01]  /*10ea0*/  ISETP.GT.U32.AND P2, PT, R0.reuse, R9, PT ;  /* 0x000000090000720c */ /* 0x040fe20003f44070 */
[C---:B------:R-:W-:Y:S01]  /*10eb0*/  IMAD R20, R0.reuse, R8, R20 ;  /* 0x0000000800147224 */ /* 0x040fe200078e0214 */
[----:B------:R-:W-:Y:S01]  /*10ec0*/  ISETP.GT.U32.AND P1, PT, R0, R14, PT ;  /* 0x0000000e0000720c */ /* 0x000fe20003f24070 */
[----:B------:R-:W-:Y:S01]  /*10ed0*/  IMAD.HI.U32 R23, R17, R15, RZ ;  /* 0x0000000f11177227 */ /* 0x000fe200078e00ff */
[----:B------:R0:W-:Y:S01]  /*10ee0*/  STL [R1+0x30c], R2 ;  /* 0x00030c0201007387 */ /* 0x0001e20000100800 */
[----:B------:R-:W-:-:S02]  /*10ef0*/  IABS R22, R5 ;  /* 0x0000000500167213 */ /* 0x000fc40000000000 */
[----:B------:R-:W-:Y:S01]  /*10f00*/  @!P3 IMAD.IADD R18, R18, 0x1, -R0 ;  /* 0x000000011212b824 */ /* 0x000fe200078e0a00 */
[----:B------:R-:W-:Y:S01]  /*10f10*/  ISETP.GT.U32.AND P3, PT, R0, R20, PT ;  /* 0x000000140000720c */ /* 0x000fe20003f64070 */
[----:B-1----:R-:W-:Y:S01]  /*10f20*/  IMAD.MOV.U32 R3, RZ, RZ, R10 ;  /* 0x000000ffff037224 */ /* 0x002fe200078e000a */
[C---:B------:R-:W-:Y:S01]  /*10f30*/  IADD3 R10, R28.reuse, 0xbf, RZ ;  /* 0x000000bf1c0a7810 */ /* 0x040fe20007ffe0ff */
[----:B------:R-:W-:Y:S01]  /*10f40*/  IMAD.MOV R23, RZ, RZ, -R23 ;  /* 0x000000ffff177224 */ /* 0x000fe200078e0a17 */
[----:B------:R-:W-:Y:S01]  /*10f50*/  IADD3 R8, R28, 0xbe, RZ ;  /* 0x000000be1c087810 */ /* 0x000fe20007ffe0ff */
[----:B------:R-:W-:Y:S01]  /*10f60*/  @!P0 IMAD.MOV R3, RZ, RZ, -R3 ;  /* 0x000000ffff038224 */ /* 0x000fe200078e0a03 */
[----:B------:R-:W-:Y:S01]  /*10f70*/  ISETP.GE.AND P0, PT, R6, RZ, PT ;  /* 0x000000ff0600720c */ /* 0x000fe20003f06270 */
[----:B0-----:R-:W-:Y:S01]  /*10f80*/  IMAD.MOV.U32 R2, RZ, RZ, R21 ;  /* 0x000000ffff027224 */ /* 0x001fe200078e0015 */
[----:B------:R-:W-:Y:S01]  /*10f90*/  IADD3 R16, R28, 0xbc, RZ ;  /* 0x000000bc1c107810 */ /* 0x000fe20007ffe0ff */
[----:B------:R-:W-:Y:S01]  /*10fa0*/  IMAD R15, R0, R23, R15 ;  /* 0x00000017000f7224 */ /* 0x000fe200078e020f */
[----:B------:R-:W-:Y:S01]  /*10fb0*/  STL [R1+0x308], R3 ;  /* 0x0003080301007387 */ /* 0x000fe20000100800 */
[----:B------:R-:W-:Y:S01]  /*10fc0*/  @!P4 IMAD.MOV R2, RZ, RZ, -R2 ;  /* 0x000000ffff02c224 */ /* 0x000fe200078e0a02 */
[----:B------:R-:W-:Y:S01]  /*10fd0*/  IADD3 R23, R28, 0xab, RZ ;  /* 0x000000ab1c177810 */ /* 0x000fe20007ffe0ff */
[--C-:B------:R-:W-:Y:S01]  /*10fe0*/  @!P2 IMAD.IADD R9, R9, 0x1, -R0.reuse ;  /* 0x000000010909a824 */ /* 0x100fe200078e0a00 */
[----:B------:R-:W-:Y:S01]  /*10ff0*/  ISETP.GT.U32.AND P4, PT, R0, R15, PT ;  /* 0x0000000f0000720c */ /* 0x000fe20003f84070 */
[--C-:B------:R-:W-:Y:S01]  /*11000*/  @!P3 IMAD.IADD R20, R20, 0x1, -R0.reuse ;  /* 0x000000011414b824 */ /* 0x100fe200078e0a00 */
[----:B------:R0:W-:Y:S01]  /*11010*/  STL [R1+0x304], R2 ;  /* 0x0003040201007387 */ /* 0x0001e20000100800 */
[----:B------:R-:W-:Y:S01]  /*11020*/  @!P1 IMAD.IADD R14, R14, 0x1, -R0 ;  /* 0x000000010e0e9824 */ /* 0x000fe200078e0a00 */
[----:B------:R-:W-:Y:S01]  /*11030*/  ISETP.GE.AND P2, PT, R11, RZ, PT ;  /* 0x000000ff0b00720c */ /* 0x000fe20003f46270 */
[----:B------:R-:W-:Y:S01]  /*11040*/  IMAD.HI.U32 R6, R17, R22, RZ ;  /* 0x0000001611067227 */ /* 0x000fe200078e00ff */
[----:B------:R-:W-:-:S02]  /*11050*/  ISETP.GT.U32.AND P3, PT, R0, R20, PT ;  /* 0x000000140000720c */ /* 0x000fc40003f64070 */
[----:B------:R-:W-:Y:S01]  /*11060*/  ISETP.GE.AND P1, PT, R19, RZ, PT ;  /* 0x000000ff1300720c */ /* 0x000fe20003f26270 */
[----:B------:R-:W-:Y:S01]  /*11070*/  IMAD.MOV R6, RZ, RZ, -R6 ;  /* 0x000000ffff067224 */ /* 0x000fe200078e0a06 */
[----:B------:R-:W-:Y:S01]  /*11080*/  IABS R24, R23 ;  /* 0x0000001700187213 */ /* 0x000fe20000000000 */
[----:B0-----:R-:W-:Y:S01]  /*11090*/  IMAD.MOV.U32 R2, RZ, RZ, R9 ;  /* 0x000000ffff027224 */ /* 0x001fe200078e0009 */
[----:B------:R-:W-:Y:S01]  /*110a0*/  IABS R9, R10 ;  /* 0x0000000a00097213 */ /* 0x000fe20000000000 */
[----:B------:R-:W-:Y:S02]  /*110b0*/  @!P4 IMAD.IADD R15, R15, 0x1, -R0 ;  /* 0x000000010f0fc824 */ /* 0x000fe400078e0a00 */
[----:B------:R-:W-:Y:S01]  /*110c0*/  @!P5 IMAD.MOV R2, RZ, RZ, -R2 ;  /* 0x000000ffff02d224 */ /* 0x000fe200078e0a02 */
[C---:B------:R-:W-:Y:S01]  /*110d0*/  ISETP.GT.U32.AND P5, PT, R0.reuse, R14, PT ;  /* 0x0000000e0000720c */ /* 0x040fe20003fa4070 */
[----:B------:R-:W-:Y:S01]  /*110e0*/  IMAD.HI.U32 R11, R17, R9, RZ ;  /* 0x00000009110b7227 */ /* 0x000fe200078e00ff */
[----:B------:R-:W-:-:S02]  /*110f0*/  ISETP.GT.U32.AND P4, PT, R0, R15, PT ;  /* 0x0000000f0000720c */ /* 0x000fc40003f84070 */
[----:B------:R0:W-:Y:S01]  /*11100*/  STL [R1+0x300], R2 ;  /* 0x0003000201007387 */ /* 0x0001e20000100800 */
[----:B------:R-:W-:Y:S02]  /*11110*/  IMAD.MOV R11, RZ, RZ, -R11 ;  /* 0x000000ffff0b7224 */ /* 0x000fe400078e0a0b */
[C---:B------:R-:W-:Y:S02]  /*11120*/  IMAD R6, R0.reuse, R6, R22 ;  /* 0x0000000600067224 */ /* 0x040fe400078e0216 */
[----:B------:R-:W-:Y:S01]  /*11130*/  IMAD R9, R0, R11, R9 ;  /* 0x0000000b00097224 */ /* 0x000fe200078e0209 */
[----:B------:R-:W-:Y:S01]  /*11140*/  IADD3 R11, R28, 0xbd, RZ ;  /* 0x000000bd1c0b7810 */ /* 0x000fe20007ffe0ff */
[--C-:B------:R-:W-:Y:S02]  /*11150*/  @!P3 IMAD.IADD R20, R20, 0x1, -R0.reuse ;  /* 0x000000011414b824 */ /* 0x100fe400078e0a00 */
[----:B------:R-:W-:Y:S01]  /*11160*/  @!P5 IMAD.IADD R14, R14, 0x1, -R0 ;  /* 0x000000010e0ed824 */ /* 0x000fe200078e0a00 */
[C---:B------:R-:W-:Y:S01]  /*11170*/  ISETP.GT.U32.AND P3, PT, R0.reuse, R9, PT ;  /* 0x000000090000720c */ /* 0x040fe20003f64070 */
[----:B0-----:R-:W-:Y:S01]  /*11180*/  IMAD.MOV.U32 R2, RZ, RZ, R18 ;  /* 0x000000ffff027224 */ /* 0x001fe200078e0012 */
[----:B------:R-:W-:Y:S01]  /*11190*/  ISETP.GT.U32.AND P5, PT, R0, R6, PT ;  /* 0x000000060000720c */ /* 0x000fe20003fa4070 */
[----:B------:R-:W-:Y:S01]  /*111a0*/  @!P4 IMAD.IADD R15, R15, 0x1, -R0 ;  /* 0x000000010f0fc824 */ /* 0x000fe200078e0a00 */
[----:B------:R-:W-:Y:S01]  /*111b0*/  IABS R18, R8 ;  /* 0x0000000800127213 */ /* 0x000fe20000000000 */
[----:B------:R-:W-:Y:S01]  /*111c0*/  @!P6 IMAD.MOV R2, RZ, RZ, -R2 ;  /* 0x000000ffff02e224 */ /* 0x000fe200078e0a02 */
[----:B------:R-:W-:Y:S01]  /*111d0*/  ISETP.GE.AND P6, PT, R5, RZ, PT ;  /* 0x000000ff0500720c */ /* 0x000fe20003fc6270 */
[----:B------:R-:W-:Y:S01]  /*111e0*/  IMAD.MOV.U32 R3, RZ, RZ, R15 ;  /* 0x000000ffff037224 */ /* 0x000fe200078e000f */
[----:B------:R-:W-:Y:S01]  /*111f0*/  IABS R5, R11 ;  /* 0x0000000b00057213 */ /* 0x000fe20000000000 */
[----:B------:R-:W-:Y:S01]  /*11200*/  IMAD.HI.U32 R19, R17, R18, RZ ;  /* 0x0000001211137227 */ /* 0x000fe200078e00ff */
[----:B------:R0:W-:Y:S01]  /*11210*/  STL [R1+0x2fc], R2 ;  /* 0x0002fc0201007387 */ /* 0x0001e20000100800 */
[----:B------:R-:W-:-:S02]  /*11220*/  ISETP.GE.AND P4, PT, R10, RZ, PT ;  /* 0x000000ff0a00720c */ /* 0x000fc40003f86270 */
[----:B------:R-:W-:Y:S01]  /*11230*/  IMAD.MOV R19, RZ, RZ, -R19 ;  /* 0x000000ffff137224 */ /* 0x000fe200078e0a13 */
[----:B------:R-:W-:Y:S01]  /*11240*/  IABS R10, R16 ;  /* 0x00000010000a7213 */ /* 0x000fe20000000000 */
[--C-:B------:R-:W-:Y:S02]  /*11250*/  @!P3 IMAD.IADD R9, R9, 0x1, -R0.reuse ;  /* 0x000000010909b824 */ /* 0x100fe400078e0a00 */
[----:B------:R-:W-:Y:S01]  /*11260*/  @!P5 IMAD.IADD R6, R6, 0x1, -R0 ;  /* 0x000000010606d824 */ /* 0x000fe200078e0a00 */
[----:B------:R-:W-:Y:S01]  /*11270*/  ISETP.GE.AND P5, PT, R8, RZ, PT ;  /* 0x000000ff0800720c */ /* 0x000fe20003fa6270 */
[C---:B------:R-:W-:Y:S01]  /*11280*/  IMAD R8, R0.reuse, R19, R18 ;  /* 0x0000001300087224 */ /* 0x040fe200078e0212 */
[----:B------:R-:W-:Y:S01]  /*11290*/  ISETP.GT.U32.AND P3, PT, R0, R9, PT ;  /* 0x000000090000720c */ /* 0x000fe20003f64070 */
[----:B0-----:R-:W-:Y:S01]  /*112a0*/  IMAD.MOV.U32 R2, RZ, RZ, R14 ;  /* 0x000000ffff027224 */ /* 0x001fe200078e000e */
[----:B------:R-:W-:Y:S01]  /*112b0*/  IADD3 R18, R28, 0xbb, RZ ;  /* 0x000000bb1c127810 */ /* 0x000fe20007ffe0ff */
[----:B------:R-:W-:-:S04]  /*112c0*/  IMAD.HI.U32 R14, R17, R5, RZ ;  /* 0x00000005110e7227 */ /* 0x000fc800078e00ff */
[----:B------:R-:W-:Y:S01]  /*112d0*/  @!P0 IMAD.MOV R2, RZ, RZ, -R2 ;  /* 0x000000ffff028224 */ /* 0x000fe200078e0a02 */
[C---:B------:R-:W-:Y:S01]  /*112e0*/  ISETP.GT.U32.AND P0, PT, R0.reuse, R6, PT ;  /* 0x000000060000720c */ /* 0x040fe20003f04070 */
[----:B------:R-:W-:Y:S01]  /*112f0*/  @!P2 IMAD.MOV R3, RZ, RZ, -R3 ;  /* 0x000000ffff03a224 */ /* 0x000fe200078e0a03 */
[----:B------:R-:W-:Y:S01]  /*11300*/  ISETP.GT.U32.AND P2, PT, R0, R8, PT ;  /* 0x000000080000720c */ /* 0x000fe20003f44070 */
[----:B------:R-:W-:Y:S01]  /*11310*/  IMAD.MOV R14, RZ, RZ, -R14 ;  /* 0x000000ffff0e7224 */ /* 0x000fe200078e0a0e */
[----:B------:R0:W-:Y:S01]  /*11320*/  STL [R1+0x2b8], R2 ;  /* 0x0002b80201007387 */ /* 0x0001e20000100800 */
[----:B------:R-:W-:-:S03]  /*11330*/  IMAD.HI.U32 R15, R17, R10, RZ ;  /* 0x0000000a110f7227 */ /* 0x000fc600078e00ff */
[----:B------:R1:W-:Y:S01]  /*11340*/  STL [R1+0x2e0], R3 ;  /* 0x0002e00301007387 */ /* 0x0003e20000100800 */
[----:B------:R-:W-:Y:S01]  /*11350*/  IMAD R5, R0, R14, R5 ;  /* 0x0000000e00057224 */ /* 0x000fe200078e0205 */
[----:B------:R-:W-:Y:S01]  /*11360*/  IADD3 R14, R28, 0xba, RZ ;  /* 0x000000ba1c0e7810 */ /* 0x000fe20007ffe0ff */
[--C-:B------:R-:W-:Y:S02]  /*11370*/  @!P3 IMAD.IADD R9, R9, 0x1, -R0.reuse ;  /* 0x000000010909b824 */ /* 0x100fe400078e0a00 */
[----:B------:R-:W-:Y:S01]  /*11380*/  IMAD.MOV R15, RZ, RZ, -R15 ;  /* 0x000000ffff0f7224 */ /* 0x000fe200078e0a0f */
[----:B------:R-:W-:Y:S01]  /*11390*/  ISETP.GT.U32.AND P3, PT, R0, R5, PT ;  /* 0x000000050000720c */ /* 0x000fe20003f64070 */
[--C-:B------:R-:W-:Y:S01]  /*113a0*/  @!P0 IMAD.IADD R6, R6, 0x1, -R0.reuse ;  /* 0x0000000106068824 */ /* 0x100fe200078e0a00 */
[----:B------:R-:W-:Y:S01]  /*113b0*/  ISETP.GE.AND P0, PT, R16, RZ, PT ;  /* 0x000000ff1000720c */ /* 0x000fe20003f06270 */
[----:B------:R-:W-:Y:S01]  /*113c0*/  @!P2 IMAD.IADD R8, R8, 0x1, -R0 ;  /* 0x000000010808a824 */ /* 0x000fe200078e0a00 */
[----:B------:R-:W-:Y:S01]  /*113d0*/  IABS R16, R14 ;  /* 0x0000000e00107213 */ /* 0x000fe20000000000 */
[----:B0-----:R-:W-:Y:S01]  /*113e0*/  IMAD.MOV.U32 R2, RZ, RZ, R20 ;  /* 0x000000ffff027224 */ /* 0x001fe200078e0014 */
[----:B------:R-:W-:Y:S01]  /*113f0*/  IADD3 R20, R28, 0xb8, RZ ;  /* 0x000000b81c147810 */ /* 0x000fe20007ffe0ff */
[C---:B------:R-:W-:Y:S01]  /*11400*/  IMAD R10, R0.reuse, R15, R10 ;  /* 0x0000000f000a7224 */ /* 0x040fe200078e020a */
[C---:B------:R-:W-:Y:S01]  /*11410*/  ISETP.GT.U32.AND P2, PT, R0.reuse, R8, PT ;  /* 0x000000080000720c */ /* 0x040fe20003f44070 */
[----:B-1----:R-:W-:Y:S01]  /*11420*/  IMAD.MOV.U32 R3, RZ, RZ, R6 ;  /* 0x000000ffff037224 */ /* 0x002fe200078e0006 */
[----:B------:R-:W-:Y:S01]  /*11430*/  IABS R15, R18 ;  /* 0x00000012000f7213 */ /* 0x000fe20000000000 */
[----:B------:R-:W-:Y:S01]  /*11440*/  @!P1 IMAD.MOV R2, RZ, RZ, -R2 ;  /* 0x000000ffff029224 */ /* 0x000fe200078e0a02 */
[----:B------:R-:W-:Y:S01]  /*11450*/  ISETP.GE.AND P1, PT, R11, RZ, PT ;  /* 0x000000ff0b00720c */ /* 0x000fe20003f26270 */
[----:B------:R-:W-:Y:S01]  /*11460*/  @!P6 IMAD.MOV R3, RZ, RZ, -R3 ;  /* 0x000000ffff03e224 */ /* 0x000fe200078e0a03 */
[----:B------:R-:W-:Y:S01]  /*11470*/  ISETP.GT.U32.AND P6, PT, R0, R10, PT ;  /* 0x0000000a0000720c */ /* 0x000fe20003fc4070 */
[----:B------:R-:W-:Y:S01]  /*11480*/  @!P3 IMAD.IADD R5, R5, 0x1, -R0 ;  /* 0x000000010505b824 */ /* 0x000fe200078e0a00 */
[----:B------:R0:W-:Y:S01]  /*11490*/  STL [R1+0x2f8], R2 ;  /* 0x0002f80201007387 */ /* 0x0001e20000100800 */
[----:B------:R-:W-:Y:S01]  /*114a0*/  IADD3 R11, R28, 0xb9, RZ ;  /* 0x000000b91c0b7810 */ /* 0x000fe20007ffe0ff */
[----:B------:R-:W-:-:S02]  /*114b0*/  IMAD.HI.U32 R27, R17, R24, RZ ;  /* 0x00000018111b7227 */ /* 0x000fc400078e00ff */
[----:B------:R-:W-:Y:S01]  /*114c0*/  ISETP.GT.U32.AND P3, PT, R0, R5, PT ;  /* 0x000000050000720c */ /* 0x000fe20003f64070 */
[----:B------:R-:W-:Y:S01]  /*114d0*/  STL [R1+0x2f4], R3 ;  /* 0x0002f40301007387 */ /* 0x000fe20000100800 */
[--C-:B------:R-:W-:Y:S01]  /*114e0*/  @!P2 IMAD.IADD R8, R8, 0x1, -R0.reuse ;  /* 0x000000010808a824 */ /* 0x100fe200078e0a00 */
[----:B------:R-:W-:Y:S01]  /*114f0*/  IABS R6, R11 ;  /* 0x0000000b00067213 */ /* 0x000fe20000000000 */
[----:B------:R-:W-:Y:S01]  /*11500*/  IMAD.MOV R27, RZ, RZ, -R27 ;  /* 0x000000ffff1b7224 */ /* 0x000fe200078e0a1b */
[----:B------:R-:W-:Y:S01]  /*11510*/  ISETP.GE.AND P2, PT, R14, RZ, PT ;  /* 0x000000ff0e00720c */ /* 0x000fe20003f46270 */
[----:B0-----:R-:W-:Y:S02]  /*11520*/  IMAD.MOV.U32 R2, RZ, RZ, R9 ;  /* 0x000000ffff027224 */ /* 0x001fe400078e0009 */
[----:B------:R-:W-:Y:S02]  /*11530*/  @!P6 IMAD.IADD R10, R10, 0x1, -R0 ;  /* 0x000000010a0ae824 */ /* 0x000fe400078e0a00 */
[----:B------:R-:W-:Y:S01]  /*11540*/  @!P4 IMAD.MOV R2, RZ, RZ, -R2 ;  /* 0x000000ffff02c224 */ /* 0x000fe200078e0a02 */
[----:B------:R-:W-:Y:S01]  /*11550*/  ISETP.GE.AND P4, PT, R18, RZ, PT ;  /* 0x000000ff1200720c */ /* 0x000fe20003f86270 */
[----:B------:R-:W-:Y:S01]  /*11560*/  IMAD.HI.U32 R9, R17, R15, RZ ;  /* 0x0000000f11097227 */ /* 0x000fe200078e00ff */
[----:B------:R-:W-:-:S02]  /*11570*/  ISETP.GT.U32.AND P6, PT, R0, R10, PT ;  /* 0x0000000a0000720c */ /* 0x000fc40003fc4070 */
[----:B------:R0:W-:Y:S01]  /*11580*/  STL [R1+0x2f0], R2 ;  /* 0x0002f00201007387 */ /* 0x0001e20000100800 */
[----:B------:R-:W-:-:S04]  /*11590*/  IMAD.HI.U32 R14, R17, R16, RZ ;  /* 0x00000010110e7227 */ /* 0x000fc800078e00ff */
[----:B------:R-:W-:Y:S02]  /*115a0*/  IMAD.MOV R9, RZ, RZ, -R9 ;  /* 0x000000ffff097224 */ /* 0x000fe400078e0a09 */
[----:B------:R-:W-:-:S04]  /*115b0*/  IMAD.HI.U32 R18, R17, R6, RZ ;  /* 0x0000000611127227 */ /* 0x000fc800078e00ff */
[----:B0-----:R-:W-:Y:S02]  /*115c0*/  IMAD.MOV.U32 R2, RZ, RZ, R8 ;  /* 0x000000ffff027224 */ /* 0x001fe400078e0008 */
[----:B------:R-:W-:Y:S02]  /*115d0*/  IMAD.MOV R14, RZ, RZ, -R14 ;  /* 0x000000ffff0e7224 */ /* 0x000fe400078e0a0e */
[----:B------:R-:W-:Y:S01]  /*115e0*/  @!P5 IMAD.MOV R2, RZ, RZ, -R2 ;  /* 0x000000ffff02d224 */ /* 0x000fe200078e0a02 */
[----:B------:R-:W-:Y:S01]  /*115f0*/  ISETP.GE.AND P5, PT, R11, RZ, PT ;  /* 0x000000ff0b00720c */ /* 0x000fe20003fa6270 */
[----:B------:R-:W-:Y:S02]  /*11600*/  @!P3 IMAD.IADD R5, R5, 0x1, -R0 ;  /* 0x000000010505b824 */ /* 0x000fe400078e0a00 */
[----:B------:R-:W-:Y:S01]  /*11610*/  IMAD R9, R0, R9, R15 ;  /* 0x0000000900097224 */ /* 0x000fe200078e020f */
[----:B------:R0:W-:Y:S01]  /*11620*/  STL [R1+0x2e4], R2 ;  /* 0x0002e40201007387 */ /* 0x0001e20000100800 */
[----:B------:R-:W-:Y:S01]  /*11630*/  IMAD.MOV R8, RZ, RZ, -R18 ;  /* 0x000000ffff087224 */ /* 0x000fe200078e0a12 */
[----:B------:R-:W-:Y:S01]  /*11640*/  IADD3 R15, R28, 0xb7, RZ ;  /* 0x000000b71c0f7810 */ /* 0x000fe20007ffe0ff */
[C---:B------:R-:W-:Y:S01]  /*11650*/  IMAD R18, R0.reuse, R14, R16 ;  /* 0x0000000e00127224 */ /* 0x040fe200078e0210 */
[----:B------:R-:W-:Y:S01]  /*11660*/  ISETP.GT.U32.AND P3, PT, R0, R9, PT ;  /* 0x000000090000720c */ /* 0x000fe20003f64070 */
[----:B------:R-:W-:Y:S01]  /*11670*/  @!P6 IMAD.IADD R10, R10, 0x1, -R0 ;  /* 0x000000010a0ae824 */ /* 0x000fe200078e0a00 */
[----:B------:R-:W-:Y:S01]  /*11680*/  ISETP.GE.AND P6, PT, R20, RZ, PT ;  /* 0x000000ff1400720c */ /* 0x000fe20003fc6270 */
[C---:B------:R-:W-:Y:S01]  /*11690*/  IMAD R11, R0.reuse, R8, R6 ;  /* 0x00000008000b7224 */ /* 0x040fe200078e0206 */
[----:B------:R-:W-:Y:S01]  /*116a0*/  IABS R20, R20 ;  /* 0x0000001400147213 */ /* 0x000fe20000000000 */
[----:B------:R-:W-:Y:S01]  /*116b0*/  IMAD R24, R0, R27, R24 ;  /* 0x0000001b00187224 */ /* 0x000fe200078e0218 */
[----:B------:R-:W-:Y:S01]  /*116c0*/  IABS R16, R15 ;  /* 0x0000000f00107213 */ /* 0x000fe20000000000 */
[----:B0-----:R-:W-:Y:S01]  /*116d0*/  IMAD.MOV.U32 R2, RZ, RZ, R5 ;  /* 0x000000ffff027224 */ /* 0x001fe200078e0005 */
[C---:B------:R-:W-:Y:S01]  /*116e0*/  IADD3 R14, R28.reuse, 0xb5, RZ ;  /* 0x000000b51c0e7810 */ /* 0x040fe20007ffe0ff */
[----:B------:R-:W-:Y:S01]  /*116f0*/  IMAD.HI.U32 R21, R17, R20, RZ ;  /* 0x0000001411157227 */ /* 0x000fe200078e00ff */
[----:B------:R-:W-:-:S02]  /*11700*/  IADD3 R6, R28, 0xb6, RZ ;  /* 0x000000b61c067810 */ /* 0x000fc40007ffe0ff */
[----:B------:R-:W-:Y:S01]  /*11710*/  IABS R5, R14 ;  /* 0x0000000e00057213 */ /* 0x000fe20000000000 */
[----:B------:R-:W-:Y:S01]  /*11720*/  @!P1 IMAD.MOV R2, RZ, RZ, -R2 ;  /* 0x000000ffff029224 */ /* 0x000fe200078e0a02 */
[C---:B------:R-:W-:Y:S01]  /*11730*/  ISETP.GT.U32.AND P1, PT, R0.reuse, R18, PT ;  /* 0x000000120000720c */ /* 0x040fe20003f24070 */
[----:B------:R-:W-:Y:S01]  /*11740*/  @!P3 IMAD.IADD R9, R9, 0x1, -R0 ;  /* 0x000000010909b824 */ /* 0x000fe200078e0a00 */
[----:B------:R-:W-:Y:S01]  /*11750*/  IABS R8, R6 ;  /* 0x0000000600087213 */ /* 0x000fe20000000000 */
[----:B------:R-:W-:Y:S01]  /*11760*/  IMAD.MOV R21, RZ, RZ, -R21 ;  /* 0x000000ffff157224 */ /* 0x000fe200078e0a15 */
[----:B------:R0:W-:Y:S01]  /*11770*/  STL [R1+0x2ec], R2 ;  /* 0x0002ec0201007387 */ /* 0x0001e20000100800 */
[----:B------:R-:W-:Y:S01]  /*11780*/  IMAD.HI.U32 R19, R17, R16, RZ ;  /* 0x0000001011137227 */ /* 0x000fe200078e00ff */
[----:B------:R-:W-:-:S03]  /*11790*/  ISETP.GT.U32.AND P3, PT, R0, R9, PT ;  /* 0x000000090000720c */ /* 0x000fc60003f64070 */
[----:B------:R-:W-:-:S04]  /*117a0*/  IMAD.MOV R19, RZ, RZ, -R19 ;  /* 0x000000ffff137224 */ /* 0x000fc800078e0a13 */
[----:B------:R-:W-:Y:S02]  /*117b0*/  @!P1 IMAD.IADD R18, R18, 0x1, -R0 ;  /* 0x0000000112129824 */ /* 0x000fe400078e0a00 */
[----:B0-----:R-:W-:Y:S02]  /*117c0*/  IMAD.MOV.U32 R2, RZ, RZ, R10 ;  /* 0x000000ffff027224 */ /* 0x001fe400078e000a */
[C---:B------:R-:W-:Y:S01]  /*117d0*/  IMAD R16, R0.reuse, R19, R16 ;  /* 0x0000001300107224 */ /* 0x040fe200078e0210 */
[C---:B------:R-:W-:Y:S01]  /*117e0*/  ISETP.GT.U32.AND P1, PT, R0.reuse, R18, PT ;  /* 0x000000120000720c */ /* 0x040fe20003f24070 */
[----:B------:R-:W-:Y:S01]  /*117f0*/  @!P0 IMAD.MOV R2, RZ, RZ, -R2 ;  /* 0x000000ffff028224 */ /* 0x000fe200078e0a02 */
[C---:B------:R-:W-:Y:S01]  /*11800*/  ISETP.GT.U32.AND P0, PT, R0.reuse, R11, PT ;  /* 0x0000000b0000720c */ /* 0x040fe20003f04070 */
[----:B------:R-:W-:Y:S01]  /*11810*/  @!P3 IMAD.IADD R9, R9, 0x1, -R0 ;  /* 0x000000010909b824 */ /* 0x000fe200078e0a00 */
[----:B------:R-:W-:Y:S01]  /*11820*/  ISETP.GE.AND P3, PT, R15, RZ, PT ;  /* 0x000000ff0f00720c */ /* 0x000fe20003f66270 */
[----:B------:R-:W-:Y:S01]  /*11830*/  IMAD R15, R0, R21, R20 ;  /* 0x00000015000f7224 */ /* 0x000fe200078e0214 */
[----:B------:R0:W-:Y:S01]  /*11840*/  STL [R1+0x2e8], R2 ;  /* 0x0002e80201007387 */ /* 0x0001e20000100800 */
[----:B------:R-:W-:Y:S01]  /*11850*/  IMAD.MOV.U32 R3, RZ, RZ, R9 ;  /* 0x000000ffff037224 */ /* 0x000fe200078e0009 */
[----:B------:R-:W-:Y:S01]  /*11860*/  IADD3 R21, R28, 0xaa, RZ ;  /* 0x000000aa1c157810 */ /* 0x000fe20007ffe0ff */
[----:B------:R-:W-:-:S04]  /*11870*/  IMAD.HI.U32 R19, R17, R5, RZ ;  /* 0x0000000511137227 */ /* 0x000fc800078e00ff */
[--C-:B------:R-:W-:Y:S01]  /*11880*/  @!P1 IMAD.IADD R18, R18, 0x1, -R0.reuse ;  /* 0x0000000112129824 */ /* 0x100fe200078e0a00 */
[C---:B------:R-:W-:Y:S01]  /*11890*/  ISETP.GT.U32.AND P1, PT, R0.reuse, R15, PT ;  /* 0x0000000f0000720c */ /* 0x040fe20003f24070 */
[----:B------:R-:W-:Y:S02]  /*118a0*/  @!P0 IMAD.IADD R11, R11, 0x1, -R0 ;  /* 0x000000010b0b8824 */ /* 0x000fe400078e0a00 */
[----:B0-----:R-:W-:Y:S02]  /*118b0*/  IMAD.MOV.U32 R2, RZ, RZ, R18 ;  /* 0x000000ffff027224 */ /* 0x001fe400078e0012 */
[----:B------:R-:W-:Y:S01]  /*118c0*/  @!P4 IMAD.MOV R3, RZ, RZ, -R3 ;  /* 0x000000ffff03c224 */ /* 0x000fe200078e0a03 */
[C---:B------:R-:W-:Y:S01]  /*118d0*/  ISETP.GT.U32.AND P0, PT, R0.reuse, R11, PT ;  /* 0x0000000b0000720c */ /* 0x040fe20003f04070 */
[----:B------:R-:W-:Y:S01]  /*118e0*/  @!P2 IMAD.MOV R2, RZ, RZ, -R2 ;  /* 0x000000ffff02a224 */ /* 0x000fe200078e0a02 */
[----:B------:R-:W-:Y:S01]  /*118f0*/  ISETP.GT.U32.AND P4, PT, R0, R16, PT ;  /* 0x000000100000720c */ /* 0x000fe20003f84070 */
[----:B------:R-:W-:Y:S01]  /*11900*/  IMAD.MOV R9, RZ, RZ, -R19 ;  /* 0x000000ffff097224 */ /* 0x000fe200078e0a13 */
[----:B------:R-:W-:Y:S01]  /*11910*/  STL [R1+0x2bc], R3 ;  /* 0x0002bc0301007387 */ /* 0x000fe20000100800 */
[----:B------:R-:W-:Y:S01]  /*11920*/  IMAD.HI.U32 R10, R17, R8, RZ ;  /* 0x00000008110a7227 */ /* 0x000fe200078e00ff */
[----:B------:R-:W-:-:S02]  /*11930*/  ISETP.GE.AND P2, PT, R6, RZ, PT ;  /* 0x000000ff0600720c */ /* 0x000fc40003f46270 */
[----:B------:R0:W-:Y:S01]  /*11940*/  STL [R1+0x2d8], R2 ;  /* 0x0002d80201007387 */ /* 0x0001e20000100800 */
[----:B------:R-:W-:Y:S01]  /*11950*/  IMAD R5, R0, R9, R5 ;  /* 0x0000000900057224 */ /* 0x000fe200078e0205 */
[----:B------:R-:W-:Y:S01]  /*11960*/  IADD3 R9, R28, 0xb3, RZ ;  /* 0x000000b31c097810 */ /* 0x000fe20007ffe0ff */
[--C-:B------:R-:W-:Y:S02]  /*11970*/  @!P1 IMAD.IADD R15, R15, 0x1, -R0.reuse ;  /* 0x000000010f0f9824 */ /* 0x100fe400078e0a00 */
[----:B------:R-:W-:Y:S01]  /*11980*/  @!P0 IMAD.IADD R11, R11, 0x1, -R0 ;  /* 0x000000010b0b8824 */ /* 0x000fe200078e0a00 */
[----:B------:R-:W-:Y:S01]  /*11990*/  IABS R18, R9 ;  /* 0x0000000900127213 */ /* 0x000fe20000000000 */
[----:B------:R-:W-:Y:S01]  /*119a0*/  IMAD.MOV R10, RZ, RZ, -R10 ;  /* 0x000000ffff0a7224 */ /* 0x000fe200078e0a0a */
[----:B------:R-:W-:Y:S01]  /*119b0*/  ISETP.GT.U32.AND P1, PT, R0, R15, PT ;  /* 0x0000000f0000720c */ /* 0x000fe20003f24070 */
[----:B------:R-:W-:Y:S02]  /*119c0*/  @!P4 IMAD.IADD R16, R16, 0x1, -R0 ;  /* 0x000000011010c824 */ /* 0x000fe400078e0a00 */
[----:B0-----:R-:W-:-:S02]  /*119d0*/  IMAD.MOV.U32 R2, RZ, RZ, R11 ;  /* 0x000000ffff027224 */ /* 0x001fc400078e000b */
[----:B------:R-:W-:Y:S01]  /*119e0*/  IMAD R6, R0, R10, R8 ;  /* 0x0000000a00067224 */ /* 0x000fe200078e0208 */
[----:B------:R-:W-:Y:S01]  /*119f0*/  IADD3 R8, R28, 0xb4, RZ ;  /* 0x000000b41c087810 */ /* 0x000fe20007ffe0ff */
[----:B------:R-:W-:Y:S01]  /*11a00*/  @!P5 IMAD.MOV R2, RZ, RZ, -R2 ;  /* 0x000000ffff02d224 */ /* 0x000fe200078e0a02 */
[C---:B------:R-:W-:Y:S02]  /*11a10*/  ISETP.GT.U32.AND P5, PT, R0.reuse, R5, PT ;  /* 0x000000050000720c */ /* 0x040fe40003fa4070 */
[----:B------:R-:W-:Y:S02]  /*11a20*/  IABS R19, R8 ;  /* 0x0000000800137213 */ /* 0x000fe40000000000 */
[C---:B------:R-:W-:Y:S01]  /*11a30*/  ISETP.GT.U32.AND P0, PT, R0.reuse, R6, PT ;  /* 0x000000060000720c */ /* 0x040fe20003f04070 */
[----:B------:R-:W-:Y:S01]  /*11a40*/  @!P1 IMAD.IADD R15, R15, 0x1, -R0 ;  /* 0x000000010f0f9824 */ /* 0x000fe200078e0a00 */
[----:B------:R-:W-:Y:S01]  /*11a50*/  ISETP.GT.U32.AND P4, PT, R0, R16, PT ;  /* 0x000000100000720c */ /* 0x000fe20003f84070 */
[----:B------:R-:W-:Y:S01]  /*11a60*/  IMAD.HI.U32 R20, R17, R19, RZ ;  /* 0x0000001311147227 */ /* 0x000fe200078e00ff */
[----:B------:R-:W-:Y:S01]  /*11a70*/  ISETP.GE.AND P1, PT, R14, RZ, PT ;  /* 0x000000ff0e00720c */ /* 0x000fe20003f26270 */
[----:B------:R-:W-:Y:S01]  /*11a80*/  STL [R1+0x2dc], R2 ;  /* 0x0002dc0201007387 */ /* 0x000fe20000100800 */
[----:B------:R-:W-:Y:S01]  /*11a90*/  IADD3 R10, R28, 0xb2, RZ ;  /* 0x000000b21c0a7810 */ /* 0x000fe20007ffe0ff */
[----:B------:R-:W-:-:S02]  /*11aa0*/  IMAD.MOV R20, RZ, RZ, -R20 ;  /* 0x000000ffff147224 */ /* 0x000fc400078e0a14 */
[----:B------:R-:W-:Y:S01]  /*11ab0*/  @!P5 IMAD.IADD R5, R5, 0x1, -R0 ;  /* 0x000000010505d824 */ /* 0x000fe200078e0a00 */
[----:B------:R-:W-:Y:S01]  /*11ac0*/  IABS R11, R10 ;  /* 0x0000000a000b7213 */ /* 0x000fe20000000000 */
[----:B------:R-:W-:-:S03]  /*11ad0*/  IMAD.HI.U32 R14, R17, R18, RZ ;  /* 0x00000012110e7227 */ /* 0x000fc600078e00ff */
[----:B------:R-:W-:Y:S01]  /*11ae0*/  ISETP.GT.U32.AND P5, PT, R0, R5, PT ;  /* 0x000000050000720c */ /* 0x000fe20003fa4070 */
[----:B------:R-:W-:Y:S02]  /*11af0*/  @!P0 IMAD.IADD R6, R6, 0x1, -R0 ;  /* 0x0000000106068824 */ /* 0x000fe400078e0a00 */
[----:B------:R-:W-:Y:S01]  /*11b00*/  IMAD R19, R0, R20, R19 ;  /* 0x0000001400137224 */ /* 0x000fe200078e0213 */
[----:B------:R-:W-:Y:S01]  /*11b10*/  IADD3 R20, R28, 0xa9, RZ ;  /* 0x000000a91c147810 */ /* 0x000fe20007ffe0ff */
[----:B------:R-:W-:Y:S01]  /*11b20*/  IMAD.MOV R14, RZ, RZ, -R14 ;  /* 0x000000ffff0e7224 */ /* 0x000fe200078e0a0e */
[----:B------:R-:W-:Y:S01]  /*11b30*/  ISETP.GT.U32.AND P0, PT, R0, R6, PT ;  /* 0x000000060000720c */ /* 0x000fe20003f04070 */
[----:B------:R-:W-:Y:S01]  /*11b40*/  @!P4 IMAD.IADD R16, R16, 0x1, -R0 ;  /* 0x000000011010c824 */ /* 0x000fe200078e0a00 */
[C---:B------:R-:W-:Y:S01]  /*11b50*/  ISETP.GT.U32.AND P4, PT, R0.reuse, R19, PT ;  /* 0x000000130000720c */ /* 0x040fe20003f84070 */
[----:B------:R-:W-:Y:S01]  /*11b60*/  IMAD R18, R0, R14, R18 ;  /* 0x0000000e00127224 */ /* 0x000fe200078e0212 */
[----:B------:R-:W-:Y:S01]  /*11b70*/  IADD3 R14, R28, 0xae, RZ ;  /* 0x000000ae1c0e7810 */ /* 0x000fe20007ffe0ff */
[----:B------:R-:W-:-:S02]  /*11b80*/  IMAD.MOV.U32 R3, RZ, RZ, R15 ;  /* 0x000000ffff037224 */ /* 0x000fc400078e000f */
[--C-:B------:R-:W-:Y:S01]  /*11b90*/  @!P5 IMAD.IADD R5, R5, 0x1, -R0.reuse ;  /* 0x000000010505d824 */ /* 0x100fe200078e0a00 */
[----:B------:R-:W-:Y:S01]  /*11ba0*/  ISETP.GT.U32.AND P5, PT, R0, R18, PT ;  /* 0x000000120000720c */ /* 0x000fe20003fa4070 */
[----:B------:R-:W-:Y:S01]  /*11bb0*/  @!P6 IMAD.MOV R3, RZ, RZ, -R3 ;  /* 0x000000ffff03e224 */ /* 0x000fe200078e0a03 */
[----:B------:R-:W-:Y:S01]  /*11bc0*/  ISETP.GE.AND P6, PT, R8, RZ, PT ;  /* 0x000000ff0800720c */ /* 0x000fe20003fc6270 */
[----:B------:R-:W-:Y:S01]  /*11bd0*/  IMAD.HI.U32 R15, R17, R11, RZ ;  /* 0x0000000b110f7227 */ /* 0x000fe200078e00ff */
[----:B------:R-:W-:Y:S02]  /*11be0*/  IADD3 R8, R28, 0xb1, RZ ;  /* 0x000000b11c087810 */ /* 0x000fe40007ffe0ff */
[----:B------:R0:W-:Y:S01]  /*11bf0*/  STL [R1+0x2c0], R3 ;  /* 0x0002c00301007387 */ /* 0x0001e20000100800 */
[--C-:B------:R-:W-:Y:S01]  /*11c00*/  @!P0 IMAD.IADD R6, R6, 0x1, -R0.reuse ;  /* 0x0000000106068824 */ /* 0x100fe200078e0a00 */
[----:B------:R-:W-:Y:S01]  /*11c10*/  ISETP.GE.AND P0, PT, R10, RZ, PT ;  /* 0x000000ff0a00720c */ /* 0x000fe20003f06270 */
[----:B------:R-:W-:Y:S01]  /*11c20*/  @!P4 IMAD.IADD R19, R19, 0x1, -R0 ;  /* 0x000000011313c824 */ /* 0x000fe200078e0a00 */
[----:B------:R-:W-:Y:S01]  /*11c30*/  IABS R10, R8 ;  /* 0x00000008000a7213 */ /* 0x000fe20000000000 */
[----:B------:R-:W-:-:S02]  /*11c40*/  IMAD.MOV R15, RZ, RZ, -R15 ;  /* 0x000000ffff0f7224 */ /* 0x000fc400078e0a0f */
[----:B------:R-:W-:Y:S01]  /*11c50*/  @!P5 IMAD.IADD R18, R18, 0x1, -R0 ;  /* 0x000000011212d824 */ /* 0x000fe200078e0a00 */
[C---:B------:R-:W-:Y:S01]  /*11c60*/  ISETP.GT.U32.AND P4, PT, R0.reuse, R19, PT ;  /* 0x000000130000720c */ /* 0x040fe20003f84070 */
[----:B------:R-:W-:Y:S02]  /*11c70*/  IMAD R11, R0, R15, R11 ;  /* 0x0000000f000b7224 */ /* 0x000fe400078e020b */
[----:B0-----:R-:W-:Y:S01]  /*11c80*/  IMAD.MOV.U32 R3, RZ, RZ, R6 ;  /* 0x000000ffff037224 */ /* 0x001fe200078e0006 */
[----:B------:R-:W-:Y:S01]  /*11c90*/  IADD3 R6, R28, 0xb0, RZ ;  /* 0x000000b01c067810 */ /* 0x000fe20007ffe0ff */
[----:B------:R-:W-:Y:S01]  /*11ca0*/  IMAD.MOV.U32 R2, RZ, RZ, R16 ;  /* 0x000000ffff027224 */ /* 0x000fe200078e0010 */
[----:B------:R-:W-:Y:S01]  /*11cb0*/  ISETP.GT.U32.AND P5, PT, R0, R18, PT ;  /* 0x000000120000720c */ /* 0x000fe20003fa4070 */
[----:B------:R-:W-:Y:S01]  /*11cc0*/  IMAD.HI.U32 R16, R17, R10, RZ ;  /* 0x0000000a11107227 */ /* 0x000fe200078e00ff */
[----:B------:R-:W-:-:S03]  /*11cd0*/  IABS R15, R6 ;  /* 0x00000006000f7213 */ /* 0x000fc60000000000 */
[----:B------:R-:W-:Y:S01]  /*11ce0*/  @!P2 IMAD.MOV R3, RZ, RZ, -R3 ;  /* 0x000000ffff03a224 */ /* 0x000fe200078e0a03 */
[----:B------:R-:W-:Y:S01]  /*11cf0*/  ISETP.GE.AND P2, PT, R8, RZ, PT ;  /* 0x000000ff0800720c */ /* 0x000fe20003f46270 */
[----:B------:R-:W-:-:S04]  /*11d00*/  IMAD.HI.U32 R8, R17, R15, RZ ;  /* 0x0000000f11087227 */ /* 0x000fc800078e00ff */
[----:B------:R-:W-:Y:S02]  /*11d10*/  IMAD.MOV R16, RZ, RZ, -R16 ;  /* 0x000000ffff107224 */ /* 0x000fe400078e0a10 */
[----:B------:R-:W-:Y:S01]  /*11d20*/  @!P3 IMAD.MOV R2, RZ, RZ, -R2 ;  /* 0x000000ffff02b224 */ /* 0x000fe200078e0a02 */
[----:B------:R-:W-:Y:S01]  /*11d30*/  ISETP.GE.AND P3, PT, R9, RZ, PT ;  /* 0x000000ff0900720c */ /* 0x000fe20003f66270 */
[----:B------:R-:W-:Y:S01]  /*11d40*/  @!P4 IMAD.IADD R19, R19, 0x1, -R0 ;  /* 0x000000011313c824 */ /* 0x000fe200078e0a00 */
[C---:B------:R-:W-:Y:S01]  /*11d50*/  ISETP.GT.U32.AND P4, PT, R0.reuse, R11, PT ;  /* 0x0000000b0000720c */ /* 0x040fe20003f84070 */
[----:B------:R-:W-:Y:S01]  /*11d60*/  IMAD.MOV R8, RZ, RZ, -R8 ;  /* 0x000000ffff087224 */ /* 0x000fe200078e0a08 */
[----:B------:R0:W-:Y:S01]  /*11d70*/  STL [R1+0x2cc], R2 ;  /* 0x0002cc0201007387 */ /* 0x0001e20000100800 */
[C---:B------:R-:W-:Y:S02]  /*11d80*/  IMAD R10, R0.reuse, R16, R10 ;  /* 0x00000010000a7224 */ /* 0x040fe400078e020a */
[----:B------:R-:W-:Y:S01]  /*11d90*/  IMAD R15, R0, R8, R15 ;  /* 0x00000008000f7224 */ /* 0x000fe200078e020f */
[----:B------:R1:W-:Y:S01]  /*11da0*/  STL [R1+0x2d0], R3 ;  /* 0x0002d00301007387 */ /* 0x0003e20000100800 */
[----:B------:R-:W-:Y:S01]  /*11db0*/  @!P5 IMAD.IADD R18, R18, 0x1, -R0 ;  /* 0x000000011212d824 */ /* 0x000fe200078e0a00 */
[----:B------:R-:W-:Y:S01]  /*11dc0*/  ISETP.GT.U32.AND P5, PT, R0, R10, PT ;  /* 0x0000000a0000720c */ /* 0x000fe20003fa4070 */
[----:B0-----:R-:W-:Y:S01]  /*11dd0*/  IMAD.MOV.U32 R2, RZ, RZ, R5 ;  /* 0x000000ffff027224 */ /* 0x001fe200078e0005 */
[----:B------:R-:W-:-:S03]  /*11de0*/  IADD3 R5, R28, 0xaf, RZ ;  /* 0x000000af1c057810 */ /* 0x000fc60007ffe0ff */
[----:B------:R-:W-:Y:S02]  /*11df0*/  @!P4 IMAD.IADD R11, R11, 0x1, -R0 ;  /* 0x000000010b0bc824 */ /* 0x000fe400078e0a00 */
[----:B-1----:R-:W-:Y:S01]  /*11e00*/  IMAD.MOV.U32 R3, RZ, RZ, R19 ;  /* 0x000000ffff037224 */ /* 0x002fe200078e0013 */
[----:B------:R-:W-:Y:S01]  /*11e10*/  IABS R9, R5 ;  /* 0x0000000500097213 */ /* 0x000fe20000000000 */
[----:B------:R-:W-:Y:S01]  /*11e20*/  @!P1 IMAD.MOV R2, RZ, RZ, -R2 ;  /* 0x000000ffff029224 */ /* 0x000fe200078e0a02 */
[----:B------:R-:W-:Y:S01]  /*11e30*/  ISETP.GE.AND P1, PT, R6, RZ, PT ;  /* 0x000000ff0600720c */ /* 0x000fe20003f26270 */
[----:B------:R-:W-:Y:S01]  /*11e40*/  @!P6 IMAD.MOV R3, RZ, RZ, -R3 ;  /* 0x000000ffff03e224 */ /* 0x000fe200078e0a03 */
[----:B------:R-:W-:Y:S01]  /*11e50*/  ISETP.GT.U32.AND P6, PT, R0, R15, PT ;  /* 0x0000000f0000720c */ /* 0x000fe20003fc4070 */
[----:B------:R-:W-:Y:S01]  /*11e60*/  @!P5 IMAD.IADD R10, R10, 0x1, -R0 ;  /* 0x000000010a0ad824 */ /* 0x000fe200078e0a00 */
[----:B------:R-:W-:Y:S01]  /*11e70*/  IABS R6, R14 ;  /* 0x0000000e00067213 */ /* 0x000fe20000000000 */
[C---:B------:R-:W-:Y:S01]  /*11e80*/  IMAD.HI.U32 R16, R17.reuse, R9, RZ ;  /* 0x0000000911107227 */ /* 0x040fe200078e00ff */
[C---:B------:R-:W-:Y:S01]  /*11e90*/  ISETP.GT.U32.AND P4, PT, R0.reuse, R11, PT ;  /* 0x0000000b0000720c */ /* 0x040fe20003f84070 */
[----:B------:R0:W-:Y:S01]  /*11ea0*/  STL [R1+0x2d4], R2 ;  /* 0x0002d40201007387 */ /* 0x0001e20000100800 */
[----:B------:R-:W-:Y:S01]  /*11eb0*/  ISETP.GT.U32.AND P5, PT, R0, R10, PT ;  /* 0x0000000a0000720c */ /* 0x000fe20003fa4070 */
[----:B------:R-:W-:Y:S01]  /*11ec0*/  IMAD.HI.U32 R8, R17, R6, RZ ;  /* 0x0000000611087227 */ /* 0x000fe200078e00ff */
[----:B------:R-:W-:Y:S01]  /*11ed0*/  IABS R19, R20 ;  /* 0x0000001400137213 */ /* 0x000fe20000000000 */
[----:B------:R-:W-:Y:S02]  /*11ee0*/  STL [R1+0x2c4], R3 ;  /* 0x0002c40301007387 */ /* 0x000fe40000100800 */
[----:B------:R-:W-:-:S02]  /*11ef0*/  IMAD.MOV R8, RZ, RZ, -R8 ;  /* 0x000000ffff087224 */ /* 0x000fc400078e0a08 */
[----:B------:R-:W-:Y:S02]  /*11f00*/  @!P6 IMAD.IADD R15, R15, 0x1, -R0 ;  /* 0x000000010f0fe824 */ /* 0x000fe400078e0a00 */
[----:B0-----:R-:W-:Y:S01]  /*11f10*/  IMAD.MOV.U32 R2, RZ, RZ, R18 ;  /* 0x000000ffff027224 */ /* 0x001fe200078e0012 */
[----:B------:R-:W-:Y:S01]  /*11f20*/  IADD3 R18, R28, 0xac, RZ ;  /* 0x000000ac1c127810 */ /* 0x000fe20007ffe0ff */
[----:B------:R-:W-:Y:S01]  /*11f30*/  IMAD.MOV R16, RZ, RZ, -R16 ;  /* 0x000000ffff107224 */ /* 0x000fe200078e0a10 */
[C---:B------:R-:W-:Y:S01]  /*11f40*/  ISETP.GT.U32.AND P6, PT, R0.reuse, R15, PT ;  /* 0x0000000f0000720c */ /* 0x040fe20003fc4070 */
[----:B------:R-:W-:Y:S01]  /*11f50*/  IMAD R6, R0, R8, R6 ;  /* 0x0000000800067224 */ /* 0x000fe200078e0206 */
[----:B------:R-:W-:Y:S01]  /*11f60*/  IADD3 R8, R28, 0xad, RZ ;  /* 0x000000ad1c087810 */ /* 0x000fe20007ffe0ff */
[----:B------:R-:W-:Y:S01]  /*11f70*/  @!P3 IMAD.MOV R2, RZ, RZ, -R2 ;  /* 0x000000ffff02b224 */ /* 0x000fe200078e0a02 */
[----:B------:R-:W-:Y:S01]  /*11f80*/  ISETP.GE.AND P3, PT, R5, RZ, PT ;  /* 0x000000ff0500720c */ /* 0x000fe20003f66270 */
[----:B------:R-:W-:Y:S01]  /*11f90*/  IMAD R5, R0, R16, R9 ;  /* 0x0000001000057224 */ /* 0x000fe200078e0209 */
[----:B------:R-:W-:Y:S01]  /*11fa0*/  IABS R16, R8 ;  /* 0x0000000800107213 */ /* 0x000fe20000000000 */
[--C-:B------:R-:W-:Y:S01]  /*11fb0*/  @!P4 IMAD.IADD R11, R11, 0x1, -R0.reuse ;  /* 0x000000010b0bc824 */ /* 0x100fe200078e0a00 */
[----:B------:R-:W-:Y:S01]  /*11fc0*/  ISETP.GE.AND P4, PT, R14, RZ, PT ;  /* 0x000000ff0e00720c */ /* 0x000fe20003f86270 */
[--C-:B------:R-:W-:Y:S01]  /*11fd0*/  @!P5 IMAD.IADD R10, R10, 0x1, -R0.reuse ;  /* 0x000000010a0ad824 */ /* 0x100fe200078e0a00 */
[----:B------:R-:W-:Y:S01]  /*11fe0*/  IABS R26, R18 ;  /* 0x00000012001a7213 */ /* 0x000fe20000000000 */
[----:B------:R-:W-:Y:S01]  /*11ff0*/  IMAD.HI.U32 R14, R17, R16, RZ ;  /* 0x00000010110e7227 */ /* 0x000fe200078e00ff */
[C---:B------:R-:W-:Y:S01]  /*12000*/  ISETP.GT.U32.AND P5, PT, R0.reuse, R5, PT ;  /* 0x000000050000720c */ /* 0x040fe20003fa4070 */
[----:B------:R0:W-:Y:S01]  /*12010*/  STL [R1+0x2c8], R2 ;  /* 0x0002c80201007387 */ /* 0x0001e20000100800 */
[----:B------:R-:W-:Y:S01]  /*12020*/  IABS R9, R21 ;  /* 0x0000001500097213 */ /* 0x000fe20000000000 */
[----:B------:R-:W-:Y:S01]  /*12030*/  @!P6 IMAD.IADD R15, R15, 0x1, -R0 ;  /* 0x000000010f0fe824 */ /* 0x000fe200078e0a00 */
[----:B------:R-:W-:Y:S01]  /*12040*/  ISETP.GT.U32.AND P6, PT, R0, R6, PT ;  /* 0x000000060000720c */ /* 0x000fe20003fc4070 */
[----:B------:R-:W-:-:S02]  /*12050*/  IMAD.MOV R14, RZ, RZ, -R14 ;  /* 0x000000ffff0e7224 */ /* 0x000fc400078e0a0e */
[----:B------:R-:W-:-:S04]  /*12060*/  IMAD.HI.U32 R25, R17, R26, RZ ;  /* 0x0000001a11197227 */ /* 0x000fc800078e00ff */
[C---:B------:R-:W-:Y:S02]  /*12070*/  IMAD R16, R0.reuse, R14, R16 ;  /* 0x0000000e00107224 */ /* 0x040fe400078e0210 */
[----:B------:R-:W-:Y:S02]  /*12080*/  IMAD.MOV R25, RZ, RZ, -R25 ;  /* 0x000000ffff197224 */ /* 0x000fe400078e0a19 */
[----:B------:R-:W-:Y:S01]  /*12090*/  @!P5 IMAD.IADD R5, R5, 0x1, -R0 ;  /* 0x000000010505d824 */ /* 0x000fe200078e0a00 */
[C---:B------:R-:W-:Y:S01]  /*120a0*/  ISETP.GT.U32.AND P5, PT, R0.reuse, R16, PT ;  /* 0x000000100000720c */ /* 0x040fe20003fa4070 */
[----:B------:R-:W-:Y:S02]  /*120b0*/  IMAD R25, R0, R25, R26 ;  /* 0x0000001900197224 */ /* 0x000fe400078e021a */
[----:B0-----:R-:W-:Y:S02]  /*120c0*/  IMAD.MOV.U32 R2, RZ, RZ, R11 ;  /* 0x000000ffff027224 */ /* 0x001fe400078e000b */
[----:B------:R-:W-:Y:S01]  /*120d0*/  @!P6 IMAD.IADD R6, R6, 0x1, -R0 ;  /* 0x000000010606e824 */ /* 0x000fe200078e0a00 */
[----:B------:R-:W-:Y:S01]  /*120e0*/  ISETP.GT.U32.AND P6, PT, R0, R25, PT ;  /* 0x000000190000720c */ /* 0x000fe20003fc4070 */
[----:B------:R-:W-:-:S02]  /*120f0*/  @!P0 IMAD.MOV R2, RZ, RZ, -R2 ;  /* 0x000000ffff028224 */ /* 0x000fc400078e0a02 */
[C---:B------:R-:W-:Y:S01]  /*12100*/  IMAD.HI.U32 R22, R17.reuse, R9, RZ ;  /* 0x0000000911167227 */ /* 0x040fe200078e00ff */
[----:B------:R-:W-:Y:S02]  /*12110*/  ISETP.GT.U32.AND P0, PT, R0, R6, PT ;  /* 0x000000060000720c */ /* 0x000fe40003f04070 */
[----:B------:R0:W-:Y:S01]  /*12120*/  STL [R1+0x2b4], R2 ;  /* 0x0002b40201007387 */ /* 0x0001e20000100800 */
[----:B------:R-:W-:Y:S01]  /*12130*/  @!P5 IMAD.IADD R16, R16, 0x1, -R0 ;  /* 0x000000011010d824 */ /* 0x000fe200078e0a00 */
[----:B------:R-:W-:Y:S01]  /*12140*/  ISETP.GT.U32.AND P5, PT, R0, R5, PT ;  /* 0x000000050000720c */ /* 0x000fe20003fa4070 */
[----:B------:R-:W-:-:S04]  /*12150*/  IMAD.HI.U32 R14, R17, R19, RZ ;  /* 0x00000013110e7227 */ /* 0x000fc800078e00ff */
[----:B------:R-:W-:Y:S01]  /*12160*/  @!P6 IMAD.IADD R25, R25, 0x1, -R0 ;  /* 0x000000011919e824 */ /* 0x000fe200078e0a00 */
[C---:B------:R-:W-:Y:S01]  /*12170*/  ISETP.GT.U32.AND P6, PT, R0.reuse, R16, PT ;  /* 0x000000100000720c */ /* 0x040fe20003fc4070 */
[----:B------:R-:W-:Y:S02]  /*12180*/  IMAD.MOV R22, RZ, RZ, -R22 ;  /* 0x000000ffff167224 */ /* 0x000fe400078e0a16 */
[----:B0-----:R-:W-:Y:S02]  /*12190*/  IMAD.MOV.U32 R2, RZ, RZ, R10 ;  /* 0x000000ffff027224 */ /* 0x001fe400078e000a */
[----:B------:R-:W-:Y:S02]  /*121a0*/  IMAD.MOV R14, RZ, RZ, -R14 ;  /* 0x000000ffff0e7224 */ /* 0x000fe400078e0a0e */
[----:B------:R-:W-:Y:S01]  /*121b0*/  @!P2 IMAD.MOV R2, RZ, RZ, -R2 ;  /* 0x000000ffff02a224 */ /* 0x000fe200078e0a02 */
[C---:B------:R-:W-:Y:S01]  /*121c0*/  ISETP.GT.U32.AND P2, PT, R0.reuse, R25, PT ;  /* 0x000000190000720c */ /* 0x040fe20003f44070 */
[----:B------:R-:W-:Y:S01]  /*121d0*/  IMAD R9, R0, R22, R9 ;  /* 0x0000001600097224 */ /* 0x000fe200078e0209 */
[----:B------:R-:W-:Y:S01]  /*121e0*/  IADD3 R22, R28, 0xa8, RZ ;  /* 0x000000a81c167810 */ /* 0x000fe20007ffe0ff */
[C---:B------:R-:W-:Y:S01]  /*121f0*/  IMAD R14, R0.reuse, R14, R19 ;  /* 0x0000000e000e7224 */ /* 0x040fe200078e0213 */
[----:B------:R0:W-:Y:S01]  /*12200*/  STL [R1+0x2b0], R2 ;  /* 0x0002b00201007387 */ /* 0x0001e20000100800 */
[--C-:B------:R-:W-:Y:S01]  /*12210*/  @!P5 IMAD.IADD R5, R5, 0x1, -R0.reuse ;  /* 0x000000010505d824 */ /* 0x100fe200078e0a00 */
[----:B------:R-:W-:Y:S01]  /*12220*/  ISETP.GT.U32.AND P5, PT, R0, R9, PT ;  /* 0x000000090000720c */ /* 0x000fe20003fa4070 */
[--C-:B------:R-:W-:Y:S01]  /*12230*/  @!P6 IMAD.IADD R16, R16, 0x1, -R0.reuse ;  /* 0x000000011010e824 */ /* 0x100fe200078e0a00 */
[----:B------:R-:W-:Y:S01]  /*12240*/  ISETP.GT.U32.AND P6, PT, R0, R14, PT ;  /* 0x0000000e0000720c */ /* 0x000fe20003fc4070 */
[--C-:B------:R-:W-:Y:S01]  /*12250*/  @!P0 IMAD.IADD R6, R6, 0x1, -R0.reuse ;  /* 0x0000000106068824 */ /* 0x100fe200078e0a00 */
[----:B------:R-:W-:Y:S01]  /*12260*/  IADD3 R19, R28, 0xa7, RZ ;  /* 0x000000a71c137810 */ /* 0x000fe20007ffe0ff */
[----:B------:R-:W-:Y:S01]  /*12270*/  IMAD.MOV.U32 R3, RZ, RZ, R5 ;  /* 0x000000ffff037224 */ /* 0x000fe200078e0005 */
[----:B------:R-:W-:Y:S01]  /*12280*/  IABS R11, R22 ;  /* 0x00000016000b7213 */ /* 0x000fe20000000000 */
[----:B------:R-:W-:Y:S01]  /*12290*/  @!P2 IMAD.IADD R25, R25, 0x1, -R0 ;  /* 0x000000011919a824 */ /* 0x000fe200078e0a00 */
[----:B------:R-:W-:Y:S01]  /*122a0*/  ISETP.GE.AND P0, PT, R8, RZ, PT ;  /* 0x000000ff0800720c */ /* 0x000fe20003f06270 */
[----:B0-----:R-:W-:Y:S01]  /*122b0*/  IMAD.MOV.U32 R2, RZ, RZ, R15 ;  /* 0x000000ffff027224 */ /* 0x001fe200078e000f */
[----:B------:R-:W-:Y:S01]  /*122c0*/  IABS R10, R19 ;  /* 0x00000013000a7213 */ /* 0x000fe20000000000 */
[----:B------:R-:W-:Y:S01]  /*122d0*/  @!P3 IMAD.MOV R3, RZ, RZ, -R3 ;  /* 0x000000ffff03b224 */ /* 0x000fe200078e0a03 */
[----:B------:R-:W-:Y:S01]  /*122e0*/  ISETP.GE.AND P2, PT, R18, RZ, PT ;  /* 0x000000ff1200720c */ /* 0x000fe20003f46270 */
[----:B------:R-:W-:Y:S01]  /*122f0*/  @!P1 IMAD.MOV R2, RZ, RZ, -R2 ;  /* 0x000000ffff029224 */ /* 0x000fe200078e0a02 */
[----:B------:R-:W-:Y:S01]  /*12300*/  ISETP.GT.U32.AND P1, PT, R0, R24, PT ;  /* 0x000000180000720c */ /* 0x000fe20003f24070 */
[--C-:B------:R-:W-:Y:S01]  /*12310*/  @!P5 IMAD.IADD R9, R9, 0x1, -R0.reuse ;  /* 0x000000010909d824 */ /* 0x100fe200078e0a00 */
[----:B------:R-:W-:Y:S01]  /*12320*/  ISETP.GE.AND P5, PT, R21, RZ, PT ;  /* 0x000000ff1500720c */ /* 0x000fe20003fa6270 */
[----:B------:R-:W-:Y:S01]  /*12330*/  @!P6 IMAD.IADD R14, R14, 0x1, -R0 ;  /* 0x000000010e0ee824 */ /* 0x000fe200078e0a00 */
[----:B------:R0:W-:Y:S01]  /*12340*/  STL [R1+0x2ac], R2 ;  /* 0x0002ac0201007387 */ /* 0x0001e20000100800 */
[----:B------:R-:W-:Y:S01]  /*12350*/  IMAD.HI.U32 R8, R17, R11, RZ ;  /* 0x0000000b11087227 */ /* 0x000fe200078e00ff */
[----:B------:R-:W-:-:S02]  /*12360*/  ISETP.GT.U32.AND P6, PT, R0, R9, PT ;  /* 0x000000090000720c */ /* 0x000fc40003fc4070 */
[----:B------:R1:W-:Y:S01]  /*12370*/  STL [R1+0x2a8], R3 ;  /* 0x0002a80301007387 */ /* 0x0003e20000100800 */
[----:B------:R-:W-:Y:S01]  /*12380*/  IMAD.HI.U32 R15, R17, R10, RZ ;  /* 0x0000000a110f7227 */ /* 0x000fe200078e00ff */
[----:B------:R-:W-:-:S03]  /*12390*/  IADD3 R5, R28, 0xa6, RZ ;  /* 0x000000a61c057810 */ /* 0x000fc60007ffe0ff */
[----:B------:R-:W-:Y:S01]  /*123a0*/  @!P1 IMAD.IADD R24, R24, 0x1, -R0 ;  /* 0x0000000118189824 */ /* 0x000fe200078e0a00 */
[----:B------:R-:W-:Y:S01]  /*123b0*/  ISETP.GE.AND P1, PT, R23, RZ, PT ;  /* 0x000000ff1700720c */ /* 0x000fe20003f26270 */
[----:B0-----:R-:W-:Y:S01]  /*123c0*/  IMAD.MOV.U32 R2, RZ, RZ, R6 ;  /* 0x000000ffff027224 */ /* 0x001fe200078e0006 */
[----:B------:R-:W-:Y:S01]  /*123d0*/  IABS R18, R5 ;  /* 0x0000000500127213 */ /* 0x000fe20000000000 */
[----:B------:R-:W-:Y:S01]  /*123e0*/  IMAD.MOV R8, RZ, RZ, -R8 ;  /* 0x000000ffff087224 */ /* 0x000fe200078e0a08 */
[C---:B------:R-:W-:Y:S01]  /*123f0*/  ISETP.GT.U32.AND P3, PT, R0.reuse, R24, PT ;  /* 0x000000180000720c */ /* 0x040fe20003f64070 */
[----:B------:R-:W-:Y:S01]  /*12400*/  @!P4 IMAD.MOV R2, RZ, RZ, -R2 ;  /* 0x000000ffff02c224 */ /* 0x000fe200078e0a02 */
[----:B------:R-:W-:Y:S01]  /*12410*/  ISETP.GT.U32.AND P4, PT, R0, R14, PT ;  /* 0x0000000e0000720c */ /* 0x000fe20003f84070 */
[----:B-1----:R-:W-:Y:S01]  /*12420*/  IMAD.MOV.U32 R3, RZ, RZ, R16 ;  /* 0x000000ffff037224 */ /* 0x002fe200078e0010 */
[----:B------:R-:W-:Y:S01]  /*12430*/  IADD3 R6, R28, 0xa5, RZ ;  /* 0x000000a51c067810 */ /* 0x000fe20007ffe0ff */
[----:B------:R-:W-:Y:S01]  /*12440*/  IMAD.MOV R15, RZ, RZ, -R15 ;  /* 0x000000ffff0f7224 */ /* 0x000fe200078e0a0f */
[----:B------:R0:W-:Y:S01]  /*12450*/  STL [R1+0x2a4], R2 ;  /* 0x0002a40201007387 */ /* 0x0001e20000100800 */
[----:B------:R-:W-:Y:S01]  /*12460*/  IMAD R8, R0, R8, R11 ;  /* 0x0000000800087224 */ /* 0x000fe200078e020b */
[----:B------:R-:W-:Y:S01]  /*12470*/  IABS R21, R6 ;  /* 0x0000000600157213 */ /* 0x000fe20000000000 */
[----:B------:R-:W-:-:S02]  /*12480*/  @!P0 IMAD.MOV R3, RZ, RZ, -R3 ;  /* 0x000000ffff038224 */ /* 0x000fc400078e0a03 */
[C---:B------:R-:W-:Y:S01]  /*12490*/  IMAD R10, R0.reuse, R15, R10 ;  /* 0x0000000f000a7224 */ /* 0x040fe200078e020a */
[----:B------:R-:W-:Y:S01]  /*124a0*/  ISETP.GT.U32.AND P0, PT, R0, R8, PT ;  /* 0x000000080000720c */ /* 0x000fe20003f04070 */
[--C-:B------:R-:W-:Y:S01]  /*124b0*/  @!P3 IMAD.IADD R24, R24, 0x1, -R0.reuse ;  /* 0x000000011818b824 */ /* 0x100fe200078e0a00 */
[----:B------:R1:W-:Y:S01]  /*124c0*/  STL [R1+0x2a0], R3 ;  /* 0x0002a00301007387 */ /* 0x0003e20000100800 */
[----:B------:R-:W-:Y:S01]  /*124d0*/  @!P6 IMAD.IADD R9, R9, 0x1, -R0 ;  /* 0x000000010909e824 */ /* 0x000fe200078e0a00 */
[----:B------:R-:W-:Y:S01]  /*124e0*/  ISETP.GT.U32.AND P3, PT, R0, R10, PT ;  /* 0x0000000a0000720c */ /* 0x000fe20003f64070 */
[----:B0-----:R-:W-:Y:S01]  /*124f0*/  IMAD.MOV.U32 R2, RZ, RZ, R25 ;  /* 0x000000ffff027224 */ /* 0x001fe200078e0019 */
[----:B------:R-:W-:Y:S01]  /*12500*/  ISETP.GE.AND P6, PT, R22, RZ, PT ;  /* 0x000000ff1600720c */ /* 0x000fe20003fc6270 */
[----:B------:R-:W-:-:S04]  /*12510*/  IMAD.HI.U32 R11, R17, R18, RZ ;  /* 0x00000012110b7227 */ /* 0x000fc800078e00ff */
[----:B------:R-:W-:Y:S01]  /*12520*/  @!P2 IMAD.MOV R2, RZ, RZ, -R2 ;  /* 0x000000ffff02a224 */ /* 0x000fe200078e0a02 */
[----:B------:R-:W-:Y:S01]  /*12530*/  ISETP.GE.AND P2, PT, R20, RZ, PT ;  /* 0x000000ff1400720c */ /* 0x000fe20003f46270 */
[----:B-1----:R-:W-:Y:S02]  /*12540*/  IMAD.MOV.U32 R3, RZ, RZ, R24 ;  /* 0x000000ffff037224 */ /* 0x002fe400078e0018 */
[--C-:B------:R-:W-:Y:S01]  /*12550*/  @!P4 IMAD.IADD R14, R14, 0x1, -R0.reuse ;  /* 0x000000010e0ec824 */ /* 0x100fe200078e0a00 */
[----:B------:R0:W-:Y:S01]  /*12560*/  STL [R1+0x29c], R2 ;  /* 0x00029c0201007387 */ /* 0x0001e20000100800 */
[----:B------:R-:W-:Y:S01]  /*12570*/  @!P1 IMAD.MOV R3, RZ, RZ, -R3 ;  /* 0x000000ffff039224 */ /* 0x000fe200078e0a03 */
[----:B------:R-:W-:Y:S01]  /*12580*/  ISETP.GE.AND P4, PT, R19, RZ, PT ;  /* 0x000000ff1300720c */ /* 0x000fe20003f86270 */
[----:B------:R-:W-:Y:S01]  /*12590*/  IMAD.MOV R11, RZ, RZ, -R11 ;  /* 0x000000ffff0b7224 */ /* 0x000fe200078e0a0b */
[----:B------:R-:W-:Y:S01]  /*125a0*/  IADD3 R19, R28, 0xa4, RZ ;  /* 0x000000a41c137810 */ /* 0x000fe20007ffe0ff */
[----:B------:R-:W-:Y:S01]  /*125b0*/  @!P0 IMAD.IADD R8, R8, 0x1, -R0 ;  /* 0x0000000108088824 */ /* 0x000fe200078e0a00 */
[----:B------:R-:W-:Y:S01]  /*125c0*/  STL [R1+0x298], R3 ;  /* 0x0002980301007387 */ /* 0x000fe20000100800 */
[----:B------:R-:W-:Y:S01]  /*125d0*/  IMAD R18, R0, R11, R18 ;  /* 0x0000000b00127224 */ /* 0x000fe200078e0212 */
[----:B------:R-:W-:Y:S01]  /*125e0*/  ISETP.GE.AND P0, PT, R5, RZ, PT ;  /* 0x000000ff0500720c */ /* 0x000fe20003f06270 */
[----:B------:R-:W-:Y:S01]  /*125f0*/  @!P3 IMAD.IADD R10, R10, 0x1, -R0 ;  /* 0x000000010a0ab824 */ /* 0x000fe200078e0a00 */
[----:B------:R-:W-:Y:S01]  /*12600*/  ISETP.GT.U32.AND P1, PT, R0, R8, PT ;  /* 0x000000080000720c */ /* 0x000fe20003f24070 */
[----:B0-----:R-:W-:Y:S01]  /*12610*/  IMAD.MOV.U32 R2, RZ, RZ, R9 ;  /* 0x000000ffff027224 */ /* 0x001fe200078e0009 */
[----:B------:R-:W-:Y:S01]  /*12620*/  ISETP.GE.AND P3, PT, R6, RZ, PT ;  /* 0x000000ff0600720c */ /* 0x000fe20003f66270 */
[----:B------:R-:W-:Y:S01]  /*12630*/  IMAD.HI.U32 R5, R17, R21, RZ ;  /* 0x0000001511057227 */ /* 0x000fe200078e00ff */
[----:B------:R-:W-:-:S03]  /*12640*/  IADD3 R6, R28, 0xa3, RZ ;  /* 0x000000a31c067810 */ /* 0x000fc60007ffe0ff */
[----:B------:R-:W-:Y:S01]  /*12650*/  @!P5 IMAD.MOV R2, RZ, RZ, -R2 ;  /* 0x000000ffff02d224 */ /* 0x000fe200078e0a02 */
[C---:B------:R-:W-:Y:S01]  /*12660*/  ISETP.GT.U32.AND P5, PT, R0.reuse, R10, PT ;  /* 0x0000000a0000720c */ /* 0x040fe20003fa4070 */
[----:B------:R-:W-:Y:S01]  /*12670*/  IMAD.MOV R5, RZ, RZ, -R5 ;  /* 0x000000ffff057224 */ /* 0x000fe200078e0a05 */
[----:B------:R-:W-:Y:S02]  /*12680*/  IABS R15, R6 ;  /* 0x00000006000f7213 */ /* 0x000fe40000000000 */
[----:B------:R0:W-:Y:S01]  /*12690*/  STL [R1+0x294], R2 ;  /* 0x0002940201007387 */ /* 0x0001e20000100800 */
[----:B------:R-:W-:Y:S01]  /*126a0*/  IMAD R21, R0, R5, R21 ;  /* 0x0000000500157224 */ /* 0x000fe200078e0215 */
[----:B------:R-:W-:Y:S01]  /*126b0*/  IADD3 R5, R28, 0xa2, RZ ;  /* 0x000000a21c057810 */ /* 0x000fe20007ffe0ff */
[----:B------:R-:W-:Y:S01]  /*126c0*/  @!P1 IMAD.IADD R8, R8, 0x1, -R0 ;  /* 0x0000000108089824 */ /* 0x000fe200078e0a00 */
[----:B------:R-:W-:Y:S02]  /*126d0*/  ISETP.GE.AND P1, PT, R19, RZ, PT ;  /* 0x000000ff1300720c */ /* 0x000fe40003f26270 */
[----:B------:R-:W-:-:S02]  /*126e0*/  IABS R19, R19 ;  /* 0x0000001300137213 */ /* 0x000fc40000000000 */
[----:B------:R-:W-:Y:S01]  /*126f0*/  IABS R11, R5 ;  /* 0x00000005000b7213 */ /* 0x000fe20000000000 */
[----:B------:R-:W-:Y:S01]  /*12700*/  @!P5 IMAD.IADD R10, R10, 0x1, -R0 ;  /* 0x000000010a0ad824 */ /* 0x000fe200078e0a00 */
[----:B------:R-:W-:Y:S01]  /*12710*/  ISETP.GT.U32.AND P5, PT, R0, R21, PT ;  /* 0x000000150000720c */ /* 0x000fe20003fa4070 */
[----:B0-----:R-:W-:Y:S01]  /*12720*/  IMAD.MOV.U32 R2, RZ, RZ, R14 ;  /* 0x000000ffff027224 */ /* 0x001fe200078e000e */
[----:B------:R-:W-:Y:S01]  /*12730*/  IADD3 R14, R28, 0xa0, RZ ;  /* 0x000000a01c0e7810 */ /* 0x000fe20007ffe0ff */
[----:B------:R-:W-:-:S03]  /*12740*/  IMAD.HI.U32 R9, R17, R19, RZ ;  /* 0x0000001311097227 */ /* 0x000fc600078e00ff */
[----:B------:R-:W-:Y:S01]  /*12750*/  IABS R20, R14 ;  /* 0x0000000e00147213 */ /* 0x000fe20000000000 */
[----:B------:R-:W-:Y:S01]  /*12760*/  @!P2 IMAD.MOV R2, RZ, RZ, -R2 ;  /* 0x000000ffff02a224 */ /* 0x000fe200078e0a02 */
[----:B------:R-:W-:Y:S01]  /*12770*/  ISETP.GT.U32.AND P2, PT, R0, R18, PT ;  /* 0x000000120000720c */ /* 0x000fe20003f44070 */
[----:B------:R-:W-:-:S03]  /*12780*/  IMAD.MOV R9, RZ, RZ, -R9 ;  /* 0x000000ffff097224 */ /* 0x000fc600078e0a09 */
[----:B------:R0:W-:Y:S01]  /*12790*/  STL [R1+0x290], R2 ;  /* 0x0002900201007387 */ /* 0x0001e20000100800 */
[----:B------:R-:W-:Y:S02]  /*127a0*/  IMAD R19, R0, R9, R19 ;  /* 0x0000000900137224 */ /* 0x000fe400078e0213 */
[----:B------:R-:W-:-:S05]  /*127b0*/  @!P5 IMAD.IADD R21, R21, 0x1, -R0 ;  /* 0x000000011515d824 */ /* 0x000fca00078e0a00 */
[----:B------:R-:W-:Y:S01]  /*127c0*/  ISETP.GT.U32.AND P5, PT, R0, R21, PT ;  /* 0x000000150000720c */ /* 0x000fe20003fa4070 */
[----:B------:R-:W-:Y:S02]  /*127d0*/  @!P2 IMAD.IADD R18, R18, 0x1, -R0 ;  /* 0x000000011212a824 */ /* 0x000fe400078e0a00 */
[----:B0-----:R-:W-:Y:S02]  /*127e0*/  IMAD.MOV.U32 R2, RZ, RZ, R8 ;  /* 0x000000ffff027224 */ /* 0x001fe400078e0008 */
[----:B------:R-:W-:Y:S01]  /*127f0*/  IMAD.HI.U32 R8, R17, R15, RZ ;  /* 0x0000000f11087227 */ /* 0x000fe200078e00ff */
[----:B------:R-:W-:-:S03]  /*12800*/  ISETP.GT.U32.AND P2, PT, R0, R18, PT ;  /* 0x000000120000720c */ /* 0x000fc60003f44070 */
[----:B------:R-:W-:Y:S01]  /*12810*/  @!P6 IMAD.MOV R2, RZ, RZ, -R2 ;  /* 0x000000ffff02e224 */ /* 0x000fe200078e0a02 */
[----:B------:R-:W-:Y:S01]  /*12820*/  ISETP.GE.AND P6, PT, R6, RZ, PT ;  /* 0x000000ff0600720c */ /* 0x000fe20003fc6270 */
[----:B------:R-:W-:-:S03]  /*12830*/  IMAD.HI.U32 R6, R17, R11, RZ ;  /* 0x0000000b11067227 */ /* 0x000fc600078e00ff */
[----:B------:R0:W-:Y:S01]  /*12840*/  STL [R1+0x28c], R2 ;  /* 0x00028c0201007387 */ /* 0x0001e20000100800 */
[----:B------:R-:W-:Y:S02]  /*12850*/  IMAD.MOV R6, RZ, RZ, -R6 ;  /* 0x000000ffff067224 */ /* 0x000fe400078e0a06 */
[----:B------:R-:W-:Y:S02]  /*12860*/  IMAD.MOV R8, RZ, RZ, -R8 ;  /* 0x000000ffff087224 */ /* 0x000fe400078e0a08 */
[----:B------:R-:W-:Y:S01]  /*12870*/  @!P2 IMAD.IADD R18, R18, 0x1, -R0 ;  /* 0x000000011212a824 */ /* 0x000fe200078e0a00 */
[C---:B------:R-:W-:Y:S01]  /*12880*/  ISETP.GT.U32.AND P2, PT, R0.reuse, R19, PT ;  /* 0x000000130000720c */ /* 0x040fe20003f44070 */
[----:B------:R-:W-:Y:S01]  /*12890*/  IMAD R11, R0, R6, R11 ;  /* 0x00000006000b7224 */ /* 0x000fe200078e020b */
[----:B------:R-:W-:Y:S01]  /*128a0*/  IADD3 R6, R28, 0x9e, RZ ;  /* 0x0000009e1c067810 */ /* 0x000fe20007ffe0ff */
[----:B------:R-:W-:Y:S02]  /*128b0*/  IMAD R15, R0, R8, R15 ;  /* 0x00000008000f7224 */ /* 0x000fe400078e020f */
[----:B0-----:R-:W-:Y:S01]  /*128c0*/  IMAD.MOV.U32 R2, RZ, RZ, R10 ;  /* 0x000000ffff027224 */ /* 0x001fe200078e000a */
[----:B------:R-:W-:Y:S01]  /*128d0*/  IADD3 R10, R28, 0x9f, RZ ;  /* 0x0000009f1c0a7810 */ /* 0x000fe20007ffe0ff */
[----:B------:R-:W-:Y:S01]  /*128e0*/  @!P5 IMAD.IADD R21, R21, 0x1, -R0 ;  /* 0x000000011515d824 */ /* 0x000fe200078e0a00 */
[----:B------:R-:W-:Y:S01]  /*128f0*/  ISETP.GT.U32.AND P5, PT, R0, R15, PT ;  /* 0x0000000f0000720c */ /* 0x000fe20003fa4070 */
[----:B------:R-:W-:Y:S01]  /*12900*/  @!P4 IMAD.MOV R2, RZ, RZ, -R2 ;  /* 0x000000ffff02c224 */ /* 0x000fe200078e0a02 */
[----:B------:R-:W-:-:S02]  /*12910*/  ISETP.GE.AND P4, PT, R5, RZ, PT ;  /* 0x000000ff0500720c */ /* 0x000fc40003f86270 */
[----:B------:R-:W-:Y:S01]  /*12920*/  IADD3 R5, R28, 0xa1, RZ ;  /* 0x000000a11c057810 */ /* 0x000fe20007ffe0ff */
[--C-:B------:R-:W-:Y:S01]  /*12930*/  @!P2 IMAD.IADD R19, R19, 0x1, -R0.reuse ;  /* 0x000000011313a824 */ /* 0x100fe200078e0a00 */
[----:B------:R0:W-:Y:S01]  /*12940*/  STL [R1+0x288], R2 ;  /* 0x0002880201007387 */ /* 0x0001e20000100800 */
[----:B------:R-:W-:Y:S02]  /*12950*/  ISETP.GT.U32.AND P2, PT, R0, R11, PT ;  /* 0x0000000b0000720c */ /* 0x000fe40003f44070 */
[----:B------:R-:W-:Y:S02]  /*12960*/  IABS R9, R5 ;  /* 0x0000000500097213 */ /* 0x000fe40000000000 */
[----:B------:R-:W-:Y:S02]  /*12970*/  IABS R16, R10 ;  /* 0x0000000a00107213 */ /* 0x000fe40000000000 */
[----:B------:R-:W-:Y:S01]  /*12980*/  @!P5 IMAD.IADD R15, R15, 0x1, -R0 ;  /* 0x000000010f0fd824 */ /* 0x000fe200078e0a00 */
[----:B------:R-:W-:Y:S01]  /*12990*/  IABS R8, R6 ;  /* 0x0000000600087213 */ /* 0x000fe20000000000 */
[----:B0-----:R-:W-:-:S02]  /*129a0*/  IMAD.MOV.U32 R2, RZ, RZ, R18 ;  /* 0x000000ffff027224 */ /* 0x001fc400078e0012 */
[----:B------:R-:W-:Y:S01]  /*129b0*/  IMAD.HI.U32 R18, R17, R9, RZ ;  /* 0x0000000911127227 */ /* 0x000fe200078e00ff */
[----:B------:R-:W-:-:S03]  /*129c0*/  ISETP.GT.U32.AND P5, PT, R0, R15, PT ;  /* 0x0000000f0000720c */ /* 0x000fc60003fa4070 */
[----:B------:R-:W-:Y:S01]  /*129d0*/  @!P0 IMAD.MOV R2, RZ, RZ, -R2 ;  /* 0x000000ffff028224 */ /* 0x000fe200078e0a02 */
[C---:B------:R-:W-:Y:S01]  /*129e0*/  ISETP.GT.U32.AND P0, PT, R0.reuse, R19, PT ;  /* 0x000000130000720c */ /* 0x040fe20003f04070 */
[----:B------:R-:W-:Y:S02]  /*129f0*/  IMAD.MOV R18, RZ, RZ, -R18 ;  /* 0x000000ffff127224 */ /* 0x000fe400078e0a12 */
[--C-:B------:R-:W-:Y:S01]  /*12a00*/  @!P2 IMAD.IADD R11, R11, 0x1, -R0.reuse ;  /* 0x000000010b0ba824 */ /* 0x100fe200078e0a00 */
[----:B------:R0:W-:Y:S04]  /*12a10*/  STL [R1+0x250], R2 ;  /* 0x0002500201007387 */ /* 0x0001e80000100800 */
[----:B------:R-:W-:Y:S01]  /*12a20*/  ISETP.GT.U32.AND P2, PT, R0, R11, PT ;  /* 0x0000000b0000720c */ /* 0x000fe20003f44070 */
[----:B------:R-:W-:Y:S01]  /*12a30*/  @!P5 IMAD.IADD R15, R15, 0x1, -R0 ;  /* 0x000000010f0fd824 */ /* 0x000fe200078e0a00 */
[----:B------:R-:W-:-:S03]  /*12a40*/  ISETP.GE.AND P5, PT, R14, RZ, PT ;  /* 0x000000ff0e00720c */ /* 0x000fc60003fa6270 */
[----:B------:R-:W-:Y:S02]  /*12a50*/  @!P0 IMAD.IADD R19, R19, 0x1, -R0 ;  /* 0x0000000113138824 */ /* 0x000fe400078e0a00 */
[----:B0-----:R-:W-:Y:S02]  /*12a60*/  IMAD.MOV.U32 R2, RZ, RZ, R21 ;  /* 0x000000ffff027224 */ /* 0x001fe400078e0015 */
[----:B------:R-:W-:-:S04]  /*12a70*/  IMAD.HI.U32 R21, R17, R20, RZ ;  /* 0x0000001411157227 */ /* 0x000fc800078e00ff */
[----:B------:R-:W-:Y:S01]  /*12a80*/  @!P3 IMAD.MOV R2, RZ, RZ, -R2 ;  /* 0x000000ffff02b224 */ /* 0x000fe200078e0a02 */
[----:B------:R-:W-:Y:S01]  /*12a90*/  ISETP.GE.AND P3, PT, R5, RZ, PT ;  /* 0x000000ff0500720c */ /* 0x000fe20003f66270 */
[C---:B------:R-:W-:Y:S02]  /*12aa0*/  IMAD R5, R0.reuse, R18, R9 ;  /* 0x0000001200057224 */ /* 0x040fe400078e0209 */
[C---:B------:R-:W-:Y:S01]  /*12ab0*/  IMAD.HI.U32 R9, R17.reuse, R16, RZ ;  /* 0x0000001011097227 */ /* 0x040fe200078e00ff */
[----:B------:R0:W-:Y:S02]  /*12ac0*/  STL [R1+0x284], R2 ;  /* 0x0002840201007387 */ /* 0x0001e40000100800 */
[----:B------:R-:W-:Y:S01]  /*12ad0*/  ISETP.GT.U32.AND P0, PT, R0, R5, PT ;  /* 0x000000050000720c */ /* 0x000fe20003f04070 */
[----:B------:R-:W-:-:S04]  /*12ae0*/  IMAD.HI.U32 R18, R17, R8, RZ ;  /* 0x0000000811127227 */ /* 0x000fc800078e00ff */
[----:B------:R-:W-:Y:S02]  /*12af0*/  IMAD.MOV R9, RZ, RZ, -R9 ;  /* 0x000000ffff097224 */ /* 0x000fe400078e0a09 */
[----:B------:R-:W-:Y:S02]  /*12b00*/  IMAD.MOV R21, RZ, RZ, -R21 ;  /* 0x000000ffff157224 */ /* 0x000fe400078e0a15 */
[----:B0-----:R-:W-:Y:S02]  /*12b10*/  IMAD.MOV.U32 R2, RZ, RZ, R19 ;  /* 0x000000ffff027224 */ /* 0x001fe400078e0013 */
[----:B------:R-:W-:Y:S02]  /*12b20*/  IMAD.MOV R18, RZ, RZ, -R18 ;  /* 0x000000ffff127224 */ /* 0x000fe400078e0a12 */
[----:B------:R-:W-:Y:S02]  /*12b30*/  @!P1 IMAD.MOV R2, RZ, RZ, -R2 ;  /* 0x000000ffff029224 */ /* 0x000fe400078e0a02 */
[----:B------:R-:W-:Y:S01]  /*12b40*/  IMAD R16, R0, R9, R16 ;  /* 0x0000000900107224 */ /* 0x000fe200078e0210 */
[----:B------:R-:W-:Y:S01]  /*12b50*/  IADD3 R9, R28, 0x9d, RZ ;  /* 0x0000009d1c097810 */ /* 0x000fe20007ffe0ff */
[--C-:B------:R-:W-:Y:S01]  /*12b60*/  @!P0 IMAD.IADD R5, R5, 0x1, -R0.reuse ;  /* 0x0000000105058824 */ /* 0x100fe200078e0a00 */
[----:B------:R0:W-:Y:S01]  /*12b70*/  STL [R1+0x270], R2 ;  /* 0x0002700201007387 */ /* 0x0001e20000100800 */
[----:B------:R-:W-:Y:S01]  /*12b80*/  @!P2 IMAD.IADD R11, R11, 0x1, -R0 ;  /* 0x000000010b0ba824 */ /* 0x000fe200078e0a00 */
[C---:B------:R-:W-:Y:S01]  /*12b90*/  ISETP.GT.U32.AND P2, PT, R0.reuse, R16, PT ;  /* 0x000000100000720c */ /* 0x040fe20003f44070 */
[C---:B------:R-:W-:Y:S01]  /*12ba0*/  IMAD R14, R0.reuse, R21, R20 ;  /* 0x00000015000e7224 */ /* 0x040fe200078e0214 */
[C---:B------:R-:W-:Y:S01]  /*12bb0*/  ISETP.GT.U32.AND P1, PT, R0.reuse, R5, PT ;  /* 0x000000050000720c */ /* 0x040fe20003f24070 */
[C---:B------:R-:W-:Y:S01]  /*12bc0*/  IMAD R8, R0.reuse, R18, R8 ;  /* 0x0000001200087224 */ /* 0x040fe200078e0208 */
[----:B------:R-:W-:Y:S01]  /*12bd0*/  IABS R18, R9 ;  /* 0x0000000900127213 */ /* 0x000fe20000000000 */
[----:B------:R-:W-:Y:S01]  /*12be0*/  IMAD.MOV.U32 R3, RZ, RZ, R15 ;  /* 0x000000ffff037224 */ /* 0x000fe200078e000f */
[----:B------:R-:W-:Y:S01]  /*12bf0*/  ISETP.GT.U32.AND P0, PT, R0, R14, PT ;  /* 0x0000000e0000720c */ /* 0x000fe20003f04070 */
[----:B0-----:R-:W-:Y:S01]  /*12c00*/  IMAD.MOV.U32 R2, RZ, RZ, R11 ;  /* 0x000000ffff027224 */ /* 0x001fe200078e000b */
[----:B------:R-:W-:Y:S01]  /*12c10*/  IADD3 R11, R28, 0x9c, RZ ;  /* 0x0000009c1c0b7810 */ /* 0x000fe20007ffe0ff */
[----:B------:R-:W-:Y:S01]  /*12c20*/  @!P6 IMAD.MOV R3, RZ, RZ, -R3 ;  /* 0x000000ffff03e224 */ /* 0x000fe200078e0a03 */
[----:B------:R-:W-:Y:S01]  /*12c30*/  ISETP.GE.AND P6, PT, R10, RZ, PT ;  /* 0x000000ff0a00720c */ /* 0x000fe20003fc6270 */
[----:B------:R-:W-:Y:S01]  /*12c40*/  @!P4 IMAD.MOV R2, RZ, RZ, -R2 ;  /* 0x000000ffff02c224 */ /* 0x000fe200078e0a02 */
[----:B------:R-:W-:Y:S01]  /*12c50*/  ISETP.GT.U32.AND P4, PT, R0, R8, PT ;  /* 0x000000080000720c */ /* 0x000fe20003f84070 */
[----:B------:R-:W-:Y:S01]  /*12c60*/  IMAD.MOV.U32 R15, RZ, RZ, R18 ;  /* 0x000000ffff0f7224 */ /* 0x000fe200078e0012 */
[----:B------:R-:W-:Y:S01]  /*12c70*/  IABS R18, R11 ;  /* 0x0000000b00127213 */ /* 0x000fe20000000000 */
[--C-:B------:R-:W-:Y:S01]  /*12c80*/  @!P1 IMAD.IADD R5, R5, 0x1, -R0.reuse ;  /* 0x0000000105059824 */ /* 0x100fe200078e0a00 */
[----:B------:R-:W-:Y:S01]  /*12c90*/  STL [R1+0x278], R3 ;  /* 0x0002780301007387 */ /* 0x000fe20000100800 */
[--C-:B------:R-:W-:Y:S01]  /*12ca0*/  @!P2 IMAD.IADD R16, R16, 0x1, -R0.reuse ;  /* 0x000000011010a824 */ /* 0x100fe200078e0a00 */
[----:B------:R-:W-:Y:S01]  /*12cb0*/  ISETP.GE.AND P1, PT, R6, RZ, PT ;  /* 0x000000ff0600720c */ /* 0x000fe20003f26270 */
[----:B------:R-:W-:Y:S01]  /*12cc0*/  @!P0 IMAD.IADD R14, R14, 0x1, -R0 ;  /* 0x000000010e0e8824 */ /* 0x000fe200078e0a00 */
[----:B------:R0:W-:Y:S01]  /*12cd0*/  STL [R1+0x27c], R2 ;  /* 0x00027c0201007387 */ /* 0x0001e20000100800 */
[----:B------:R-:W-:Y:S01]  /*12ce0*/  ISETP.GE.AND P0, PT, R9, RZ, PT ;  /* 0x000000ff0900720c */ /* 0x000fe20003f06270 */
[----:B------:R-:W-:Y:S01]  /*12cf0*/  IMAD.HI.U32 R10, R17, R15, RZ ;  /* 0x0000000f110a7227 */ /* 0x000fe200078e00ff */
[----:B------:R-:W-:-:S02]  /*12d00*/  IADD3 R6, R28, 0x9b, RZ ;  /* 0x0000009b1c067810 */ /* 0x000fc40007ffe0ff */
[----:B------:R-:W-:Y:S01]  /*12d10*/  ISETP.GT.U32.AND P2, PT, R0, R14, PT ;  /* 0x0000000e0000720c */ /* 0x000fe20003f44070 */
[----:B------:R-:W-:Y:S01]  /*12d20*/  @!P4 IMAD.IADD R8, R8, 0x1, -R0 ;  /* 0x000000010808c824 */ /* 0x000fe200078e0a00 */
[----:B------:R-:W-:Y:S01]  /*12d30*/  ISETP.GT.U32.AND P4, PT, R0, R16, PT ;  /* 0x000000100000720c */ /* 0x000fe20003f84070 */
[----:B------:R-:W-:Y:S01]  /*12d40*/  IMAD.HI.U32 R9, R17, R18, RZ ;  /* 0x0000001211097227 */ /* 0x000fe200078e00ff */
[----:B------:R-:W-:-:S03]  /*12d50*/  IABS R19, R6 ;  /* 0x0000000600137213 */ /* 0x000fc60000000000 */
[----:B0-----:R-:W-:Y:S01]  /*12d60*/  IMAD.MOV.U32 R2, RZ, RZ, R5 ;  /* 0x000000ffff027224 */ /* 0x001fe200078e0005 */
[----:B------:R-:W-:Y:S01]  /*12d70*/  IADD3 R5, R28, 0x9a, RZ ;  /* 0x0000009a1c057810 */ /* 0x000fe20007ffe0ff */
[----:B------:R-:W-:Y:S02]  /*12d80*/  IMAD.MOV R10, RZ, RZ, -R10 ;  /* 0x000000ffff0a7224 */ /* 0x000fe400078e0a0a */
[----:B------:R-:W-:Y:S01]  /*12d90*/  @!P3 IMAD.MOV R2, RZ, RZ, -R2 ;  /* 0x000000ffff02b224 */ /* 0x000fe200078e0a02 */
[C---:B------:R-:W-:Y:S01]  /*12da0*/  ISETP.GT.U32.AND P3, PT, R0.reuse, R8, PT ;  /* 0x000000080000720c */ /* 0x040fe20003f64070 */
[----:B------:R-:W-:Y:S02]  /*12db0*/  IMAD.MOV R9, RZ, RZ, -R9 ;  /* 0x000000ffff097224 */ /* 0x000fe400078e0a09 */
[----:B------:R-:W-:Y:S01]  /*12dc0*/  IMAD R15, R0, R10, R15 ;  /* 0x0000000a000f7224 */ /* 0x000fe200078e020f */
[----:B------:R-:W-:Y:S01]  /*12dd0*/  IADD3 R10, R28, 0x99, RZ ;  /* 0x000000991c0a7810 */ /* 0x000fe20007ffe0ff */
[----:B------:R-:W-:Y:S01]  /*12de0*/  IMAD R18, R0, R9, R18 ;  /* 0x0000000900127224 */ /* 0x000fe200078e0212 */
[----:B------:R-:W-:Y:S01]  /*12df0*/  IABS R9, R5 ;  /* 0x0000000500097213 */ /* 0x000fe20000000000 */
[--C-:B------:R-:W-:Y:S01]  /*12e00*/  @!P4 IMAD.IADD R16, R16, 0x1, -R0.reuse ;  /* 0x000000011010c824 */ /* 0x100fe200078e0a00 */
[----:B------:R-:W-:Y:S01]  /*12e10*/  IABS R20, R10 ;  /* 0x0000000a00147213 */ /* 0x000fe20000000000 */
[--C-:B------:R-:W-:Y:S01]  /*12e20*/  @!P2 IMAD.IADD R14, R14, 0x1, -R0.reuse ;  /* 0x000000010e0ea824 */ /* 0x100fe200078e0a00 */
[C---:B------:R-:W-:Y:S01]  /*12e30*/  ISETP.GT.U32.AND P4, PT, R0.reuse, R18, PT ;  /* 0x000000120000720c */ /* 0x040fe20003f84070 */
[----:B------:R0:W-:Y:S01]  /*12e40*/  STL [R1+0x280], R2 ;  /* 0x0002800201007387 */ /* 0x0001e20000100800 */
[----:B------:R-:W-:Y:S01]  /*12e50*/  ISETP.GT.U32.AND P2, PT, R0, R15, PT ;  /* 0x0000000f0000720c */ /* 0x000fe20003f44070 */
[----:B------:R-:W-:Y:S01]  /*12e60*/  @!P3 IMAD.IADD R8, R8, 0x1, -R0 ;  /* 0x000000010808b824 */ /* 0x000fe200078e0a00 */
[----:B------:R-:W-:Y:S01]  /*12e70*/  ISETP.GE.AND P3, PT, R11, RZ, PT ;  /* 0x000000ff0b00720c */ /* 0x000fe20003f66270 */
[----:B------:R-:W-:-:S02]  /*12e80*/  IMAD.MOV.U32 R11, RZ, RZ, R20 ;  /* 0x000000ffff0b7224 */ /* 0x000fc400078e0014 */
[----:B------:R-:W-:-:S04]  /*12e90*/  IMAD.HI.U32 R20, R17, R19, RZ ;  /* 0x0000001311147227 */ /* 0x000fc800078e00ff */
[----:B0-----:R-:W-:Y:S02]  /*12ea0*/  IMAD.MOV.U32 R2, RZ, RZ, R14 ;  /* 0x000000ffff027224 */ /* 0x001fe400078e000e */
[----:B------:R-:W-:-:S04]  /*12eb0*/  IMAD.HI.U32 R21, R17, R9, RZ ;  /* 0x0000000911157227 */ /* 0x000fc800078e00ff */
[----:B------:R-:W-:Y:S02]  /*12ec0*/  IMAD.MOV R20, RZ, RZ, -R20 ;  /* 0x000000ffff147224 */ /* 0x000fe400078e0a14 */
[----:B------:R-:W-:Y:S02]  /*12ed0*/  @!P5 IMAD.MOV R2, RZ, RZ, -R2 ;  /* 0x000000ffff02d224 */ /* 0x000fe400078e0a02 */
[----:B------:R-:W-:Y:S02]  /*12ee0*/  @!P4 IMAD.IADD R18, R18, 0x1, -R0 ;  /* 0x000000011212c824 */ /* 0x000fe400078e0a00 */
[----:B------:R-:W-:Y:S01]  /*12ef0*/  IMAD.MOV R14, RZ, RZ, -R21 ;  /* 0x000000ffff0e7224 */ /* 0x000fe200078e0a15 */
[----:B------:R0:W-:Y:S01]  /*12f00*/  STL [R1+0x274], R2 ;  /* 0x0002740201007387 */ /* 0x0001e20000100800 */
[C---:B------:R-:W-:Y:S01]  /*12f10*/  IMAD R19, R0.reuse, R20, R19 ;  /* 0x0000001400137224 */ /* 0x040fe200078e0213 */
[----:B------:R-:W-:Y:S01]  /*12f20*/  ISETP.GT.U32.AND P4, PT, R0, R18, PT ;  /* 0x000000120000720c */ /* 0x000fe20003f84070 */
[----:B------:R-:W-:Y:S01]  /*12f30*/  IMAD.MOV.U32 R3, RZ, RZ, R16 ;  /* 0x000000ffff037224 */ /* 0x000fe200078e0010 */
[----:B------:R-:W-:Y:S01]  /*12f40*/  IADD3 R20, R28, 0x98, RZ ;  /* 0x000000981c147810 */ /* 0x000fe20007ffe0ff */
[----:B------:R-:W-:Y:S01]  /*12f50*/  @!P2 IMAD.IADD R15, R15, 0x1, -R0 ;  /* 0x000000010f0fa824 */ /* 0x000fe200078e0a00 */
[----:B------:R-:W-:Y:S01]  /*12f60*/  ISETP.GE.AND P2, PT, R6, RZ, PT ;  /* 0x000000ff0600720c */ /* 0x000fe20003f46270 */
[----:B------:R-:W-:Y:S01]  /*12f70*/  IMAD R9, R0, R14, R9 ;  /* 0x0000000e00097224 */ /* 0x000fe200078e0209 */
[----:B------:R-:W-:Y:S01]  /*12f80*/  IADD3 R14, R28, 0x96, RZ ;  /* 0x000000961c0e7810 */ /* 0x000fe20007ffe0ff */
[----:B------:R-:W-:Y:S01]  /*12f90*/  @!P6 IMAD.MOV R3, RZ, RZ, -R3 ;  /* 0x000000ffff03e224 */ /* 0x000fe200078e0a03 */
[C---:B------:R-:W-:Y:S01]  /*12fa0*/  ISETP.GT.U32.AND P6, PT, R0.reuse, R19, PT ;  /* 0x000000130000720c */ /* 0x040fe20003fc4070 */
[----:B0-----:R-:W-:Y:S01]  /*12fb0*/  IMAD.MOV.U32 R2, RZ, RZ, R8 ;  /* 0x000000ffff027224 */ /* 0x001fe200078e0008 */
[----:B------:R-:W-:Y:S01]  /*12fc0*/  ISETP.GT.U32.AND P5, PT, R0, R15, PT ;  /* 0x0000000f0000720c */ /* 0x000fe20003fa4070 */
[----:B------:R-:W-:Y:S01]  /*12fd0*/  IMAD.HI.U32 R6, R17, R11, RZ ;  /* 0x0000000b11067227 */ /* 0x000fe200078e00ff */
[----:B------:R-:W-:Y:S01]  /*12fe0*/  STL [R1+0x264], R3 ;  /* 0x0002640301007387 */ /* 0x000fe20000100800 */
[----:B------:R-:W-:-:S02]  /*12ff0*/  IABS R22, R14 ;  /* 0x0000000e00167213 */ /* 0x000fc40000000000 */
[----:B------:R-:W-:Y:S01]  /*13000*/  @!P1 IMAD.MOV R2, RZ, RZ, -R2 ;  /* 0x000000ffff029224 */ /* 0x000fe200078e0a02 */
[----:B------:R-:W-:Y:S01]  /*13010*/  ISETP.GT.U32.AND P1, PT, R0, R9, PT ;  /* 0x000000090000720c */ /* 0x000fe20003f24070 */
[----:B------:R-:W-:Y:S01]  /*13020*/  IMAD.MOV R6, RZ, RZ, -R6 ;  /* 0x000000ffff067224 */ /* 0x000fe200078e0a06 */
[----:B------:R-:W-:Y:S01]  /*13030*/  IADD3 R16, R28, 0x94, RZ ;  /* 0x000000941c107810 */ /* 0x000fe20007ffe0ff */
[--C-:B------:R-:W-:Y:S01]  /*13040*/  @!P4 IMAD.IADD R18, R18, 0x1, -R0.reuse ;  /* 0x000000011212c824 */ /* 0x100fe200078e0a00 */
        /* <DEDUP_REMOVED lines=8> */
[----:B------:R-:W-:-:S02]  /*130d0*/  ISETP.GE.AND P5, PT, R5, RZ, PT ;  /* 0x000000ff0500720c */ /* 0x000fc40003fa6270 */
[----:B------:R-:W-:Y:S01]  /*130e0*/  IADD3 R5, R28, 0x97, RZ ;  /* 0x000000971c057810 */ /* 0x000fe20007ffe0ff */
[----:B------:R-:W-:Y:S01]  /*130f0*/  @!P1 IMAD.IADD R9, R9, 0x1, -R0 ;  /* 0x0000000109099824 */ /* 0x000fe200078e0a00 */
[C---:B------:R-:W-:Y:S01]  /*13100*/  ISETP.GT.U32.AND P1, PT, R0.reuse, R19, PT ;  /* 0x000000130000720c */ /* 0x040fe20003f24070 */
[----:B------:R-:W-:Y:S01]  /*13110*/  IMAD.MOV R10, RZ, RZ, -R10 ;  /* 0x000000ffff0a7224 */ /* 0x000fe200078e0a0a */
[----:B------:R-:W-:Y:S01]  /*13120*/  IABS R8, R5 ;  /* 0x0000000500087213 */ /* 0x000fe20000000000 */
[----:B0-----:R-:W-:Y:S02]  /*13130*/  IMAD.MOV.U32 R2, RZ, RZ, R15 ;  /* 0x000000ffff027224 */ /* 0x001fe400078e000f */
[----:B------:R-:W-:Y:S01]  /*13140*/  IMAD R6, R0, R10, R6 ;  /* 0x0000000a00067224 */ /* 0x000fe200078e0206 */
[----:B------:R-:W-:Y:S01]  /*13150*/  IADD3 R10, R28, 0x95, RZ ;  /* 0x000000951c0a7810 */ /* 0x000fe20007ffe0ff */
[----:B------:R-:W-:Y:S01]  /*13160*/  @!P4 IMAD.IADD R11, R11, 0x1, -R0 ;  /* 0x000000010b0bc824 */ /* 0x000fe200078e0a00 */
[----:B------:R-:W-:Y:S01]  /*13170*/  ISETP.GT.U32.AND P4, PT, R0, R9, PT ;  /* 0x000000090000720c */ /* 0x000fe20003f84070 */
[----:B------:R-:W-:-:S04]  /*13180*/  IMAD.HI.U32 R15, R17, R8, RZ ;  /* 0x00000008110f7227 */ /* 0x000fc800078e00ff */
[----:B------:R-:W-:Y:S01]  /*13190*/  @!P1 IMAD.IADD R19, R19, 0x1, -R0 ;  /* 0x0000000113139824 */ /* 0x000fe200078e0a00 */
[C---:B------:R-:W-:Y:S01]  /*131a0*/  ISETP.GT.U32.AND P1, PT, R0.reuse, R6, PT ;  /* 0x000000060000720c */ /* 0x040fe20003f24070 */
[----:B------:R-:W-:Y:S02]  /*131b0*/  IMAD.MOV R15, RZ, RZ, -R15 ;  /* 0x000000ffff0f7224 */ /* 0x000fe400078e0a0f */
[----:B------:R-:W-:Y:S01]  /*131c0*/  @!P0 IMAD.MOV R2, RZ, RZ, -R2 ;  /* 0x000000ffff028224 */ /* 0x000fe200078e0a02 */
[C---:B------:R-:W-:Y:S01]  /*131d0*/  ISETP.GT.U32.AND P0, PT, R0.reuse, R11, PT ;  /* 0x0000000b0000720c */ /* 0x040fe20003f04070 */
[C---:B------:R-:W-:Y:S01]  /*131e0*/  IMAD R8, R0.reuse, R15, R8 ;  /* 0x0000000f00087224 */ /* 0x040fe200078e0208 */
[----:B------:R-:W-:Y:S01]  /*131f0*/  IABS R15, R10 ;  /* 0x0000000a000f7213 */ /* 0x000fe20000000000 */
[----:B------:R-:W-:Y:S01]  /*13200*/  @!P4 IMAD.IADD R9, R9, 0x1, -R0 ;  /* 0x000000010909c824 */ /* 0x000fe200078e0a00 */
[----:B------:R0:W-:Y:S01]  /*13210*/  STL [R1+0x26c], R2 ;  /* 0x00026c0201007387 */ /* 0x0001e20000100800 */
[----:B------:R-:W-:Y:S01]  /*13220*/  IMAD.MOV.U32 R3, RZ, RZ, R18 ;  /* 0x000000ffff037224 */ /* 0x000fe200078e0012 */
[----:B------:R-:W-:Y:S01]  /*13230*/  ISETP.GT.U32.AND P4, PT, R0, R8, PT ;  /* 0x000000080000720c */ /* 0x000fe20003f84070 */
[----:B------:R-:W-:-:S04]  /*13240*/  IMAD.HI.U32 R23, R17, R22, RZ ;  /* 0x0000001611177227 */ /* 0x000fc800078e00ff */
[----:B------:R-:W-:Y:S01]  /*13250*/  @!P1 IMAD.IADD R6, R6, 0x1, -R0 ;  /* 0x0000000106069824 */ /* 0x000fe200078e0a00 */
[----:B------:R-:W-:Y:S01]  /*13260*/  ISETP.GE.AND P1, PT, R5, RZ, PT ;  /* 0x000000ff0500720c */ /* 0x000fe20003f26270 */
[----:B------:R-:W-:Y:S02]  /*13270*/  @!P3 IMAD.MOV R3, RZ, RZ, -R3 ;  /* 0x000000ffff03b224 */ /* 0x000fe400078e0a03 */
[----:B------:R-:W-:Y:S01]  /*13280*/  IMAD.MOV R23, RZ, RZ, -R23 ;  /* 0x000000ffff177224 */ /* 0x000fe200078e0a17 */
[----:B------:R-:W-:Y:S01]  /*13290*/  ISETP.GT.U32.AND P3, PT, R0, R6, PT ;  /* 0x000000060000720c */ /* 0x000fe20003f64070 */
[----:B------:R-:W-:Y:S01]  /*132a0*/  IMAD.HI.U32 R21, R17, R15, RZ ;  /* 0x0000000f11157227 */ /* 0x000fe200078e00ff */
[----:B------:R1:W-:Y:S03]  /*132b0*/  STL [R1+0x260], R3 ;  /* 0x0002600301007387 */ /* 0x0003e60000100800 */
[----:B0-----:R-:W-:-:S02]  /*132c0*/  IMAD.MOV.U32 R2, RZ, RZ, R19 ;  /* 0x000000ffff027224 */ /* 0x001fc400078e0013 */
[----:B------:R-:W-:Y:S02]  /*132d0*/  @!P4 IMAD.IADD R8, R8, 0x1, -R0 ;  /* 0x000000010808c824 */ /* 0x000fe400078e0a00 */
[C---:B------:R-:W-:Y:S02]  /*132e0*/  IMAD R5, R0.reuse, R23, R22 ;  /* 0x0000001700057224 */ /* 0x040fe400078e0216 */
[----:B------:R-:W-:Y:S01]  /*132f0*/  IMAD.MOV R21, RZ, RZ, -R21 ;  /* 0x000000ffff157224 */ /* 0x000fe200078e0a15 */
[C---:B------:R-:W-:Y:S01]  /*13300*/  ISETP.GT.U32.AND P4, PT, R0.reuse, R8, PT ;  /* 0x000000080000720c */ /* 0x040fe20003f84070 */
[----:B------:R-:W-:Y:S01]  /*13310*/  @!P2 IMAD.MOV R2, RZ, RZ, -R2 ;  /* 0x000000ffff02a224 */ /* 0x000fe200078e0a02 */
[----:B------:R-:W-:Y:S01]  /*13320*/  ISETP.GT.U32.AND P2, PT, R0, R5, PT ;  /* 0x000000050000720c */ /* 0x000fe20003f44070 */
[--C-:B------:R-:W-:Y:S01]  /*13330*/  @!P0 IMAD.IADD R11, R11, 0x1, -R0.reuse ;  /* 0x000000010b0b8824 */ /* 0x100fe200078e0a00 */
[----:B------:R-:W-:Y:S01]  /*13340*/  ISETP.GE.AND P0, PT, R20, RZ, PT ;  /* 0x000000ff1400720c */ /* 0x000fe20003f06270 */
[----:B------:R-:W-:Y:S01]  /*13350*/  IMAD R15, R0, R21, R15 ;  /* 0x00000015000f7224 */ /* 0x000fe200078e020f */
[----:B------:R0:W-:Y:S01]  /*13360*/  STL [R1+0x25c], R2 ;  /* 0x00025c0201007387 */ /* 0x0001e20000100800 */
[----:B-1----:R-:W-:Y:S01]  /*13370*/  IMAD.MOV.U32 R3, RZ, RZ, R9 ;  /* 0x000000ffff037224 */ /* 0x002fe200078e0009 */
[----:B------:R-:W-:Y:S01]  /*13380*/  IABS R20, R16 ;  /* 0x0000001000147213 */ /* 0x000fe20000000000 */
[--C-:B------:R-:W-:Y:S01]  /*13390*/  @!P3 IMAD.IADD R6, R6, 0x1, -R0.reuse ;  /* 0x000000010606b824 */ /* 0x100fe200078e0a00 */
[----:B------:R-:W-:Y:S01]  /*133a0*/  ISETP.GT.U32.AND P3, PT, R0, R15, PT ;  /* 0x0000000f0000720c */ /* 0x000fe20003f64070 */
[----:B------:R-:W-:Y:S01]  /*133b0*/  @!P5 IMAD.MOV R3, RZ, RZ, -R3 ;  /* 0x000000ffff03d224 */ /* 0x000fe200078e0a03 */
[----:B------:R-:W-:Y:S01]  /*133c0*/  ISETP.GE.AND P5, PT, R14, RZ, PT ;  /* 0x000000ff0e00720c */ /* 0x000fe20003fa6270 */
[--C-:B------:R-:W-:Y:S01]  /*133d0*/  @!P4 IMAD.IADD R8, R8, 0x1, -R0.reuse ;  /* 0x000000010808c824 */ /* 0x100fe200078e0a00 */
[----:B------:R-:W-:Y:S01]  /*133e0*/  ISETP.GE.AND P4, PT, R16, RZ, PT ;  /* 0x000000ff1000720c */ /* 0x000fe20003f86270 */
[----:B------:R-:W-:Y:S01]  /*133f0*/  @!P2 IMAD.IADD R5, R5, 0x1, -R0 ;  /* 0x000000010505a824 */ /* 0x000fe200078e0a00 */
[----:B------:R-:W-:Y:S01]  /*13400*/  STL [R1+0x258], R3 ;  /* 0x0002580301007387 */ /* 0x000fe20000100800 */
[----:B0-----:R-:W-:Y:S01]  /*13410*/  IMAD.MOV.U32 R2, RZ, RZ, R11 ;  /* 0x000000ffff027224 */ /* 0x001fe200078e000b */
[----:B------:R-:W-:Y:S01]  /*13420*/  IADD3 R11, R28, 0x90, RZ ;  /* 0x000000901c0b7810 */ /* 0x000fe20007ffe0ff */
[----:B------:R-:W-:-:S03]  /*13430*/  IMAD.HI.U32 R9, R17, R20, RZ ;  /* 0x0000001411097227 */ /* 0x000fc600078e00ff */
[----:B------:R-:W-:Y:S01]  /*13440*/  IABS R19, R11 ;  /* 0x0000000b00137213 */ /* 0x000fe20000000000 */
[----:B------:R-:W-:Y:S01]  /*13450*/  @!P6 IMAD.MOV R2, RZ, RZ, -R2 ;  /* 0x000000ffff02e224 */ /* 0x000fe200078e0a02 */
[----:B------:R-:W-:Y:S01]  /*13460*/  ISETP.GE.AND P6, PT, R10, RZ, PT ;  /* 0x000000ff0a00720c */ /* 0x000fe20003fc6270 */
[----:B------:R-:W-:Y:S01]  /*13470*/  @!P3 IMAD.IADD R15, R15, 0x1, -R0 ;  /* 0x000000010f0fb824 */ /* 0x000fe200078e0a00 */
[----:B------:R-:W-:Y:S01]  /*13480*/  IADD3 R10, R28, 0x93, RZ ;  /* 0x000000931c0a7810 */ /* 0x000fe20007ffe0ff */
[----:B------:R-:W-:Y:S01]  /*13490*/  IMAD.MOV R9, RZ, RZ, -R9 ;  /* 0x000000ffff097224 */ /* 0x000fe200078e0a09 */
[----:B------:R0:W-:Y:S01]  /*134a0*/  STL [R1+0x254], R2 ;  /* 0x0002540201007387 */ /* 0x0001e20000100800 */
[C---:B------:R-:W-:Y:S02]  /*134b0*/  ISETP.GT.U32.AND P3, PT, R0.reuse, R5, PT ;  /* 0x000000050000720c */ /* 0x040fe40003f64070 */
[----:B------:R-:W-:Y:S01]  /*134c0*/  IABS R16, R10 ;  /* 0x0000000a00107213 */ /* 0x000fe20000000000 */
[----:B------:R-:W-:Y:S01]  /*134d0*/  IMAD R22, R0, R9, R20 ;  /* 0x0000000900167224 */ /* 0x000fe200078e0214 */
[----:B------:R-:W-:-:S02]  /*134e0*/  ISETP.GE.AND P2, PT, R10, RZ, PT ;  /* 0x000000ff0a00720c */ /* 0x000fc40003f46270 */
[C---:B------:R-:W-:Y:S02]  /*134f0*/  IADD3 R10, R28.reuse, 0x92, RZ ;  /* 0x000000921c0a7810 */ /* 0x040fe40007ffe0ff */
[----:B------:R-:W-:Y:S01]  /*13500*/  IADD3 R9, R28, 0x91, RZ ;  /* 0x000000911c097810 */ /* 0x000fe20007ffe0ff */
[----:B0-----:R-:W-:Y:S01]  /*13510*/  IMAD.MOV.U32 R2, RZ, RZ, R6 ;  /* 0x000000ffff027224 */ /* 0x001fe200078e0006 */
[----:B------:R-:W-:Y:S01]  /*13520*/  IABS R18, R10 ;  /* 0x0000000a00127213 */ /* 0x000fe20000000000 */
[----:B------:R-:W-:Y:S01]  /*13530*/  IMAD.HI.U32 R6, R17, R16, RZ ;  /* 0x0000001011067227 */ /* 0x000fe200078e00ff */
[----:B------:R-:W-:-:S03]  /*13540*/  IABS R20, R9 ;  /* 0x0000000900147213 */ /* 0x000fc60000000000 */
[----:B------:R-:W-:Y:S01]  /*13550*/  @!P0 IMAD.MOV R2, RZ, RZ, -R2 ;  /* 0x000000ffff028224 */ /* 0x000fe200078e0a02 */
[C---:B------:R-:W-:Y:S01]  /*13560*/  ISETP.GT.U32.AND P0, PT, R0.reuse, R15, PT ;  /* 0x0000000f0000720c */ /* 0x040fe20003f04070 */
[----:B------:R-:W-:Y:S02]  /*13570*/  IMAD.MOV R6, RZ, RZ, -R6 ;  /* 0x000000ffff067224 */ /* 0x000fe400078e0a06 */
[----:B------:R-:W-:Y:S01]  /*13580*/  @!P3 IMAD.IADD R5, R5, 0x1, -R0 ;  /* 0x000000010505b824 */ /* 0x000fe200078e0a00 */
[----:B------:R0:W-:Y:S01]  /*13590*/  STL [R1+0x248], R2 ;  /* 0x0002480201007387 */ /* 0x0001e20000100800 */
[----:B------:R-:W-:Y:S02]  /*135a0*/  IMAD R16, R0, R6, R16 ;  /* 0x0000000600107224 */ /* 0x000fe400078e0210 */
[----:B------:R-:W-:-:S03]  /*135b0*/  IMAD.HI.U32 R6, R17, R18, RZ ;  /* 0x0000001211067227 */ /* 0x000fc600078e00ff */
[----:B------:R-:W-:-:S03]  /*135c0*/  ISETP.GT.U32.AND P3, PT, R0, R16, PT ;  /* 0x000000100000720c */ /* 0x000fc60003f64070 */
[----:B------:R-:W-:Y:S01]  /*135d0*/  @!P0 IMAD.IADD R15, R15, 0x1, -R0 ;  /* 0x000000010f0f8824 */ /* 0x000fe200078e0a00 */
[----:B------:R-:W-:Y:S01]  /*135e0*/  ISETP.GE.AND P0, PT, R10, RZ, PT ;  /* 0x000000ff0a00720c */ /* 0x000fe20003f06270 */
[----:B0-----:R-:W-:Y:S02]  /*135f0*/  IMAD.MOV.U32 R2, RZ, RZ, R8 ;  /* 0x000000ffff027224 */ /* 0x001fe400078e0008 */
[----:B------:R-:W-:-:S04]  /*13600*/  IMAD.HI.U32 R8, R17, R20, RZ ;  /* 0x0000001411087227 */ /* 0x000fc800078e00ff */
[----:B------:R-:W-:Y:S01]  /*13610*/  @!P1 IMAD.MOV R2, RZ, RZ, -R2 ;  /* 0x000000ffff029224 */ /* 0x000fe200078e0a02 */
[----:B------:R-:W-:Y:S01]  /*13620*/  ISETP.GT.U32.AND P1, PT, R0, R22, PT ;  /* 0x000000160000720c */ /* 0x000fe20003f24070 */
[----:B------:R-:W-:Y:S02]  /*13630*/  @!P3 IMAD.IADD R16, R16, 0x1, -R0 ;  /* 0x000000011010b824 */ /* 0x000fe400078e0a00 */
[----:B------:R-:W-:Y:S01]  /*13640*/  IMAD.MOV R10, RZ, RZ, -R6 ;  /* 0x000000ffff0a7224 */ /* 0x000fe200078e0a06 */
[----:B------:R0:W-:Y:S01]  /*13650*/  STL [R1+0x244], R2 ;  /* 0x0002440201007387 */ /* 0x0001e20000100800 */
[----:B------:R-:W-:Y:S01]  /*13660*/  IMAD.HI.U32 R6, R17, R19, RZ ;  /* 0x0000001311067227 */ /* 0x000fe200078e00ff */
[----:B------:R-:W-:-:S03]  /*13670*/  ISETP.GT.U32.AND P3, PT, R0, R16, PT ;  /* 0x000000100000720c */ /* 0x000fc60003f64070 */
[----:B------:R-:W-:Y:S02]  /*13680*/  IMAD.MOV R8, RZ, RZ, -R8 ;  /* 0x000000ffff087224 */ /* 0x000fe400078e0a08 */
[----:B------:R-:W-:Y:S02]  /*13690*/  IMAD R18, R0, R10, R18 ;  /* 0x0000000a00127224 */ /* 0x000fe400078e0212 */
[----:B------:R-:W-:Y:S01]  /*136a0*/  @!P1 IMAD.IADD R22, R22, 0x1, -R0 ;  /* 0x0000000116169824 */ /* 0x000fe200078e0a00 */
[----:B------:R-:W-:Y:S01]  /*136b0*/  ISETP.GE.AND P1, PT, R9, RZ, PT ;  /* 0x000000ff0900720c */ /* 0x000fe20003f26270 */
[----:B0-----:R-:W-:Y:S01]  /*136c0*/  IMAD.MOV.U32 R2, RZ, RZ, R5 ;  /* 0x000000ffff027224 */ /* 0x001fe200078e0005 */
[C---:B------:R-:W-:Y:S01]  /*136d0*/  IADD3 R5, R28.reuse, 0x8d, RZ ;  /* 0x0000008d1c057810 */ /* 0x040fe20007ffe0ff */
        /* <DEDUP_REMOVED lines=8> */
[----:B------:R-:W-:Y:S01]  /*13760*/  @!P3 IMAD.IADD R16, R16, 0x1, -R0 ;  /* 0x000000011010b824 */ /* 0x000fe200078e0a00 */
[----:B------:R-:W-:-:S02]  /*13770*/  IADD3 R6, R28, 0x8f, RZ ;  /* 0x0000008f1c067810 */ /* 0x000fc40007ffe0ff */
[----:B------:R-:W-:Y:S02]  /*13780*/  ISETP.GT.U32.AND P3, PT, R0, R19, PT ;  /* 0x000000130000720c */ /* 0x000fe40003f64070 */
[----:B------:R-:W-:Y:S02]  /*13790*/  IABS R21, R6 ;  /* 0x0000000600157213 */ /* 0x000fe40000000000 */
        /* <DEDUP_REMOVED lines=9> */
[----:B------:R-:W-:Y:S02]  /*13830*/  @!P3 IMAD.IADD R19, R19, 0x1, -R0 ;  /* 0x000000011313b824 */ /* 0x000fe400078e0a00 */
[----:B------:R-:W-:Y:S01]  /*13840*/  IMAD.MOV.U32 R3, RZ, RZ, R22 ;  /* 0x000000ffff037224 */ /* 0x000fe200078e0016 */
[----:B------:R0:W-:Y:S01]  /*13850*/  STL [R1+0x240], R2 ;  /* 0x0002400201007387 */ /* 0x0001e20000100800 */
[----:B------:R-:W-:Y:S02]  /*13860*/  @!P5 IMAD.IADD R20, R20, 0x1, -R0 ;  /* 0x000000011414d824 */ /* 0x000fe400078e0a00 */
[----:B------:R-:W-:Y:S02]  /*13870*/  IMAD.MOV R23, RZ, RZ, -R23 ;  /* 0x000000ffff177224 */ /* 0x000fe400078e0a17 */
[----:B------:R-:W-:Y:S01]  /*13880*/  @!P4 IMAD.MOV R3, RZ, RZ, -R3 ;  /* 0x000000ffff03c224 */ /* 0x000fe200078e0a03 */
[----:B------:R-:W-:-:S02]  /*13890*/  ISETP.GT.U32.AND P3, PT, R0, R20, PT ;  /* 0x000000140000720c */ /* 0x000fc40003f64070 */
[----:B------:R-:W-:Y:S01]  /*138a0*/  ISETP.GT.U32.AND P4, PT, R0, R19, PT ;  /* 0x000000130000720c */ /* 0x000fe20003f84070 */
[----:B------:R-:W-:Y:S01]  /*138b0*/  @!P6 IMAD.IADD R18, R18, 0x1, -R0 ;  /* 0x000000011212e824 */ /* 0x000fe200078e0a00 */
[----:B------:R-:W-:Y:S01]  /*138c0*/  ISETP.GE.AND P6, PT, R11, RZ, PT ;  /* 0x000000ff0b00720c */ /* 0x000fe20003fc6270 */
[----:B------:R-:W-:Y:S01]  /*138d0*/  IMAD.MOV.U32 R11, RZ, RZ, R14 ;  /* 0x000000ffff0b7224 */ /* 0x000fe200078e000e */
[----:B------:R-:W-:Y:S01]  /*138e0*/  STL [R1+0x238], R3 ;  /* 0x0002380301007387 */ /* 0x000fe20000100800 */
[----:B------:R-:W-:Y:S01]  /*138f0*/  IMAD.HI.U32 R14, R17, R10, RZ ;  /* 0x0000000a110e7227 */ /* 0x000fe200078e00ff */
[----:B------:R-:W-:-:S03]  /*13900*/  ISETP.GT.U32.AND P5, PT, R0, R18, PT ;  /* 0x000000120000720c */ /* 0x000fc60003fa4070 */
[----:B------:R-:W-:Y:S02]  /*13910*/  IMAD.MOV R22, RZ, RZ, -R14 ;  /* 0x000000ffff167224 */ /* 0x000fe400078e0a0e */
[----:B------:R-:W-:Y:S01]  /*13920*/  IMAD R14, R0, R23, R21 ;  /* 0x00000017000e7224 */ /* 0x000fe200078e0215 */
[----:B------:R-:W-:Y:S01]  /*13930*/  IADD3 R23, R28, 0x85, RZ ;  /* 0x000000851c177810 */ /* 0x000fe20007ffe0ff */
[----:B------:R-:W-:Y:S02]  /*13940*/  IMAD R10, R0, R22, R10 ;  /* 0x00000016000a7224 */ /* 0x000fe400078e020a */
[----:B------:R-:W-:-:S04]  /*13950*/  IMAD.HI.U32 R22, R17, R11, RZ ;  /* 0x0000000b11167227 */ /* 0x000fc800078e00ff */
[--C-:B------:R-:W-:Y:S01]  /*13960*/  @!P5 IMAD.IADD R18, R18, 0x1, -R0.reuse ;  /* 0x000000011212d824 */ /* 0x100fe200078e0a00 */
[----:B------:R-:W-:Y:S01]  /*13970*/  ISETP.GT.U32.AND P5, PT, R0, R14, PT ;  /* 0x0000000e0000720c */ /* 0x000fe20003fa4070 */
[----:B------:R-:W-:Y:S01]  /*13980*/  @!P3 IMAD.IADD R20, R20, 0x1, -R0 ;  /* 0x000000011414b824 */ /* 0x000fe200078e0a00 */
[----:B------:R-:W-:Y:S01]  /*13990*/  ISETP.GT.U32.AND P3, PT, R0, R10, PT ;  /* 0x0000000a0000720c */ /* 0x000fe20003f64070 */
[----:B0-----:R-:W-:Y:S02]  /*139a0*/  IMAD.MOV.U32 R2, RZ, RZ, R16 ;  /* 0x000000ffff027224 */ /* 0x001fe400078e0010 */
[----:B------:R-:W-:Y:S02]  /*139b0*/  IMAD.MOV R22, RZ, RZ, -R22 ;  /* 0x000000ffff167224 */ /* 0x000fe400078e0a16 */
[----:B------:R-:W-:Y:S01]  /*139c0*/  @!P4 IMAD.IADD R19, R19, 0x1, -R0 ;  /* 0x000000011313c824 */ /* 0x000fe200078e0a00 */
[----:B------:R-:W-:Y:S01]  /*139d0*/  ISETP.GE.AND P4, PT, R9, RZ, PT ;  /* 0x000000ff0900720c */ /* 0x000fe20003f86270 */
[----:B------:R-:W-:Y:S01]  /*139e0*/  @!P2 IMAD.MOV R2, RZ, RZ, -R2 ;  /* 0x000000ffff02a224 */ /* 0x000fe200078e0a02 */
[----:B------:R-:W-:Y:S01]  /*139f0*/  ISETP.GE.AND P2, PT, R6, RZ, PT ;  /* 0x000000ff0600720c */ /* 0x000fe20003f46270 */
[----:B------:R-:W-:Y:S01]  /*13a00*/  IMAD R9, R0, R22, R11 ;  /* 0x0000001600097224 */ /* 0x000fe200078e020b */
[C---:B------:R-:W-:Y:S01]  /*13a10*/  IADD3 R6, R28.reuse, 0x8b, RZ ;  /* 0x0000008b1c067810 */ /* 0x040fe20007ffe0ff */
[----:B------:R-:W-:Y:S01]  /*13a20*/  IMAD.HI.U32 R21, R17, R8, RZ ;  /* 0x0000000811157227 */ /* 0x000fe200078e00ff */
[----:B------:R0:W-:Y:S01]  /*13a30*/  STL [R1+0x234], R2 ;  /* 0x0002340201007387 */ /* 0x0001e20000100800 */
[----:B------:R-:W-:-:S02]  /*13a40*/  IADD3 R11, R28, 0x8a, RZ ;  /* 0x0000008a1c0b7810 */ /* 0x000fc40007ffe0ff */
[--C-:B------:R-:W-:Y:S01]  /*13a50*/  @!P5 IMAD.IADD R14, R14, 0x1, -R0.reuse ;  /* 0x000000010e0ed824 */ /* 0x100fe200078e0a00 */
[----:B------:R-:W-:Y:S01]  /*13a60*/  ISETP.GT.U32.AND P5, PT, R0, R9, PT ;  /* 0x000000090000720c */ /* 0x000fe20003fa4070 */
[----:B------:R-:W-:Y:S01]  /*13a70*/  IMAD.MOV R21, RZ, RZ, -R21 ;  /* 0x000000ffff157224 */ /* 0x000fe200078e0a15 */
[----:B------:R-:W-:Y:S01]  /*13a80*/  IABS R16, R6 ;  /* 0x0000000600107213 */ /* 0x000fe20000000000 */
[----:B------:R-:W-:Y:S01]  /*13a90*/  @!P3 IMAD.IADD R10, R10, 0x1, -R0 ;  /* 0x000000010a0ab824 */ /* 0x000fe200078e0a00 */
[C---:B------:R-:W-:Y:S01]  /*13aa0*/  ISETP.GT.U32.AND P3, PT, R0.reuse, R14, PT ;  /* 0x0000000e0000720c */ /* 0x040fe20003f64070 */
[----:B------:R-:W-:Y:S02]  /*13ab0*/  IMAD R8, R0, R21, R8 ;  /* 0x0000001500087224 */ /* 0x000fe400078e0208 */
[----:B0-----:R-:W-:Y:S01]  /*13ac0*/  IMAD.MOV.U32 R2, RZ, RZ, R18 ;  /* 0x000000ffff027224 */ /* 0x001fe200078e0012 */
[----:B------:R-:W-:Y:S01]  /*13ad0*/  IABS R18, R11 ;  /* 0x0000000b00127213 */ /* 0x000fe20000000000 */
[----:B------:R-:W-:-:S02]  /*13ae0*/  IMAD.MOV.U32 R3, RZ, RZ, R20 ;  /* 0x000000ffff037224 */ /* 0x000fc400078e0014 */
[----:B------:R-:W-:Y:S01]  /*13af0*/  @!P0 IMAD.MOV R2, RZ, RZ, -R2 ;  /* 0x000000ffff028224 */ /* 0x000fe200078e0a02 */
[----:B------:R-:W-:Y:S01]  /*13b00*/  ISETP.GT.U32.AND P0, PT, R0, R10, PT ;  /* 0x0000000a0000720c */ /* 0x000fe20003f04070 */
[----:B------:R-:W-:-:S03]  /*13b10*/  IMAD.HI.U32 R21, R17, R16, RZ ;  /* 0x0000001011157227 */ /* 0x000fc600078e00ff */
[----:B------:R0:W-:Y:S01]  /*13b20*/  STL [R1+0x204], R2 ;  /* 0x0002040201007387 */ /* 0x0001e20000100800 */
[----:B------:R-:W-:Y:S01]  /*13b30*/  @!P1 IMAD.MOV R3, RZ, RZ, -R3 ;  /* 0x000000ffff039224 */ /* 0x000fe200078e0a03 */
[C---:B------:R-:W-:Y:S01]  /*13b40*/  ISETP.GT.U32.AND P1, PT, R0.reuse, R8, PT ;  /* 0x000000080000720c */ /* 0x040fe20003f24070 */
[----:B------:R-:W-:Y:S02]  /*13b50*/  IMAD.MOV R20, RZ, RZ, -R21 ;  /* 0x000000ffff147224 */ /* 0x000fe400078e0a15 */
[----:B------:R-:W-:Y:S01]  /*13b60*/  @!P5 IMAD.IADD R9, R9, 0x1, -R0 ;  /* 0x000000010909d824 */ /* 0x000fe200078e0a00 */
[----:B------:R-:W-:Y:S01]  /*13b70*/  ISETP.GE.AND P5, PT, R5, RZ, PT ;  /* 0x000000ff0500720c */ /* 0x000fe20003fa6270 */
[----:B------:R-:W-:Y:S01]  /*13b80*/  IMAD R5, R0, R20, R16 ;  /* 0x0000001400057224 */ /* 0x000fe200078e0210 */
[----:B------:R-:W-:Y:S01]  /*13b90*/  STL [R1+0x210], R3 ;  /* 0x0002100301007387 */ /* 0x000fe20000100800 */
[--C-:B------:R-:W-:Y:S01]  /*13ba0*/  @!P0 IMAD.IADD R10, R10, 0x1, -R0.reuse ;  /* 0x000000010a0a8824 */ /* 0x100fe200078e0a00 */
[----:B------:R-:W-:Y:S01]  /*13bb0*/  IADD3 R16, R28, 0x89, RZ ;  /* 0x000000891c107810 */ /* 0x000fe20007ffe0ff */
[----:B0-----:R-:W-:Y:S01]  /*13bc0*/  IMAD.MOV.U32 R2, RZ, RZ, R19 ;  /* 0x000000ffff027224 */ /* 0x001fe200078e0013 */
[----:B------:R-:W-:Y:S01]  /*13bd0*/  ISETP.GT.U32.AND P0, PT, R0, R5, PT ;  /* 0x000000050000720c */ /* 0x000fe20003f04070 */
[----:B------:R-:W-:Y:S01]  /*13be0*/  @!P3 IMAD.IADD R14, R14, 0x1, -R0 ;  /* 0x000000010e0eb824 */ /* 0x000fe200078e0a00 */
[----:B------:R-:W-:Y:S01]  /*13bf0*/  ISETP.GE.AND P3, PT, R15, RZ, PT ;  /* 0x000000ff0f00720c */ /* 0x000fe20003f66270 */
[----:B------:R-:W-:Y:S01]  /*13c00*/  @!P6 IMAD.MOV R2, RZ, RZ, -R2 ;  /* 0x000000ffff02e224 */ /* 0x000fe200078e0a02 */
[----:B------:R-:W-:Y:S01]  /*13c10*/  ISETP.GT.U32.AND P6, PT, R0, R9, PT ;  /* 0x000000090000720c */ /* 0x000fe20003fc4070 */
[----:B------:R-:W-:Y:S01]  /*13c20*/  @!P1 IMAD.IADD R8, R8, 0x1, -R0 ;  /* 0x0000000108089824 */ /* 0x000fe200078e0a00 */
[----:B------:R-:W-:Y:S01]  /*13c30*/  IABS R22, R16 ;  /* 0x0000001000167213 */ /* 0x000fe20000000000 */
[----:B------:R-:W-:Y:S01]  /*13c40*/  IMAD.HI.U32 R15, R17, R18, RZ ;  /* 0x00000012110f7227 */ /* 0x000fe200078e00ff */
[----:B------:R0:W-:Y:S02]  /*13c50*/  STL [R1+0x214], R2 ;  /* 0x0002140201007387 */ /* 0x0001e40000100800 */
[----:B------:R-:W-:Y:S01]  /*13c60*/  ISETP.GT.U32.AND P1, PT, R0, R8, PT ;  /* 0x000000080000720c */ /* 0x000fe20003f24070 */
[----:B------:R-:W-:-:S02]  /*13c70*/  IMAD.MOV R15, RZ, RZ, -R15 ;  /* 0x000000ffff0f7224 */ /* 0x000fc400078e0a0f */
[----:B------:R-:W-:-:S04]  /*13c80*/  @!P0 IMAD.IADD R5, R5, 0x1, -R0 ;  /* 0x0000000105058824 */ /* 0x000fc800078e0a00 */
[----:B------:R-:W-:Y:S01]  /*13c90*/  @!P6 IMAD.IADD R9, R9, 0x1, -R0 ;  /* 0x000000010909e824 */ /* 0x000fe200078e0a00 */
[----:B------:R-:W-:Y:S01]  /*13ca0*/  ISETP.GT.U32.AND P0, PT, R0, R5, PT ;  /* 0x000000050000720c */ /* 0x000fe20003f04070 */
[----:B0-----:R-:W-:Y:S01]  /*13cb0*/  IMAD.MOV.U32 R2, RZ, RZ, R14 ;  /* 0x000000ffff027224 */ /* 0x001fe200078e000e */
[----:B------:R-:W-:Y:S01]  /*13cc0*/  IADD3 R14, R28, 0x87, RZ ;  /* 0x000000871c0e7810 */ /* 0x000fe20007ffe0ff */
[----:B------:R-:W-:Y:S01]  /*13cd0*/  IMAD.MOV.U32 R3, RZ, RZ, R9 ;  /* 0x000000ffff037224 */ /* 0x000fe200078e0009 */
[----:B------:R-:W-:Y:S01]  /*13ce0*/  ISETP.GE.AND P6, PT, R11, RZ, PT ;  /* 0x000000ff0b00720c */ /* 0x000fe20003fc6270 */
[----:B------:R-:W-:Y:S01]  /*13cf0*/  @!P2 IMAD.MOV R2, RZ, RZ, -R2 ;  /* 0x000000ffff02a224 */ /* 0x000fe200078e0a02 */
[----:B------:R-:W-:Y:S01]  /*13d00*/  ISETP.GE.AND P2, PT, R6, RZ, PT ;  /* 0x000000ff0600720c */ /* 0x000fe20003f46270 */
[----:B------:R-:W-:Y:S01]  /*13d10*/  IMAD R6, R0, R15, R18 ;  /* 0x0000000f00067224 */ /* 0x000fe200078e0212 */
[----:B------:R-:W-:Y:S01]  /*13d20*/  IADD3 R15, R28, 0x88, RZ ;  /* 0x000000881c0f7810 */ /* 0x000fe20007ffe0ff */
[--C-:B------:R-:W-:Y:S01]  /*13d30*/  @!P1 IMAD.IADD R8, R8, 0x1, -R0.reuse ;  /* 0x0000000108089824 */ /* 0x100fe200078e0a00 */
[----:B------:R0:W-:Y:S01]  /*13d40*/  STL [R1+0x218], R2 ;  /* 0x0002180201007387 */ /* 0x0001e20000100800 */
[----:B------:R-:W-:Y:S01]  /*13d50*/  @!P5 IMAD.MOV R3, RZ, RZ, -R3 ;  /* 0x000000ffff03d224 */ /* 0x000fe200078e0a03 */
[----:B------:R-:W-:Y:S01]  /*13d60*/  ISETP.GT.U32.AND P1, PT, R0, R6, PT ;  /* 0x000000060000720c */ /* 0x000fe20003f24070 */
[----:B------:R-:W-:Y:S01]  /*13d70*/  @!P0 IMAD.IADD R5, R5, 0x1, -R0 ;  /* 0x0000000105058824 */ /* 0x000fe200078e0a00 */
[----:B------:R-:W-:-:S02]  /*13d80*/  ISETP.GE.AND P5, PT, R15, RZ, PT ;  /* 0x000000ff0f00720c */ /* 0x000fc40003fa6270 */
[----:B------:R-:W-:Y:S02]  /*13d90*/  IABS R15, R15 ;  /* 0x0000000f000f7213 */ /* 0x000fe40000000000 */
[C---:B------:R-:W-:Y:S01]  /*13da0*/  IADD3 R11, R28.reuse, 0x86, RZ ;  /* 0x000000861c0b7810 */ /* 0x040fe20007ffe0ff */
[----:B0-----:R-:W-:Y:S01]  /*13db0*/  IMAD.MOV.U32 R2, RZ, RZ, R10 ;  /* 0x000000ffff027224 */ /* 0x001fe200078e000a */
[----:B------:R-:W-:Y:S01]  /*13dc0*/  IADD3 R18, R28, 0x84, RZ ;  /* 0x000000841c127810 */ /* 0x000fe20007ffe0ff */
[----:B------:R-:W-:Y:S01]  /*13dd0*/  IMAD.HI.U32 R10, R17, R22, RZ ;  /* 0x00000016110a7227 */ /* 0x000fe200078e00ff */
[----:B------:R-:W-:Y:S02]  /*13de0*/  ISETP.GE.AND P0, PT, R11, RZ, PT ;  /* 0x000000ff0b00720c */ /* 0x000fe40003f06270 */
[----:B------:R-:W-:Y:S01]  /*13df0*/  IABS R11, R11 ;  /* 0x0000000b000b7213 */ /* 0x000fe20000000000 */
[----:B------:R-:W-:Y:S01]  /*13e00*/  @!P4 IMAD.MOV R2, RZ, RZ, -R2 ;  /* 0x000000ffff02c224 */ /* 0x000fe200078e0a02 */
[----:B------:R-:W-:Y:S01]  /*13e10*/  ISETP.GE.AND P4, PT, R16, RZ, PT ;  /* 0x000000ff1000720c */ /* 0x000fe20003f86270 */
[----:B------:R-:W-:Y:S01]  /*13e20*/  IMAD.MOV R10, RZ, RZ, -R10 ;  /* 0x000000ffff0a7224 */ /* 0x000fe200078e0a0a */
[----:B------:R-:W-:Y:S01]  /*13e30*/  IABS R20, R18 ;  /* 0x0000001200147213 */ /* 0x000fe20000000000 */
[----:B------:R-:W-:Y:S01]  /*13e40*/  @!P1 IMAD.IADD R6, R6, 0x1, -R0 ;  /* 0x0000000106069824 */ /* 0x000fe200078e0a00 */
[----:B------:R0:W-:Y:S01]  /*13e50*/  STL [R1+0x21c], R2 ;  /* 0x00021c0201007387 */ /* 0x0001e20000100800 */
[----:B------:R-:W-:Y:S01]  /*13e60*/  IMAD R22, R0, R10, R22 ;  /* 0x0000000a00167224 */ /* 0x000fe200078e0216 */
[----:B------:R-:W-:Y:S01]  /*13e70*/  IADD3 R10, R28, 0x83, RZ ;  /* 0x000000831c0a7810 */ /* 0x000fe20007ffe0ff */
[----:B------:R-:W-:Y:S01]  /*13e80*/  IMAD.HI.U32 R9, R17, R15, RZ ;  /* 0x0000000f11097227 */ /* 0x000fe200078e00ff */
[----:B------:R-:W-:Y:S01]  /*13e90*/  STL [R1+0x220], R3 ;  /* 0x0002200301007387 */ /* 0x000fe20000100800 */
[----:B------:R-:W-:-:S02]  /*13ea0*/  ISETP.GT.U32.AND P1, PT, R0, R6, PT ;  /* 0x000000060000720c */ /* 0x000fc40003f24070 */
[----:B------:R-:W-:Y:S02]  /*13eb0*/  IMAD.MOV R9, RZ, RZ, -R9 ;  /* 0x000000ffff097224 */ /* 0x000fe400078e0a09 */
[----:B0-----:R-:W-:Y:S02]  /*13ec0*/  IMAD.MOV.U32 R2, RZ, RZ, R8 ;  /* 0x000000ffff027224 */ /* 0x001fe400078e0008 */
[----:B------:R-:W-:Y:S01]  /*13ed0*/  IMAD R15, R0, R9, R15 ;  /* 0x00000009000f7224 */ /* 0x000fe200078e020f */
[----:B------:R-:W-:Y:S01]  /*13ee0*/  IABS R9, R10 ;  /* 0x0000000a00097213 */ /* 0x000fe20000000000 */
[----:B------:R-:W-:Y:S01]  /*13ef0*/  @!P3 IMAD.MOV R2, RZ, RZ, -R2 ;  /* 0x000000ffff02b224 */ /* 0x000fe200078e0a02 */
[----:B------:R-:W-:Y:S02]  /*13f00*/  ISETP.GE.AND P3, PT, R14, RZ, PT ;  /* 0x000000ff0e00720c */ /* 0x000fe40003f66270 */
[----:B------:R-:W-:Y:S02]  /*13f10*/  IABS R14, R14 ;  /* 0x0000000e000e7213 */ /* 0x000fe40000000000 */
[----:B------:R-:W-:Y:S01]  /*13f20*/  @!P1 IMAD.IADD R6, R6, 0x1, -R0 ;  /* 0x0000000106069824 */ /* 0x000fe200078e0a00 */
[----:B------:R0:W-:Y:S01]  /*13f30*/  STL [R1+0x228], R2 ;  /* 0x0002280201007387 */ /* 0x0001e20000100800 */
[----:B------:R-:W-:Y:S01]  /*13f40*/  ISETP.GT.U32.AND P1, PT, R0, R15, PT ;  /* 0x0000000f0000720c */ /* 0x000fe20003f24070 */
[----:B------:R-:W-:-:S04]  /*13f50*/  IMAD.HI.U32 R21, R17, R9, RZ ;  /* 0x0000000911157227 */ /* 0x000fc800078e00ff */
[----:B------:R-:W-:-:S04]  /*13f60*/  IMAD.HI.U32 R8, R17, R14, RZ ;  /* 0x0000000e11087227 */ /* 0x000fc800078e00ff */
[----:B0-----:R-:W-:Y:S02]  /*13f70*/  IMAD.MOV.U32 R2, RZ, RZ, R5 ;  /* 0x000000ffff027224 */ /* 0x001fe400078e0005 */
[----:B------:R-:W-:Y:S02]  /*13f80*/  IMAD.MOV R8, RZ, RZ, -R8 ;  /* 0x000000ffff087224 */ /* 0x000fe400078e0a08 */
[----:B------:R-:W-:Y:S01]  /*13f90*/  @!P2 IMAD.MOV R2, RZ, RZ, -R2 ;  /* 0x000000ffff02a224 */ /* 0x000fe200078e0a02 */
[----:B------:R-:W-:Y:S01]  /*13fa0*/  ISETP.GT.U32.AND P2, PT, R0, R22, PT ;  /* 0x000000160000720c */ /* 0x000fe20003f44070 */
[----:B------:R-:W-:-:S03]  /*13fb0*/  IMAD.HI.U32 R5, R17, R11, RZ ;  /* 0x0000000b11057227 */ /* 0x000fc600078e00ff */
[----:B------:R0:W-:Y:S01]  /*13fc0*/  STL [R1+0x224], R2 ;  /* 0x0002240201007387 */ /* 0x0001e20000100800 */
[----:B------:R-:W-:Y:S01]  /*13fd0*/  IMAD R14, R0, R8, R14 ;  /* 0x00000008000e7224 */ /* 0x000fe200078e020e */
[----:B------:R-:W-:Y:S01]  /*13fe0*/  IADD3 R8, R28, 0x82, RZ ;  /* 0x000000821c087810 */ /* 0x000fe20007ffe0ff */
[----:B------:R-:W-:Y:S02]  /*13ff0*/  IMAD.MOV R5, RZ, RZ, -R5 ;  /* 0x000000ffff057224 */ /* 0x000fe400078e0a05 */
[--C-:B------:R-:W-:Y:S01]  /*14000*/  @!P1 IMAD.IADD R15, R15, 0x1, -R0.reuse ;  /* 0x000000010f0f9824 */ /* 0x100fe200078e0a00 */
[----:B------:R-:W-:Y:S01]  /*14010*/  IABS R19, R8 ;  /* 0x0000000800137213 */ /* 0x000fe20000000000 */
[----:B------:R-:W-:Y:S01]  /*14020*/  IMAD R11, R0, R5, R11 ;  /* 0x00000005000b7224 */ /* 0x000fe200078e020b */
[----:B------:R-:W-:Y:S01]  /*14030*/  IABS R5, R23 ;  /* 0x0000001700057213 */ /* 0x000fe20000000000 */
[----:B------:R-:W-:Y:S01]  /*14040*/  @!P2 IMAD.IADD R22, R22, 0x1, -R0 ;  /* 0x000000011616a824 */ /* 0x000fe200078e0a00 */
[----:B------:R-:W-:Y:S01]  /*14050*/  ISETP.GT.U32.AND P1, PT, R0, R15, PT ;  /* 0x0000000f0000720c */ /* 0x000fe20003f24070 */
[----:B0-----:R-:W-:-:S02]  /*14060*/  IMAD.MOV.U32 R2, RZ, RZ, R6 ;  /* 0x000000ffff027224 */ /* 0x001fc400078e0006 */
[----:B------:R-:W-:Y:S01]  /*14070*/  IMAD.HI.U32 R16, R17, R5, RZ ;  /* 0x0000000511107227 */ /* 0x000fe200078e00ff */
[----:B------:R-:W-:-:S03]  /*14080*/  ISETP.GT.U32.AND P2, PT, R0, R22, PT ;  /* 0x000000160000720c */ /* 0x000fc60003f44070 */
[----:B------:R-:W-:Y:S01]  /*14090*/  @!P6 IMAD.MOV R2, RZ, RZ, -R2 ;  /* 0x000000ffff02e224 */ /* 0x000fe200078e0a02 */
[----:B------:R-:W-:Y:S01]  /*140a0*/  ISETP.GT.U32.AND P6, PT, R0, R14, PT ;  /* 0x0000000e0000720c */ /* 0x000fe20003fc4070 */
[----:B------:R-:W-:-:S03]  /*140b0*/  IMAD.HI.U32 R6, R17, R20, RZ ;  /* 0x0000001411067227 */ /* 0x000fc600078e00ff */
[----:B------:R0:W-:Y:S01]  /*140c0*/  STL [R1+0x510], R2 ;  /* 0x0005100201007387 */ /* 0x0001e20000100800 */
[----:B------:R-:W-:Y:S02]  /*140d0*/  IMAD.MOV R16, RZ, RZ, -R16 ;  /* 0x000000ffff107224 */ /* 0x000fe400078e0a10 */
[----:B------:R-:W-:Y:S02]  /*140e0*/  IMAD.MOV R6, RZ, RZ, -R6 ;  /* 0x000000ffff067224 */ /* 0x000fe400078e0a06 */
[--C-:B------:R-:W-:Y:S01]  /*140f0*/  @!P2 IMAD.IADD R22, R22, 0x1, -R0.reuse ;  /* 0x000000011616a824 */ /* 0x100fe200078e0a00 */
[C---:B------:R-:W-:Y:S01]  /*14100*/  ISETP.GT.U32.AND P2, PT, R0.reuse, R11, PT ;  /* 0x0000000b0000720c */ /* 0x040fe20003f44070 */
[----:B------:R-:W-:Y:S02]  /*14110*/  IMAD R5, R0, R16, R5 ;  /* 0x0000001000057224 */ /* 0x000fe400078e0205 */
[----:B------:R-:W-:Y:S02]  /*14120*/  @!P6 IMAD.IADD R14, R14, 0x1, -R0 ;  /* 0x000000010e0ee824 */ /* 0x000fe400078e0a00 */
[----:B0-----:R-:W-:-:S02]  /*14130*/  IMAD.MOV.U32 R2, RZ, RZ, R22 ;  /* 0x000000ffff027224 */ /* 0x001fc400078e0016 */
[C---:B------:R-:W-:Y:S01]  /*14140*/  IMAD R20, R0.reuse, R6, R20 ;  /* 0x0000000600147224 */ /* 0x040fe200078e0214 */
[----:B------:R-:W-:Y:S01]  /*14150*/  ISETP.GT.U32.AND P6, PT, R0, R14, PT ;  /* 0x0000000e0000720c */ /* 0x000fe20003fc4070 */
[----:B------:R-:W-:Y:S01]  /*14160*/  @!P4 IMAD.MOV R2, RZ, RZ, -R2 ;  /* 0x000000ffff02c224 */ /* 0x000fe200078e0a02 */
[----:B------:R-:W-:Y:S01]  /*14170*/  IADD3 R6, R28, 0x81, RZ ;  /* 0x000000811c067810 */ /* 0x000fe20007ffe0ff */
[--C-:B------:R-:W-:Y:S01]  /*14180*/  @!P1 IMAD.IADD R15, R15, 0x1, -R0.reuse ;  /* 0x000000010f0f9824 */ /* 0x100fe200078e0a00 */
[C---:B------:R-:W-:Y:S01]  /*14190*/  ISETP.GT.U32.AND P1, PT, R0.reuse, R5, PT ;  /* 0x000000050000720c */ /* 0x040fe20003f24070 */
[--C-:B------:R-:W-:Y:S01]  /*141a0*/  @!P2 IMAD.IADD R11, R11, 0x1, -R0.reuse ;  /* 0x000000010b0ba824 */ /* 0x100fe200078e0a00 */
[----:B------:R0:W-:Y:S01]  /*141b0*/  STL [R1+0x20c], R2 ;  /* 0x00020c0201007387 */ /* 0x0001e20000100800 */
[----:B------:R-:W-:Y:S01]  /*141c0*/  IMAD.HI.U32 R16, R17, R19, RZ ;  /* 0x0000001311107227 */ /* 0x000fe200078e00ff */
[----:B------:R-:W-:Y:S02]  /*141d0*/  IABS R22, R6 ;  /* 0x0000000600167213 */ /* 0x000fe40000000000 */
[----:B------:R-:W-:Y:S01]  /*141e0*/  ISETP.GT.U32.AND P4, PT, R0, R11, PT ;  /* 0x0000000b0000720c */ /* 0x000fe20003f84070 */
[----:B------:R-:W-:Y:S01]  /*141f0*/  IMAD.MOV R21, RZ, RZ, -R21 ;  /* 0x000000ffff157224 */ /* 0x000fe200078e0a15 */
[----:B------:R-:W-:Y:S01]  /*14200*/  ISETP.GE.AND P2, PT, R23, RZ, PT ;  /* 0x000000ff1700720c */ /* 0x000fe20003f46270 */
[----:B------:R-:W-:Y:S01]  /*14210*/  @!P6 IMAD.IADD R14, R14, 0x1, -R0 ;  /* 0x000000010e0ee824 */ /* 0x000fe200078e0a00 */
[----:B------:R-:W-:Y:S01]  /*14220*/  ISETP.GT.U32.AND P6, PT, R0, R20, PT ;  /* 0x000000140000720c */ /* 0x000fe20003fc4070 */
[----:B------:R-:W-:-:S02]  /*14230*/  IMAD.MOV R16, RZ, RZ, -R16 ;  /* 0x000000ffff107224 */ /* 0x000fc400078e0a10 */
[----:B0-----:R-:W-:Y:S02]  /*14240*/  IMAD.MOV.U32 R2, RZ, RZ, R15 ;  /* 0x000000ffff027224 */ /* 0x001fe400078e000f */
[C---:B------:R-:W-:Y:S02]  /*14250*/  IMAD R9, R0.reuse, R21, R9 ;  /* 0x0000001500097224 */ /* 0x040fe400078e0209 */
[----:B------:R-:W-:Y:S02]  /*14260*/  @!P5 IMAD.MOV R2, RZ, RZ, -R2 ;  /* 0x000000ffff02d224 */ /* 0x000fe400078e0a02 */
[--C-:B------:R-:W-:Y:S01]  /*14270*/  @!P4 IMAD.IADD R11, R11, 0x1, -R0.reuse ;  /* 0x000000010b0bc824 */ /* 0x100fe200078e0a00 */
[C---:B------:R-:W-:Y:S01]  /*14280*/  ISETP.GT.U32.AND P4, PT, R0.reuse, R9, PT ;  /* 0x000000090000720c */ /* 0x040fe20003f84070 */
[----:B------:R-:W-:Y:S01]  /*14290*/  IMAD R19, R0, R16, R19 ;  /* 0x0000001000137224 */ /* 0x000fe200078e0213 */
[----:B------:R0:W-:Y:S01]  /*142a0*/  STL [R1+0x208], R2 ;  /* 0x0002080201007387 */ /* 0x0001e20000100800 */
[--C-:B------:R-:W-:Y:S01]  /*142b0*/  @!P1 IMAD.IADD R5, R5, 0x1, -R0.reuse ;  /* 0x0000000105059824 */ /* 0x100fe200078e0a00 */
[----:B------:R-:W-:Y:S01]  /*142c0*/  ISETP.GE.AND P1, PT, R18, RZ, PT ;  /* 0x000000ff1200720c */ /* 0x000fe20003f26270 */
[----:B------:R-:W-:Y:S01]  /*142d0*/  @!P6 IMAD.IADD R20, R20, 0x1, -R0 ;  /* 0x000000011414e824 */ /* 0x000fe200078e0a00 */
[----:B------:R-:W-:Y:S01]  /*142e0*/  IADD3 R16, R28, 0x7e, RZ ;  /* 0x0000007e1c107810 */ /* 0x000fe20007ffe0ff */
[----:B------:R-:W-:Y:S01]  /*142f0*/  IMAD.MOV.U32 R18, RZ, RZ, R22 ;  /* 0x000000ffff127224 */ /* 0x000fe200078e0016 */
[C---:B------:R-:W-:Y:S01]  /*14300*/  ISETP.GT.U32.AND P5, PT, R0.reuse, R5, PT ;  /* 0x000000050000720c */ /* 0x040fe20003fa4070 */
[----:B------:R-:W-:Y:S01]  /*14310*/  IMAD.MOV.U32 R3, RZ, RZ, R14 ;  /* 0x000000ffff037224 */ /* 0x000fe200078e000e */
[----:B------:R-:W-:Y:S01]  /*14320*/  ISETP.GT.U32.AND P6, PT, R0, R20, PT ;  /* 0x000000140000720c */ /* 0x000fe20003fc4070 */
[----:B------:R-:W-:-:S04]  /*14330*/  IMAD.HI.U32 R15, R17, R18, RZ ;  /* 0x00000012110f7227 */ /* 0x000fc800078e00ff */
[----:B0-----:R-:W-:Y:S01]  /*14340*/  IMAD.MOV.U32 R2, RZ, RZ, R11 ;  /* 0x000000ffff027224 */ /* 0x001fe200078e000b */
[----:B------:R-:W-:Y:S01]  /*14350*/  IADD3 R11, R28, 0x80, RZ ;  /* 0x000000801c0b7810 */ /* 0x000fe20007ffe0ff */
[----:B------:R-:W-:Y:S02]  /*14360*/  IMAD.MOV R15, RZ, RZ, -R15 ;  /* 0x000000ffff0f7224 */ /* 0x000fe400078e0a0f */
[----:B------:R-:W-:Y:S01]  /*14370*/  @!P0 IMAD.MOV R2, RZ, RZ, -R2 ;  /* 0x000000ffff028224 */ /* 0x000fe200078e0a02 */
[----:B------:R-:W-:Y:S01]  /*14380*/  ISETP.GT.U32.AND P0, PT, R0, R19, PT ;  /* 0x000000130000720c */ /* 0x000fe20003f04070 */
[----:B------:R-:W-:Y:S01]  /*14390*/  @!P4 IMAD.IADD R9, R9, 0x1, -R0 ;  /* 0x000000010909c824 */ /* 0x000fe200078e0a00 */
[----:B------:R-:W-:Y:S01]  /*143a0*/  IABS R14, R11 ;  /* 0x0000000b000e7213 */ /* 0x000fe20000000000 */
[----:B------:R-:W-:Y:S01]  /*143b0*/  @!P3 IMAD.MOV R3, RZ, RZ, -R3 ;  /* 0x000000ffff03b224 */ /* 0x000fe200078e0a03 */
[----:B------:R-:W-:Y:S01]  /*143c0*/  ISETP.GE.AND P4, PT, R6, RZ, PT ;  /* 0x000000ff0600720c */ /* 0x000fe20003f86270 */
[----:B------:R-:W-:Y:S01]  /*143d0*/  IMAD R18, R0, R15, R18 ;  /* 0x0000000f00127224 */ /* 0x000fe200078e0212 */
[----:B------:R-:W-:Y:S01]  /*143e0*/  ISETP.GE.AND P3, PT, R10, RZ, PT ;  /* 0x000000ff0a00720c */ /* 0x000fe20003f66270 */
[----:B------:R-:W-:Y:S01]  /*143f0*/  @!P5 IMAD.IADD R5, R5, 0x1, -R0 ;  /* 0x000000010505d824 */ /* 0x000fe200078e0a00 */
[----:B------:R0:W-:Y:S01]  /*14400*/  STL [R1+0x1cc], R3 ;  /* 0x0001cc0301007387 */ /* 0x0001e20000100800 */
[----:B------:R-:W-:Y:S01]  /*14410*/  IMAD.HI.U32 R6, R17, R14, RZ ;  /* 0x0000000e11067227 */ /* 0x000fe200078e00ff */
[----:B------:R-:W-:-:S02]  /*14420*/  ISETP.GE.AND P5, PT, R8, RZ, PT ;  /* 0x000000ff0800720c */ /* 0x000fc40003fa6270 */
[----:B------:R1:W-:Y:S01]  /*14430*/  STL [R1+0x1f8], R2 ;  /* 0x0001f80201007387 */ /* 0x0003e20000100800 */
[--C-:B------:R-:W-:Y:S01]  /*14440*/  @!P0 IMAD.IADD R19, R19, 0x1, -R0.reuse ;  /* 0x0000000113138824 */ /* 0x100fe200078e0a00 */
[----:B------:R-:W-:Y:S01]  /*14450*/  ISETP.GT.U32.AND P0, PT, R0, R9, PT ;  /* 0x000000090000720c */ /* 0x000fe20003f04070 */
[----:B------:R-:W-:Y:S01]  /*14460*/  @!P6 IMAD.IADD R20, R20, 0x1, -R0 ;  /* 0x000000011414e824 */ /* 0x000fe200078e0a00 */
[----:B------:R-:W-:Y:S02]  /*14470*/  ISETP.GT.U32.AND P6, PT, R0, R18, PT ;  /* 0x000000120000720c */ /* 0x000fe40003fc4070 */
[C---:B------:R-:W-:Y:S01]  /*14480*/  IADD3 R8, R28.reuse, 0x7f, RZ ;  /* 0x0000007f1c087810 */ /* 0x040fe20007ffe0ff */
[----:B0-----:R-:W-:Y:S01]  /*14490*/  IMAD.MOV.U32 R3, RZ, RZ, R20 ;  /* 0x000000ffff037224 */ /* 0x001fe200078e0014 */
[----:B------:R-:W-:Y:S01]  /*144a0*/  IADD3 R15, R28, 0x7d, RZ ;  /* 0x0000007d1c0f7810 */ /* 0x000fe20007ffe0ff */
[----:B-1----:R-:W-:Y:S01]  /*144b0*/  IMAD.MOV.U32 R2, RZ, RZ, R5 ;  /* 0x000000ffff027224 */ /* 0x002fe200078e0005 */
[----:B------:R-:W-:Y:S01]  /*144c0*/  IABS R10, R8 ;  /* 0x00000008000a7213 */ /* 0x000fe20000000000 */
[----:B------:R-:W-:Y:S01]  /*144d0*/  IMAD.MOV R5, RZ, RZ, -R6 ;  /* 0x000000ffff057224 */ /* 0x000fe200078e0a06 */
[----:B------:R-:W-:Y:S01]  /*144e0*/  IABS R6, R16 ;  /* 0x0000001000067213 */ /* 0x000fe20000000000 */
[----:B------:R-:W-:-:S02]  /*144f0*/  @!P2 IMAD.MOV R2, RZ, RZ, -R2 ;  /* 0x000000ffff02a224 */ /* 0x000fc400078e0a02 */
[----:B------:R-:W-:Y:S01]  /*14500*/  IMAD R14, R0, R5, R14 ;  /* 0x00000005000e7224 */ /* 0x000fe200078e020e */
[----:B------:R-:W-:Y:S01]  /*14510*/  IABS R5, R15 ;  /* 0x0000000f00057213 */ /* 0x000fe20000000000 */
[--C-:B------:R-:W-:Y:S01]  /*14520*/  @!P0 IMAD.IADD R9, R9, 0x1, -R0.reuse ;  /* 0x0000000109098824 */ /* 0x100fe200078e0a00 */
[----:B------:R0:W-:Y:S01]  /*14530*/  STL [R1+0x200], R2 ;  /* 0x0002000201007387 */ /* 0x0001e20000100800 */
[----:B------:R-:W-:Y:S01]  /*14540*/  @!P6 IMAD.IADD R18, R18, 0x1, -R0 ;  /* 0x000000011212e824 */ /* 0x000fe200078e0a00 */
[C---:B------:R-:W-:Y:S01]  /*14550*/  ISETP.GT.U32.AND P0, PT, R0.reuse, R14, PT ;  /* 0x0000000e0000720c */ /* 0x040fe20003f04070 */
[----:B------:R-:W-:Y:S01]  /*14560*/  IMAD.HI.U32 R21, R17, R10, RZ ;  /* 0x0000000a11157227 */ /* 0x000fe200078e00ff */
[C---:B------:R-:W-:Y:S02]  /*14570*/  ISETP.GT.U32.AND P6, PT, R0.reuse, R19, PT ;  /* 0x000000130000720c */ /* 0x040fe40003fc4070 */
[----:B------:R-:W-:Y:S01]  /*14580*/  ISETP.GT.U32.AND P2, PT, R0, R18, PT ;  /* 0x000000120000720c */ /* 0x000fe20003f44070 */
[----:B------:R-:W-:-:S02]  /*14590*/  IMAD.MOV R21, RZ, RZ, -R21 ;  /* 0x000000ffff157224 */ /* 0x000fc400078e0a15 */
[----:B------:R-:W-:Y:S01]  /*145a0*/  @!P1 IMAD.MOV R3, RZ, RZ, -R3 ;  /* 0x000000ffff039224 */ /* 0x000fe200078e0a03 */
[----:B0-----:R-:W-:Y:S01]  /*145b0*/  IADD3 R2, R28, 0x7c, RZ ;  /* 0x0000007c1c027810 */ /* 0x001fe20007ffe0ff */
[----:B------:R-:W-:Y:S02]  /*145c0*/  IMAD R10, R0, R21, R10 ;  /* 0x00000015000a7224 */ /* 0x000fe400078e020a */
[----:B------:R-:W-:Y:S01]  /*145d0*/  IMAD.HI.U32 R21, R17, R6, RZ ;  /* 0x0000000611157227 */ /* 0x000fe200078e00ff */
[----:B------:R-:W-:Y:S01]  /*145e0*/  IABS R25, R2 ;  /* 0x0000000200197213 */ /* 0x000fe20000000000 */
[----:B------:R0:W-:Y:S02]  /*145f0*/  STL [R1+0x174], R2 ;  /* 0x0001740201007387 */ /* 0x0001e40000100800 */
[--C-:B------:R-:W-:Y:S01]  /*14600*/  @!P0 IMAD.IADD R14, R14, 0x1, -R0.reuse ;  /* 0x000000010e0e8824 */ /* 0x100fe200078e0a00 */
[----:B------:R-:W-:Y:S01]  /*14610*/  ISETP.GE.AND P0, PT, R8, RZ, PT ;  /* 0x000000ff0800720c */ /* 0x000fe20003f06270 */
[--C-:B------:R-:W-:Y:S01]  /*14620*/  @!P2 IMAD.IADD R18, R18, 0x1, -R0.reuse ;  /* 0x000000011212a824 */ /* 0x100fe200078e0a00 */
[C---:B------:R-:W-:Y:S01]  /*14630*/  ISETP.GT.U32.AND P2, PT, R0.reuse, R10, PT ;  /* 0x0000000a0000720c */ /* 0x040fe20003f44070 */
[----:B------:R-:W-:Y:S01]  /*14640*/  @!P6 IMAD.IADD R19, R19, 0x1, -R0 ;  /* 0x000000011313e824 */ /* 0x000fe200078e0a00 */
[C---:B------:R-:W-:Y:S01]  /*14650*/  ISETP.GT.U32.AND P1, PT, R0.reuse, R14, PT ;  /* 0x0000000e0000720c */ /* 0x040fe20003f24070 */
[----:B------:R-:W-:Y:S01]  /*14660*/  IMAD.MOV R21, RZ, RZ, -R21 ;  /* 0x000000ffff157224 */ /* 0x000fe200078e0a15 */
[----:B------:R1:W-:Y:S01]  /*14670*/  STL [R1+0x1d4], R3 ;  /* 0x0001d40301007387 */ /* 0x0003e20000100800 */
[----:B0-----:R-:W-:Y:S01]  /*14680*/  IMAD.MOV.U32 R2, RZ, RZ, R9 ;  /* 0x000000ffff027224 */ /* 0x001fe200078e0009 */
[----:B------:R-:W-:Y:S01]  /*14690*/  ISETP.GE.AND P6, PT, R11, RZ, PT ;  /* 0x000000ff0b00720c */ /* 0x000fe20003fc6270 */
[----:B------:R-:W-:Y:S01]  /*146a0*/  IMAD R6, R0, R21, R6 ;  /* 0x0000001500067224 */ /* 0x000fe200078e0206 */
[----:B------:R-:W-:Y:S01]  /*146b0*/  LOP3.LUT R8, R28, 0xc, RZ, 0xfc, !PT ;  /* 0x0000000c1c087812 */ /* 0x000fe200078efcff */
[----:B------:R-:W-:-:S04]  /*146c0*/  IMAD.HI.U32 R9, R17, R25, RZ ;  /* 0x0000001911097227 */ /* 0x000fc800078e00ff */
[----:B------:R-:W-:Y:S01]  /*146d0*/  @!P3 IMAD.MOV R2, RZ, RZ, -R2 ;  /* 0x000000ffff02b224 */ /* 0x000fe200078e0a02 */
[----:B------:R-:W-:Y:S01]  /*146e0*/  ISETP.GT.U32.AND P3, PT, R0, R6, PT ;  /* 0x000000060000720c */ /* 0x000fe20003f64070 */
[----:B-1----:R-:W-:Y:S01]  /*146f0*/  IMAD.MOV.U32 R3, RZ, RZ, R19 ;  /* 0x000000ffff037224 */ /* 0x002fe200078e0013 */
[----:B------:R-:W-:Y:S01]  /*14700*/  IADD3 R19, R28, 0x79, RZ ;  /* 0x000000791c137810 */ /* 0x000fe20007ffe0ff */
[--C-:B------:R-:W-:Y:S01]  /*14710*/  @!P1 IMAD.IADD R14, R14, 0x1, -R0.reuse ;  /* 0x000000010e0e9824 */ /* 0x100fe200078e0a00 */
[----:B------:R0:W-:Y:S01]  /*14720*/  STL [R1+0x1f4], R2 ;  /* 0x0001f40201007387 */ /* 0x0001e20000100800 */
[----:B------:R-:W-:Y:S01]  /*14730*/  @!P5 IMAD.MOV R3, RZ, RZ, -R3 ;  /* 0x000000ffff03d224 */ /* 0x000fe200078e0a03 */
[----:B------:R-:W-:Y:S01]  /*14740*/  ISETP.GE.AND P1, PT, R15, RZ, PT ;  /* 0x000000ff0f00720c */ /* 0x000fe20003f26270 */
[----:B------:R-:W-:Y:S02]  /*14750*/  IMAD.MOV R9, RZ, RZ, -R9 ;  /* 0x000000ffff097224 */ /* 0x000fe400078e0a09 */
[--C-:B------:R-:W-:Y:S01]  /*14760*/  @!P2 IMAD.IADD R10, R10, 0x1, -R0.reuse ;  /* 0x000000010a0aa824 */ /* 0x100fe200078e0a00 */
[----:B------:R1:W-:Y:S01]  /*14770*/  STL [R1+0x1dc], R3 ;  /* 0x0001dc0301007387 */ /* 0x0003e20000100800 */
[----:B------:R-:W-:Y:S01]  /*14780*/  IMAD R25, R0, R9, R25 ;  /* 0x0000000900197224 */ /* 0x000fe200078e0219 */
[----:B------:R-:W-:Y:S01]  /*14790*/  IADD3 R9, R28, 0x7a, RZ ;  /* 0x0000007a1c097810 */ /* 0x000fe20007ffe0ff */
[----:B------:R-:W-:Y:S01]  /*147a0*/  @!P3 IMAD.IADD R6, R6, 0x1, -R0 ;  /* 0x000000010606b824 */ /* 0x000fe200078e0a00 */
[----:B------:R-:W-:Y:S01]  /*147b0*/  ISETP.GT.U32.AND P2, PT, R0, R10, PT ;  /* 0x0000000a0000720c */ /* 0x000fe20003f44070 */
[----:B0-----:R-:W-:-:S02]  /*147c0*/  IMAD.MOV.U32 R2, RZ, RZ, R18 ;  /* 0x000000ffff027224 */ /* 0x001fc400078e0012 */
[----:B------:R-:W-:Y:S01]  /*147d0*/  IMAD.HI.U32 R11, R17, R5, RZ ;  /* 0x00000005110b7227 */ /* 0x000fe200078e00ff */
[----:B------:R-:W-:-:S03]  /*147e0*/  ISETP.GT.U32.AND P3, PT, R0, R6, PT ;  /* 0x000000060000720c */ /* 0x000fc60003f64070 */
[----:B-1----:R-:W-:Y:S01]  /*147f0*/  IMAD.MOV.U32 R3, RZ, RZ, R14 ;  /* 0x000000ffff037224 */ /* 0x002fe200078e000e */
[----:B------:R-:W-:Y:S01]  /*14800*/  IABS R14, R9 ;  /* 0x00000009000e7213 */ /* 0x000fe20000000000 */
[----:B------:R-:W-:Y:S01]  /*14810*/  @!P4 IMAD.MOV R2, RZ, RZ, -R2 ;  /* 0x000000ffff02c224 */ /* 0x000fe200078e0a02 */
[----:B------:R-:W-:Y:S01]  /*14820*/  ISETP.GE.AND P4, PT, R16, RZ, PT ;  /* 0x000000ff1000720c */ /* 0x000fe20003f86270 */
[----:B------:R-:W-:Y:S01]  /*14830*/  @!P6 IMAD.MOV R3, RZ, RZ, -R3 ;  /* 0x000000ffff03e224 */ /* 0x000fe200078e0a03 */
[----:B------:R-:W-:Y:S01]  /*14840*/  ISETP.GT.U32.AND P6, PT, R0, R25, PT ;  /* 0x000000190000720c */ /* 0x000fe20003fc4070 */
[--C-:B------:R-:W-:Y:S01]  /*14850*/  @!P2 IMAD.IADD R10, R10, 0x1, -R0.reuse ;  /* 0x000000010a0aa824 */ /* 0x100fe200078e0a00 */
[----:B------:R0:W-:Y:S01]  /*14860*/  STL [R1+0x1f0], R2 ;  /* 0x0001f00201007387 */ /* 0x0001e20000100800 */
[----:B------:R-:W-:Y:S01]  /*14870*/  IMAD.MOV R11, RZ, RZ, -R11 ;  /* 0x000000ffff0b7224 */ /* 0x000fe200078e0a0b */
[----:B------:R-:W-:Y:S01]  /*14880*/  ISETP.GE.AND P2, PT, R7, RZ, PT ;  /* 0x000000ff0700720c */ /* 0x000fe20003f46270 */
[----:B------:R-:W-:Y:S01]  /*14890*/  @!P3 IMAD.IADD R6, R6, 0x1, -R0 ;  /* 0x000000010606b824 */ /* 0x000fe200078e0a00 */
[----:B------:R-:W-:Y:S01]  /*148a0*/  STL [R1+0x1e0], R3 ;  /* 0x0001e00301007387 */ /* 0x000fe20000100800 */
[----:B------:R-:W-:Y:S01]  /*148b0*/  IMAD R5, R0, R11, R5 ;  /* 0x0000000b00057224 */ /* 0x000fe200078e0205 */
[----:B------:R-:W-:-:S02]  /*148c0*/  IABS R11, R8 ;  /* 0x00000008000b7213 */ /* 0x000fc40000000000 */
[----:B------:R-:W-:Y:S01]  /*148d0*/  IADD3 R7, R28, 0x7b, RZ ;  /* 0x0000007b1c077810 */ /* 0x000fe20007ffe0ff */
[----:B0-----:R-:W-:Y:S01]  /*148e0*/  IMAD.MOV.U32 R2, RZ, RZ, R10 ;  /* 0x000000ffff027224 */ /* 0x001fe200078e000a */
[----:B------:R-:W-:Y:S01]  /*148f0*/  ISETP.GT.U32.AND P5, PT, R0, R5, PT ;  /* 0x000000050000720c */ /* 0x000fe20003fa4070 */
[----:B------:R-:W-:Y:S01]  /*14900*/  @!P6 IMAD.IADD R25, R25, 0x1, -R0 ;  /* 0x000000011919e824 */ /* 0x000fe200078e0a00 */
[----:B------:R-:W-:Y:S01]  /*14910*/  IABS R15, R7 ;  /* 0x00000007000f7213 */ /* 0x000fe20000000000 */
[----:B------:R-:W-:Y:S01]  /*14920*/  @!P0 IMAD.MOV R2, RZ, RZ, -R2 ;  /* 0x000000ffff028224 */ /* 0x000fe200078e0a02 */
[----:B------:R-:W-:Y:S01]  /*14930*/  ISETP.GE.AND P3, PT, R8, RZ, PT ;  /* 0x000000ff0800720c */ /* 0x000fe20003f66270 */
[----:B------:R-:W-:Y:S01]  /*14940*/  IMAD.HI.U32 R18, R17, R11, RZ ;  /* 0x0000000b11127227 */ /* 0x000fe200078e00ff */
[----:B------:R-:W-:Y:S02]  /*14950*/  ISETP.GT.U32.AND P6, PT, R0, R25, PT ;  /* 0x000000190000720c */ /* 0x000fe40003fc4070 */
[----:B------:R0:W-:Y:S01]  /*14960*/  STL [R1+0x1e8], R2 ;  /* 0x0001e80201007387 */ /* 0x0001e20000100800 */
[----:B------:R-:W-:Y:S01]  /*14970*/  IMAD.MOV R18, RZ, RZ, -R18 ;  /* 0x000000ffff127224 */ /* 0x000fe200078e0a12 */
[----:B------:R-:W-:Y:S01]  /*14980*/  IADD3 R16, R28, 0x77, RZ ;  /* 0x000000771c107810 */ /* 0x000fe20007ffe0ff */
[----:B------:R-:W-:-:S02]  /*14990*/  IMAD.MOV.U32 R10, RZ, RZ, R15 ;  /* 0x000000ffff0a7224 */ /* 0x000fc400078e000f */
[C---:B------:R-:W-:Y:S02]  /*149a0*/  IMAD R11, R0.reuse, R18, R11 ;  /* 0x00000012000b7224 */ /* 0x040fe400078e020b */
[----:B------:R-:W-:Y:S02]  /*149b0*/  IMAD.MOV.U32 R8, RZ, RZ, R14 ;  /* 0x000000ffff087224 */ /* 0x000fe400078e000e */
[----:B------:R-:W-:Y:S01]  /*149c0*/  IMAD.HI.U32 R14, R17, R10, RZ ;  /* 0x0000000a110e7227 */ /* 0x000fe200078e00ff */
[----:B------:R-:W-:-:S03]  /*149d0*/  ISETP.GT.U32.AND P0, PT, R0, R11, PT ;  /* 0x0000000b0000720c */ /* 0x000fc60003f04070 */
[----:B0-----:R-:W-:Y:S02]  /*149e0*/  IMAD.MOV.U32 R2, RZ, RZ, R6 ;  /* 0x000000ffff027224 */ /* 0x001fe400078e0006 */
[----:B------:R-:W-:Y:S02]  /*149f0*/  @!P6 IMAD.IADD R25, R25, 0x1, -R0 ;  /* 0x000000011919e824 */ /* 0x000fe400078e0a00 */
[----:B------:R-:W-:Y:S02]  /*14a00*/  @!P4 IMAD.MOV R2, RZ, RZ, -R2 ;  /* 0x000000ffff02c224 */ /* 0x000fe400078e0a02 */
[----:B------:R-:W-:-:S03]  /*14a10*/  IMAD.HI.U32 R15, R17, R8, RZ ;  /* 0x00000008110f7227 */ /* 0x000fc600078e00ff */
[----:B------:R-:W-:Y:S01]  /*14a20*/  STL [R1+0x1e4], R2 ;  /* 0x0001e40201007387 */ /* 0x000fe20000100800 */
[--C-:B------:R-:W-:Y:S02]  /*14a30*/  @!P0 IMAD.IADD R11, R11, 0x1, -R0.reuse ;  /* 0x000000010b0b8824 */ /* 0x100fe400078e0a00 */
[----:B------:R-:W-:Y:S01]  /*14a40*/  @!P5 IMAD.IADD R5, R5, 0x1, -R0 ;  /* 0x000000010505d824 */ /* 0x000fe200078e0a00 */
[----:B------:R0:W-:Y:S01]  /*14a50*/  STL [R1+0x3588], R25 ;  /* 0x0035881901007387 */ /* 0x0001e20000100800 */
[----:B------:R-:W-:Y:S01]  /*14a60*/  IMAD.MOV R14, RZ, RZ, -R14 ;  /* 0x000000ffff0e7224 */ /* 0x000fe200078e0a0e */
[C---:B------:R-:W-:Y:S01]  /*14a70*/  ISETP.GT.U32.AND P4, PT, R0.reuse, R11, PT ;  /* 0x0000000b0000720c */ /* 0x040fe20003f84070 */
[----:B------:R-:W-:Y:S01]  /*14a80*/  IMAD.MOV R6, RZ, RZ, -R15 ;  /* 0x000000ffff067224 */ /* 0x000fe200078e0a0f */
[C---:B------:R-:W-:Y:S01]  /*14a90*/  ISETP.GT.U32.AND P5, PT, R0.reuse, R5, PT ;  /* 0x000000050000720c */ /* 0x040fe20003fa4070 */
[----:B------:R-:W-:Y:S01]  /*14aa0*/  IMAD R10, R0, R14, R10 ;  /* 0x0000000e000a7224 */ /* 0x000fe200078e020a */
[----:B------:R-:W-:Y:S01]  /*14ab0*/  IADD3 R15, R28, 0x78, RZ ;  /* 0x000000781c0f7810 */ /* 0x000fe20007ffe0ff */
[C---:B------:R-:W-:Y:S01]  /*14ac0*/  IMAD R8, R0.reuse, R6, R8 ;  /* 0x0000000600087224 */ /* 0x040fe200078e0208 */
[----:B------:R-:W-:Y:S01]  /*14ad0*/  IABS R18, R16 ;  /* 0x0000001000127213 */ /* 0x000fe20000000000 */
[----:B0-----:R-:W2:Y:S01]  /*14ae0*/  LDL R25, [R1+0x378] ;  /* 0x0003780001197983 */ /* 0x001ea20000100800 */
[----:B------:R-:W-:-:S02]  /*14af0*/  ISETP.GT.U32.AND P6, PT, R0, R10, PT ;  /* 0x0000000a0000720c */ /* 0x000fc40003fc4070 */
[----:B------:R-:W-:-:S03]  /*14b00*/  ISETP.GE.AND P0, PT, R9, RZ, PT ;  /* 0x000000ff0900720c */ /* 0x000fc60003f06270 */
[--C-:B------:R-:W-:Y:S01]  /*14b10*/  @!P4 IMAD.IADD R11, R11, 0x1, -R0.reuse ;  /* 0x000000010b0bc824 */ /* 0x100fe200078e0a00 */
[----:B------:R-:W-:Y:S01]  /*14b20*/  ISETP.GT.U32.AND P4, PT, R0, R8, PT ;  /* 0x000000080000720c */ /* 0x000fe20003f84070 */
[--C-:B------:R-:W-:Y:S01]  /*14b30*/  @!P5 IMAD.IADD R5, R5, 0x1, -R0.reuse ;  /* 0x000000010505d824 */ /* 0x100fe200078e0a00 */
[----:B------:R-:W-:Y:S02]  /*14b40*/  ISETP.GE.AND P5, PT, R7, RZ, PT ;  /* 0x000000ff0700720c */ /* 0x000fe40003fa6270 */
[----:B------:R-:W-:Y:S01]  /*14b50*/  IABS R7, R19 ;  /* 0x0000001300077213 */ /* 0x000fe20000000000 */
[----:B------:R-:W-:Y:S01]  /*14b60*/  IMAD.MOV.U32 R2, RZ, RZ, R5 ;  /* 0x000000ffff027224 */ /* 0x000fe200078e0005 */
[----:B------:R-:W-:Y:S01]  /*14b70*/  IABS R20, R15 ;  /* 0x0000000f00147213 */ /* 0x000fe20000000000 */
[----:B------:R-:W-:Y:S01]  /*14b80*/  @!P6 IMAD.IADD R10, R10, 0x1, -R0 ;  /* 0x000000010a0ae824 */ /* 0x000fe200078e0a00 */
[----:B------:R-:W-:Y:S01]  /*14b90*/  IADD3 R9, R28, 0x76, RZ ;  /* 0x000000761c097810 */ /* 0x000fe20007ffe0ff */
[----:B------:R-:W-:-:S04]  /*14ba0*/  IMAD.HI.U32 R6, R17, R7, RZ ;  /* 0x0000000711067227 */ /* 0x000fc800078e00ff */
[----:B------:R-:W-:Y:S01]  /*14bb0*/  @!P4 IMAD.IADD R8, R8, 0x1, -R0 ;  /* 0x000000010808c824 */ /* 0x000fe200078e0a00 */
[C---:B------:R-:W-:Y:S01]  /*14bc0*/  ISETP.GT.U32.AND P4, PT, R0.reuse, R10, PT ;  /* 0x0000000a0000720c */ /* 0x040fe20003f84070 */
[----:B------:R-:W-:Y:S02]  /*14bd0*/  @!P1 IMAD.MOV R2, RZ, RZ, -R2 ;  /* 0x000000ffff029224 */ /* 0x000fe400078e0a02 */
[----:B------:R-:W-:Y:S02]  /*14be0*/  IMAD.MOV R6, RZ, RZ, -R6 ;  /* 0x000000ffff067224 */ /* 0x000fe400078e0a06 */
[C---:B------:R-:W-:Y:S01]  /*14bf0*/  IMAD.HI.U32 R22, R17.reuse, R20, RZ ;  /* 0x0000001411167227 */ /* 0x040fe200078e00ff */
[----:B------:R0:W-:Y:S03]  /*14c00*/  STL [R1+0x1d8], R2 ;  /* 0x0001d80201007387 */ /* 0x0001e60000100800 */
[----:B------:R-:W-:Y:S01]  /*14c10*/  IMAD R7, R0, R6, R7 ;  /* 0x0000000600077224 */ /* 0x000fe200078e0207 */
[----:B------:R-:W-:Y:S01]  /*14c20*/  IABS R6, R9 ;  /* 0x0000000900067213 */ /* 0x000fe20000000000 */
[----:B------:R-:W-:-:S04]  /*14c30*/  IMAD.HI.U32 R21, R17, R18, RZ ;  /* 0x0000001211157227 */ /* 0x000fc800078e00ff */
[----:B0-----:R-:W-:Y:S02]  /*14c40*/  IMAD.MOV.U32 R2, RZ, RZ, R4 ;  /* 0x000000ffff027224 */ /* 0x001fe400078e0004 */
[----:B------:R-:W-:Y:S02]  /*14c50*/  IMAD.MOV R22, RZ, RZ, -R22 ;  /* 0x000000ffff167224 */ /* 0x000fe400078e0a16 */
[----:B------:R-:W-:Y:S02]  /*14c60*/  @!P2 IMAD.MOV R2, RZ, RZ, -R2 ;  /* 0x000000ffff02a224 */ /* 0x000fe400078e0a02 */
[----:B------:R-:W-:Y:S02]  /*14c70*/  IMAD.MOV R21, RZ, RZ, -R21 ;  /* 0x000000ffff157224 */ /* 0x000fe400078e0a15 */
[----:B------:R-:W-:Y:S02]  /*14c80*/  IMAD R5, R0, R22, R20 ;  /* 0x0000001600057224 */ /* 0x000fe400078e0214 */
[----:B------:R-:W-:Y:S01]  /*14c90*/  @!P4 IMAD.IADD R10, R10, 0x1, -R0 ;  /* 0x000000010a0ac824 */ /* 0x000fe200078e0a00 */
[----:B------:R0:W-:Y:S01]  /*14ca0*/  STL [R1+0x1d0], R2 ;  /* 0x0001d00201007387 */ /* 0x0001e20000100800 */
[----:B------:R-:W-:Y:S01]  /*14cb0*/  IMAD.MOV.U32 R20, RZ, RZ, R6 ;  /* 0x000000ffff147224 */ /* 0x000fe200078e0006 */
[C---:B------:R-:W-:Y:S01]  /*14cc0*/  ISETP.GT.U32.AND P4, PT, R0.reuse, R5, PT ;  /* 0x000000050000720c */ /* 0x040fe20003f84070 */
[----:B------:R-:W-:-:S02]  /*14cd0*/  IMAD R6, R0, R21, R18 ;  /* 0x0000001500067224 */ /* 0x000fc400078e0212 */
[----:B------:R-:W-:-:S04]  /*14ce0*/  IMAD.HI.U32 R4, R17, R20, RZ ;  /* 0x0000001411047227 */ /* 0x000fc800078e00ff */
[----:B0-----:R-:W-:Y:S01]  /*14cf0*/  IMAD.MOV.U32 R2, RZ, RZ, R10 ;  /* 0x000000ffff027224 */ /* 0x001fe200078e000a */
[C---:B------:R-:W-:Y:S01]  /*14d00*/  ISETP.GT.U32.AND P2, PT, R0.reuse, R8, PT ;  /* 0x000000080000720c */ /* 0x040fe20003f44070 */
[----:B------:R-:W-:Y:S02]  /*14d10*/  IMAD.MOV R4, RZ, RZ, -R4 ;  /* 0x000000ffff047224 */ /* 0x000fe400078e0a04 */
[----:B------:R-:W-:Y:S01]  /*14d20*/  @!P5 IMAD.MOV R2, RZ, RZ, -R2 ;  /* 0x000000ffff02d224 */ /* 0x000fe200078e0a02 */
[C---:B------:R-:W-:Y:S01]  /*14d30*/  ISETP.GT.U32.AND P5, PT, R0.reuse, R6, PT ;  /* 0x000000060000720c */ /* 0x040fe20003fa4070 */
[C---:B------:R-:W-:Y:S01]  /*14d40*/  IMAD R10, R0.reuse, R4, R20 ;  /* 0x00000004000a7224 */ /* 0x040fe200078e0214 */
[C---:B------:R-:W-:Y:S01]  /*14d50*/  ISETP.GT.U32.AND P6, PT, R0.reuse, R7, PT ;  /* 0x000000070000720c */ /* 0x040fe20003fc4070 */
[----:B------:R-:W-:Y:S01]  /*14d60*/  IMAD.MOV.U32 R3, RZ, RZ, R11 ;  /* 0x000000ffff037224 */ /* 0x000fe200078e000b */
[----:B------:R-:W-:Y:S01]  /*14d70*/  ISETP.GE.AND P1, PT, R19, RZ, PT ;  /* 0x000000ff1300720c */ /* 0x000fe20003f26270 */
[----:B------:R-:W-:Y:S01]  /*14d80*/  @!P4 IMAD.IADD R5, R5, 0x1, -R0 ;  /* 0x000000010505c824 */ /* 0x000fe200078e0a00 */
[----:B------:R-:W-:Y:S01]  /*14d90*/  ISETP.GT.U32.AND P4, PT, R0, R10, PT ;  /* 0x0000000a0000720c */ /* 0x000fe20003f84070 */
[----:B------:R-:W-:-:S02]  /*14da0*/  @!P3 IMAD.MOV R3, RZ, RZ, -R3 ;  /* 0x000000ffff03b224 */ /* 0x000fc400078e0a03 */
[----:B------:R-:W-:-:S04]  /*14db0*/  @!P2 IMAD.IADD R8, R8, 0x1, -R0 ;  /* 0x000000010808a824 */ /* 0x000fc800078e0a00 */
[--C-:B------:R-:W-:Y:S01]  /*14dc0*/  @!P5 IMAD.IADD R6, R6, 0x1, -R0.reuse ;  /* 0x000000010606d824 */ /* 0x100fe200078e0a00 */
[----:B------:R-:W-:Y:S01]  /*14dd0*/  ISETP.GT.U32.AND P5, PT, R0, R5, PT ;  /* 0x000000050000720c */ /* 0x000fe20003fa4070 */
[----:B------:R-:W-:Y:S01]  /*14de0*/  STL [R1+0x178], R3 ;  /* 0x0001780301007387 */ /* 0x000fe20000100800 */
[----:B------:R-:W-:-:S03]  /*14df0*/  @!P6 IMAD.IADD R7, R7, 0x1, -R0 ;  /* 0x000000010707e824 */ /* 0x000fc600078e0a00 */
[----:B------:R0:W-:Y:S01]  /*14e00*/  STL [R1+0x1c4], R2 ;  /* 0x0001c40201007387 */ /* 0x0001e20000100800 */
[----:B------:R-:W-:Y:S01]  /*14e10*/  ISETP.GE.AND P3, PT, R15, RZ, PT ;  /* 0x000000ff0f00720c */ /* 0x000fe20003f66270 */
[----:B------:R-:W-:Y:S01]  /*14e20*/  @!P4 IMAD.IADD R10, R10, 0x1, -R0 ;  /* 0x000000010a0ac824 */ /* 0x000fe200078e0a00 */
[----:B------:R-:W-:Y:S01]  /*14e30*/  ISETP.GT.U32.AND P6, PT, R0, R7, PT ;  /* 0x000000070000720c */ /* 0x000fe20003fc4070 */
[----:B0-----:R-:W-:-:S04]  /*14e40*/  IMAD.MOV.U32 R2, RZ, RZ, R8 ;  /* 0x000000ffff027224 */ /* 0x001fc800078e0008 */
[----:B------:R-:W-:Y:S01]  /*14e50*/  @!P0 IMAD.MOV R2, RZ, RZ, -R2 ;  /* 0x000000ffff028224 */ /* 0x000fe200078e0a02 */
[C---:B------:R-:W-:Y:S01]  /*14e60*/  ISETP.GT.U32.AND P0, PT, R0.reuse, R6, PT ;  /* 0x000000060000720c */ /* 0x040fe20003f04070 */
[----:B------:R-:W-:Y:S01]  /*14e70*/  @!P5 IMAD.IADD R5, R5, 0x1, -R0 ;  /* 0x000000010505d824 */ /* 0x000fe200078e0a00 */
[----:B------:R-:W-:-:S05]  /*14e80*/  ISETP.GT.U32.AND P4, PT, R0, R10, PT ;  /* 0x0000000a0000720c */ /* 0x000fca0003f84070 */
[--C-:B------:R-:W-:Y:S01]  /*14e90*/  @!P6 IMAD.IADD R7, R7, 0x1, -R0.reuse ;  /* 0x000000010707e824 */ /* 0x100fe200078e0a00 */
[----:B------:R-:W-:Y:S02]  /*14ea0*/  ISETP.GE.AND P6, PT, R9, RZ, PT ;  /* 0x000000ff0900720c */ /* 0x000fe40003fc6270 */
[----:B------:R-:W-:Y:S01]  /*14eb0*/  ISETP.GE.AND P2, PT, R16, RZ, PT ;  /* 0x000000ff1000720c */ /* 0x000fe20003f46270 */
[----:B------:R-:W-:Y:S02]  /*14ec0*/  IMAD.MOV.U32 R3, RZ, RZ, R7 ;  /* 0x000000ffff037224 */ /* 0x000fe400078e0007 */
[--C-:B------:R-:W-:Y:S02]  /*14ed0*/  @!P0 IMAD.IADD R6, R6, 0x1, -R0.reuse ;  /* 0x0000000106068824 */ /* 0x100fe400078e0a00 */
[----:B------:R-:W-:Y:S02]  /*14ee0*/  @!P4 IMAD.IADD R10, R10, 0x1, -R0 ;  /* 0x000000010a0ac824 */ /* 0x000fe400078e0a00 */
[----:B------:R-:W-:Y:S01]  /*14ef0*/  @!P1 IMAD.MOV R3, RZ, RZ, -R3 ;  /* 0x000000ffff039224 */ /* 0x000fe200078e0a03 */
[----:B------:R0:W-:Y:S04]  /*14f00*/  STL [R1+0x1c0], R2 ;  /* 0x0001c00201007387 */ /* 0x0001e80000100800 */
[----:B------:R1:W-:Y:S01]  /*14f10*/  STL [R1+0x1bc], R3 ;  /* 0x0001bc0301007387 */ /* 0x0003e20000100800 */
[----:B0-----:R-:W-:-:S02]  /*14f20*/  IMAD.MOV.U32 R2, RZ, RZ, R5 ;  /* 0x000000ffff027224 */ /* 0x001fc400078e0005 */
[----:B-1----:R-:W-:Y:S02]  /*14f30*/  IMAD.MOV.U32 R3, RZ, RZ, R6 ;  /* 0x000000ffff037224 */ /* 0x002fe400078e0006 */
[----:B------:R-:W-:Y:S02]  /*14f40*/  @!P3 IMAD.MOV R2, RZ, RZ, -R2 ;  /* 0x000000ffff02b224 */ /* 0x000fe400078e0a02 */
[----:B------:R-:W-:-:S03]  /*14f50*/  @!P2 IMAD.MOV R3, RZ, RZ, -R3 ;  /* 0x000000ffff03a224 */ /* 0x000fc600078e0a03 */
[----:B------:R0:W-:Y:S02]  /*14f60*/  STL [R1+0x1b8], R2 ;  /* 0x0001b80201007387 */ /* 0x0001e40000100800 */
[----:B0-----:R-:W-:-:S04]  /*14f70*/  IMAD.MOV.U32 R2, RZ, RZ, R10 ;  /* 0x000000ffff027224 */ /* 0x001fc800078e000a */
[----:B------:R-:W-:Y:S01]  /*14f80*/  @!P6 IMAD.MOV R2, RZ, RZ, -R2 ;  /* 0x000000ffff02e224 */ /* 0x000fe200078e0a02 */
[----:B------:R-:W-:Y:S04]  /*14f90*/  STL [R1+0x1b4], R3 ;  /* 0x0001b40301007387 */ /* 0x000fe80000100800 */
[----:B------:R0:W-:Y:S01]  /*14fa0*/  STL [R1+0x1b0], R2 ;  /* 0x0001b00201007387 */ /* 0x0001e20000100800 */
[----:B--2---:R-:W-:-:S04]  /*14fb0*/  IADD3 R14, R25, 0x75, RZ ;  /* 0x00000075190e7810 */ /* 0x004fc80007ffe0ff */
[----:B------:R-:W-:-:S05]  /*14fc0*/  IABS R19, R14 ;  /* 0x0000000e00137213 */ /* 0x000fca0000000000 */
[----:B------:R-:W-:Y:S01]  /*14fd0*/  IMAD.HI.U32 R11, R17, R19, RZ ;  /* 0x00000013110b7227 */ /* 0x000fe200078e00ff */
[----:B------:R-:W-:-:S03]  /*14fe0*/  IADD3 R15, R25, 0x74, RZ ;  /* 0x00000074190f7810 */ /* 0x000fc60007ffe0ff */
[----:B------:R-:W-:-:S04]  /*14ff0*/  IMAD.MOV R11, RZ, RZ, -R11 ;  /* 0x000000ffff0b7224 */ /* 0x000fc800078e0a0b */
[----:B------:R-:W-:Y:S01]  /*15000*/  IMAD R4, R0, R11, R19 ;  /* 0x0000000b00047224 */ /* 0x000fe200078e0213 */
[----:B------:R-:W-:-:S04]  /*15010*/  IABS R19, R15 ;  /* 0x0000000f00137213 */ /* 0x000fc80000000000 */
[----:B------:R-:W-:Y:S01]  /*15020*/  ISETP.GT.U32.AND P5, PT, R0, R4, PT ;  /* 0x000000040000720c */ /* 0x000fe20003fa4070 */
[----:B------:R-:W-:Y:S01]  /*15030*/  IMAD.HI.U32 R21, R17, R19, RZ ;  /* 0x0000001311157227 */ /* 0x000fe200078e00ff */
[----:B------:R-:W-:-:S03]  /*15040*/  IADD3 R8, R25, 0x72, RZ ;  /* 0x0000007219087810 */ /* 0x000fc60007ffe0ff */
[----:B------:R-:W-:Y:S01]  /*15050*/  IMAD.MOV R21, RZ, RZ, -R21 ;  /* 0x000000ffff157224 */ /* 0x000fe200078e0a15 */
[----:B------:R-:W-:Y:S02]  /*15060*/  ISETP.GE.AND P0, PT, R14, RZ, PT ;  /* 0x000000ff0e00720c */ /* 0x000fe40003f06270 */
[C---:B------:R-:W-:Y:S01]  /*15070*/  IADD3 R9, R25.reuse, 0x71, RZ ;  /* 0x0000007119097810 */ /* 0x040fe20007ffe0ff */
[----:B------:R-:W-:Y:S01]  /*15080*/  IMAD R14, R0, R21, R19 ;  /* 0x00000015000e7224 */ /* 0x000fe200078e0213 */
[----:B------:R-:W-:Y:S02]  /*15090*/  IABS R18, R8 ;  /* 0x0000000800127213 */ /* 0x000fe40000000000 */
[----:B------:R-:W-:Y:S01]  /*150a0*/  IADD3 R11, R25, 0x73, RZ ;  /* 0x00000073190b7810 */ /* 0x000fe20007ffe0ff */
[----:B------:R-:W-:Y:S01]  /*150b0*/  @!P5 IMAD.IADD R4, R4, 0x1, -R0 ;  /* 0x000000010404d824 */ /* 0x000fe200078e0a00 */
[----:B------:R-:W-:Y:S01]  /*150c0*/  IABS R16, R9 ;  /* 0x0000000900107213 */ /* 0x000fe20000000000 */
[----:B------:R-:W-:Y:S01]  /*150d0*/  IMAD.HI.U32 R22, R17, R18, RZ ;  /* 0x0000001211167227 */ /* 0x000fe200078e00ff */
[----:B------:R-:W-:-:S02]  /*150e0*/  ISETP.GT.U32.AND P4, PT, R0, R14, PT ;  /* 0x0000000e0000720c */ /* 0x000fc40003f84070 */
[----:B------:R-:W-:Y:S01]  /*150f0*/  IABS R20, R11 ;  /* 0x0000000b00147213 */ /* 0x000fe20000000000 */
[----:B------:R-:W-:Y:S01]  /*15100*/  IMAD.HI.U32 R21, R17, R16, RZ ;  /* 0x0000001011157227 */ /* 0x000fe200078e00ff */
[----:B------:R-:W-:-:S03]  /*15110*/  ISETP.GT.U32.AND P1, PT, R0, R4, PT ;  /* 0x000000040000720c */ /* 0x000fc60003f24070 */
[----:B------:R-:W-:Y:S02]  /*15120*/  IMAD.MOV R22, RZ, RZ, -R22 ;  /* 0x000000ffff167224 */ /* 0x000fe400078e0a16 */
[----:B------:R-:W-:-:S04]  /*15130*/  IMAD.HI.U32 R19, R17, R20, RZ ;  /* 0x0000001411137227 */ /* 0x000fc800078e00ff */
[----:B------:R-:W-:Y:S02]  /*15140*/  IMAD.MOV R21, RZ, RZ, -R21 ;  /* 0x000000ffff157224 */ /* 0x000fe400078e0a15 */
[C---:B------:R-:W-:Y:S02]  /*15150*/  IMAD R18, R0.reuse, R22, R18 ;  /* 0x0000001600127224 */ /* 0x040fe400078e0212 */
[----:B------:R-:W-:Y:S02]  /*15160*/  IMAD.MOV R19, RZ, RZ, -R19 ;  /* 0x000000ffff137224 */ /* 0x000fe400078e0a13 */
[C---:B------:R-:W-:Y:S01]  /*15170*/  IMAD R16, R0.reuse, R21, R16 ;  /* 0x0000001500107224 */ /* 0x040fe200078e0210 */
[----:B------:R-:W-:Y:S01]  /*15180*/  ISETP.GT.U32.AND P2, PT, R0, R18, PT ;  /* 0x000000120000720c */ /* 0x000fe20003f44070 */
[----:B------:R-:W-:Y:S02]  /*15190*/  @!P4 IMAD.IADD R14, R14, 0x1, -R0 ;  /* 0x000000010e0ec824 */ /* 0x000fe400078e0a00 */
[----:B------:R-:W-:-:S02]  /*151a0*/  IMAD R19, R0, R19, R20 ;  /* 0x0000001300137224 */ /* 0x000fc400078e0214 */
[----:B------:R-:W-:Y:S01]  /*151b0*/  @!P1 IMAD.IADD R4, R4, 0x1, -R0 ;  /* 0x0000000104049824 */ /* 0x000fe200078e0a00 */
[C---:B------:R-:W-:Y:S02]  /*151c0*/  ISETP.GT.U32.AND P3, PT, R0.reuse, R14, PT ;  /* 0x0000000e0000720c */ /* 0x040fe40003f64070 */
[C---:B------:R-:W-:Y:S02]  /*151d0*/  ISETP.GT.U32.AND P1, PT, R0.reuse, R16, PT ;  /* 0x000000100000720c */ /* 0x040fe40003f24070 */
[----:B------:R-:W-:Y:S02]  /*151e0*/  ISETP.GE.AND P5, PT, R15, RZ, PT ;  /* 0x000000ff0f00720c */ /* 0x000fe40003fa6270 */
[C---:B------:R-:W-:Y:S02]  /*151f0*/  IADD3 R15, R25.reuse, 0x70, RZ ;  /* 0x00000070190f7810 */ /* 0x040fe40007ffe0ff */
[----:B------:R-:W-:Y:S02]  /*15200*/  ISETP.GT.U32.AND P4, PT, R0, R19, PT ;  /* 0x000000130000720c */ /* 0x000fe40003f84070 */
[----:B------:R-:W-:-:S02]  /*15210*/  IADD3 R20, R25, 0x6f, RZ ;  /* 0x0000006f19147810 */ /* 0x000fc40007ffe0ff */
[----:B------:R-:W-:Y:S01]  /*15220*/  IABS R7, R15 ;  /* 0x0000000f00077213 */ /* 0x000fe20000000000 */
[----:B------:R-:W-:Y:S01]  /*15230*/  @!P2 IMAD.IADD R18, R18, 0x1, -R0 ;  /* 0x000000011212a824 */ /* 0x000fe200078e0a00 */
[----:B------:R-:W-:Y:S01]  /*15240*/  IABS R5, R20 ;  /* 0x0000001400057213 */ /* 0x000fe20000000000 */
[----:B0-----:R-:W-:Y:S02]  /*15250*/  IMAD.MOV.U32 R2, RZ, RZ, R4 ;  /* 0x000000ffff027224 */ /* 0x001fe400078e0004 */
[----:B------:R-:W-:-:S04]  /*15260*/  IMAD.HI.U32 R6, R17, R7, RZ ;  /* 0x0000000711067227 */ /* 0x000fc800078e00ff */
[--C-:B------:R-:W-:Y:S01]  /*15270*/  @!P3 IMAD.IADD R14, R14, 0x1, -R0.reuse ;  /* 0x000000010e0eb824 */ /* 0x100fe200078e0a00 */
[----:B------:R-:W-:Y:S01]  /*15280*/  ISETP.GE.AND P3, PT, R8, RZ, PT ;  /* 0x000000ff0800720c */ /* 0x000fe20003f66270 */
[----:B------:R-:W-:Y:S01]  /*15290*/  @!P1 IMAD.IADD R16, R16, 0x1, -R0 ;  /* 0x0000000110109824 */ /* 0x000fe200078e0a00 */
[----:B------:R-:W-:Y:S01]  /*152a0*/  ISETP.GT.U32.AND P1, PT, R0, R18, PT ;  /* 0x000000120000720c */ /* 0x000fe20003f24070 */
[----:B------:R-:W-:Y:S02]  /*152b0*/  @!P0 IMAD.MOV R2, RZ, RZ, -R2 ;  /* 0x000000ffff028224 */ /* 0x000fe400078e0a02 */
[----:B------:R-:W-:Y:S02]  /*152c0*/  IMAD.MOV R6, RZ, RZ, -R6 ;  /* 0x000000ffff067224 */ /* 0x000fe400078e0a06 */
[----:B------:R-:W-:Y:S01]  /*152d0*/  IMAD.HI.U32 R8, R17, R5, RZ ;  /* 0x0000000511087227 */ /* 0x000fe200078e00ff */
[----:B------:R0:W-:Y:S03]  /*152e0*/  STL [R1+0x1ac], R2 ;  /* 0x0001ac0201007387 */ /* 0x0001e60000100800 */
[----:B------:R-:W-:-:S02]  /*152f0*/  @!P4 IMAD.IADD R19, R19, 0x1, -R0 ;  /* 0x000000011313c824 */ /* 0x000fc400078e0a00 */
[C---:B------:R-:W-:Y:S02]  /*15300*/  IMAD R7, R0.reuse, R6, R7 ;  /* 0x0000000600077224 */ /* 0x040fe400078e0207 */
[----:B------:R-:W-:Y:S02]  /*15310*/  IMAD.MOV R8, RZ, RZ, -R8 ;  /* 0x000000ffff087224 */ /* 0x000fe400078e0a08 */
[----:B0-----:R-:W-:Y:S01]  /*15320*/  IMAD.MOV.U32 R2, RZ, RZ, R14 ;  /* 0x000000ffff027224 */ /* 0x001fe200078e000e */
[C---:B------:R-:W-:Y:S01]  /*15330*/  ISETP.GT.U32.AND P2, PT, R0.reuse, R19, PT ;  /* 0x000000130000720c */ /* 0x040fe20003f44070 */
[C---:B------:R-:W-:Y:S02]  /*15340*/  IMAD R4, R0.reuse, R8, R5 ;  /* 0x0000000800047224 */ /* 0x040fe400078e0205 */
[----:B------:R-:W-:Y:S01]  /*15350*/  @!P5 IMAD.MOV R2, RZ, RZ, -R2 ;  /* 0x000000ffff02d224 */ /* 0x000fe200078e0a02 */
[----:B------:R-:W-:Y:S01]  /*15360*/  ISETP.GT.U32.AND P5, PT, R0, R7, PT ;  /* 0x000000070000720c */ /* 0x000fe20003fa4070 */
[----:B------:R-:W-:Y:S01]  /*15370*/  @!P1 IMAD.IADD R18, R18, 0x1, -R0 ;  /* 0x0000000112129824 */ /* 0x000fe200078e0a00 */
[----:B------:R-:W-:-:S02]  /*15380*/  ISETP.GE.AND P4, PT, R9, RZ, PT ;  /* 0x000000ff0900720c */ /* 0x000fc40003f86270 */
[----:B------:R-:W-:Y:S02]  /*15390*/  IADD3 R9, R25, 0x6e, RZ ;  /* 0x0000006e19097810 */ /* 0x000fe40007ffe0ff */
[C---:B------:R-:W-:Y:S02]  /*153a0*/  ISETP.GT.U32.AND P1, PT, R0.reuse, R4, PT ;  /* 0x000000040000720c */ /* 0x040fe40003f24070 */
[----:B------:R-:W-:Y:S02]  /*153b0*/  ISETP.GE.AND P6, PT, R11, RZ, PT ;  /* 0x000000ff0b00720c */ /* 0x000fe40003fc6270 */
[----:B------:R-:W-:Y:S02]  /*153c0*/  ISETP.GT.U32.AND P0, PT, R0, R16, PT ;  /* 0x000000100000720c */ /* 0x000fe40003f04070 */
[----:B------:R-:W-:Y:S02]  /*153d0*/  IABS R6, R9 ;  /* 0x0000000900067213 */ /* 0x000fe40000000000 */
[----:B------:R-:W-:Y:S01]  /*153e0*/  IADD3 R8, R25, 0x6d, RZ ;  /* 0x0000006d19087810 */ /* 0x000fe20007ffe0ff */
[----:B------:R-:W-:Y:S01]  /*153f0*/  @!P2 IMAD.IADD R19, R19, 0x1, -R0 ;  /* 0x000000011313a824 */ /* 0x000fe200078e0a00 */
[----:B------:R0:W-:Y:S01]  /*15400*/  STL [R1+0x1a8], R2 ;  /* 0x0001a80201007387 */ /* 0x0001e20000100800 */
[----:B------:R-:W-:Y:S01]  /*15410*/  IMAD.HI.U32 R14, R17, R6, RZ ;  /* 0x00000006110e7227 */ /* 0x000fe200078e00ff */
[----:B------:R-:W-:-:S03]  /*15420*/  IABS R5, R8 ;  /* 0x0000000800057213 */ /* 0x000fc60000000000 */
[----:B------:R-:W-:Y:S01]  /*15430*/  @!P5 IMAD.IADD R7, R7, 0x1, -R0 ;  /* 0x000000010707d824 */ /* 0x000fe200078e0a00 */
[----:B------:R-:W-:Y:S01]  /*15440*/  IADD3 R10, R25, 0x6c, RZ ;  /* 0x0000006c190a7810 */ /* 0x000fe20007ffe0ff */
[----:B------:R-:W-:Y:S02]  /*15450*/  IMAD.MOV R14, RZ, RZ, -R14 ;  /* 0x000000ffff0e7224 */ /* 0x000fe400078e0a0e */
[----:B0-----:R-:W-:Y:S02]  /*15460*/  IMAD.MOV.U32 R2, RZ, RZ, R19 ;  /* 0x000000ffff027224 */ /* 0x001fe400078e0013 */
[----:B------:R-:W-:Y:S01]  /*15470*/  @!P1 IMAD.IADD R4, R4, 0x1, -R0 ;  /* 0x0000000104049824 */ /* 0x000fe200078e0a00 */
[----:B------:R-:W-:Y:S01]  /*15480*/  ISETP.GT.U32.AND P1, PT, R0, R7, PT ;  /* 0x000000070000720c */ /* 0x000fe20003f24070 */
[----:B------:R-:W-:Y:S01]  /*15490*/  IMAD.HI.U32 R11, R17, R5, RZ ;  /* 0x00000005110b7227 */ /* 0x000fe200078e00ff */
[----:B------:R-:W-:-:S03]  /*154a0*/  ISETP.GE.AND P5, PT, R9, RZ, PT ;  /* 0x000000ff0900720c */ /* 0x000fc60003fa6270 */
[----:B------:R-:W-:Y:S01]  /*154b0*/  @!P6 IMAD.MOV R2, RZ, RZ, -R2 ;  /* 0x000000ffff02e224 */ /* 0x000fe200078e0a02 */
[----:B------:R-:W-:Y:S01]  /*154c0*/  IABS R9, R10 ;  /* 0x0000000a00097213 */ /* 0x000fe20000000000 */
[----:B------:R-:W-:Y:S02]  /*154d0*/  @!P0 IMAD.IADD R16, R16, 0x1, -R0 ;  /* 0x0000000110108824 */ /* 0x000fe400078e0a00 */
[C---:B------:R-:W-:Y:S02]  /*154e0*/  IMAD R6, R0.reuse, R14, R6 ;  /* 0x0000000e00067224 */ /* 0x040fe400078e0206 */
[----:B------:R-:W-:Y:S02]  /*154f0*/  IMAD.MOV.U32 R3, RZ, RZ, R18 ;  /* 0x000000ffff037224 */ /* 0x000fe400078e0012 */
[----:B------:R-:W-:Y:S01]  /*15500*/  IMAD.MOV R11, RZ, RZ, -R11 ;  /* 0x000000ffff0b7224 */ /* 0x000fe200078e0a0b */
[----:B------:R0:W-:Y:S01]  /*15510*/  STL [R1+0x1a4], R2 ;  /* 0x0001a40201007387 */ /* 0x0001e20000100800 */
[----:B------:R-:W-:Y:S01]  /*15520*/  @!P3 IMAD.MOV R3, RZ, RZ, -R3 ;  /* 0x000000ffff03b224 */ /* 0x000fe200078e0a03 */
[----:B------:R-:W-:Y:S01]  /*15530*/  ISETP.GE.AND P2, PT, R15, RZ, PT ;  /* 0x000000ff0f00720c */ /* 0x000fe20003f46270 */
[C---:B------:R-:W-:Y:S01]  /*15540*/  IMAD R5, R0.reuse, R11, R5 ;  /* 0x0000000b00057224 */ /* 0x040fe200078e0205 */
[----:B------:R-:W-:Y:S01]  /*15550*/  ISETP.GT.U32.AND P3, PT, R0, R6, PT ;  /* 0x000000060000720c */ /* 0x000fe20003f64070 */
[----:B------:R-:W-:-:S04]  /*15560*/  IMAD.HI.U32 R11, R17, R9, RZ ;  /* 0x00000009110b7227 */ /* 0x000fc800078e00ff */
[----:B0-----:R-:W-:Y:S01]  /*15570*/  IMAD.MOV.U32 R2, RZ, RZ, R16 ;  /* 0x000000ffff027224 */ /* 0x001fe200078e0010 */
[----:B------:R-:W-:Y:S01]  /*15580*/  ISETP.GT.U32.AND P6, PT, R0, R4, PT ;  /* 0x000000040000720c */ /* 0x000fe20003fc4070 */
[----:B------:R-:W-:Y:S02]  /*15590*/  @!P1 IMAD.IADD R7, R7, 0x1, -R0 ;  /* 0x0000000107079824 */ /* 0x000fe400078e0a00 */
[----:B------:R-:W-:Y:S01]  /*155a0*/  @!P4 IMAD.MOV R2, RZ, RZ, -R2 ;  /* 0x000000ffff02c224 */ /* 0x000fe200078e0a02 */
[----:B------:R-:W-:Y:S01]  /*155b0*/  ISETP.GE.AND P4, PT, R8, RZ, PT ;  /* 0x000000ff0800720c */ /* 0x000fe20003f86270 */
[----:B------:R-:W-:Y:S01]  /*155c0*/  IMAD.MOV R8, RZ, RZ, -R11 ;  /* 0x000000ffff087224 */ /* 0x000fe200078e0a0b */
[----:B------:R0:W-:Y:S03]  /*155d0*/  STL [R1+0x188], R3 ;  /* 0x0001880301007387 */ /* 0x0001e60000100800 */
[----:B------:R-:W-:Y:S01]  /*155e0*/  IMAD R9, R0, R8, R9 ;  /* 0x0000000800097224 */ /* 0x000fe200078e0209 */
[----:B------:R-:W-:Y:S01]  /*155f0*/  ISETP.GE.AND P0, PT, R20, RZ, PT ;  /* 0x000000ff1400720c */ /* 0x000fe20003f06270 */
[----:B------:R-:W-:-:S02]  /*15600*/  @!P3 IMAD.IADD R6, R6, 0x1, -R0 ;  /* 0x000000010606b824 */ /* 0x000fc400078e0a00 */
[----:B0-----:R-:W-:-:S04]  /*15610*/  IMAD.MOV.U32 R3, RZ, RZ, R7 ;  /* 0x000000ffff037224 */ /* 0x001fc800078e0007 */
[----:B------:R-:W-:Y:S01]  /*15620*/  @!P2 IMAD.MOV R3, RZ, RZ, -R3 ;  /* 0x000000ffff03a224 */ /* 0x000fe200078e0a03 */
[----:B------:R-:W-:Y:S01]  /*15630*/  ISETP.GT.U32.AND P2, PT, R0, R9, PT ;  /* 0x000000090000720c */ /* 0x000fe20003f44070 */
[----:B------:R-:W-:Y:S01]  /*15640*/  @!P6 IMAD.IADD R4, R4, 0x1, -R0 ;  /* 0x000000010404e824 */ /* 0x000fe200078e0a00 */
[----:B------:R-:W-:Y:S02]  /*15650*/  IADD3 R11, R25, 0x6b, RZ ;  /* 0x0000006b190b7810 */ /* 0x000fe40007ffe0ff */
[C---:B------:R-:W-:Y:S01]  /*15660*/  ISETP.GT.U32.AND P3, PT, R0.reuse, R6, PT ;  /* 0x000000060000720c */ /* 0x040fe20003f64070 */
[----:B------:R0:W-:Y:S01]  /*15670*/  STL [R1+0x18c], R2 ;  /* 0x00018c0201007387 */ /* 0x0001e20000100800 */
[----:B------:R-:W-:Y:S02]  /*15680*/  ISETP.GT.U32.AND P1, PT, R0, R5, PT ;  /* 0x000000050000720c */ /* 0x000fe40003f24070 */
[----:B------:R-:W-:Y:S02]  /*15690*/  IABS R22, R11 ;  /* 0x0000000b00167213 */ /* 0x000fe40000000000 */
[----:B------:R-:W-:-:S02]  /*156a0*/  ISETP.GE.AND P6, PT, R10, RZ, PT ;  /* 0x000000ff0a00720c */ /* 0x000fc40003fc6270 */
[C---:B------:R-:W-:Y:S01]  /*156b0*/  IADD3 R8, R25.reuse, 0x69, RZ ;  /* 0x0000006919087810 */ /* 0x040fe20007ffe0ff */
[----:B0-----:R-:W-:Y:S01]  /*156c0*/  IMAD.MOV.U32 R2, RZ, RZ, R4 ;  /* 0x000000ffff027224 */ /* 0x001fe200078e0004 */
[----:B------:R-:W-:Y:S01]  /*156d0*/  IADD3 R10, R25, 0x6a, RZ ;  /* 0x0000006a190a7810 */ /* 0x000fe20007ffe0ff */
[----:B------:R-:W-:Y:S02]  /*156e0*/  @!P2 IMAD.IADD R9, R9, 0x1, -R0 ;  /* 0x000000010909a824 */ /* 0x000fe400078e0a00 */
[----:B------:R-:W-:Y:S01]  /*156f0*/  @!P0 IMAD.MOV R2, RZ, RZ, -R2 ;  /* 0x000000ffff028224 */ /* 0x000fe200078e0a02 */
[----:B------:R-:W-:Y:S01]  /*15700*/  ISETP.GE.AND P0, PT, R11, RZ, PT ;  /* 0x000000ff0b00720c */ /* 0x000fe20003f06270 */
[----:B------:R-:W-:Y:S01]  /*15710*/  IMAD.HI.U32 R11, R17, R22, RZ ;  /* 0x00000016110b7227 */ /* 0x000fe200078e00ff */
[----:B------:R-:W-:Y:S02]  /*15720*/  IABS R14, R8 ;  /* 0x00000008000e7213 */ /* 0x000fe40000000000 */
[----:B------:R-:W-:Y:S01]  /*15730*/  IABS R23, R10 ;  /* 0x0000000a00177213 */ /* 0x000fe20000000000 */
[----:B------:R-:W-:Y:S01]  /*15740*/  @!P3 IMAD.IADD R6, R6, 0x1, -R0 ;  /* 0x000000010606b824 */ /* 0x000fe200078e0a00 */
[----:B------:R-:W-:Y:S01]  /*15750*/  ISETP.GT.U32.AND P2, PT, R0, R9, PT ;  /* 0x000000090000720c */ /* 0x000fe20003f44070 */
[----:B------:R-:W-:-:S02]  /*15760*/  IMAD.MOV R11, RZ, RZ, -R11 ;  /* 0x000000ffff0b7224 */ /* 0x000fc400078e0a0b */
[----:B------:R-:W-:Y:S02]  /*15770*/  @!P1 IMAD.IADD R5, R5, 0x1, -R0 ;  /* 0x0000000105059824 */ /* 0x000fe400078e0a00 */
[----:B------:R-:W-:Y:S01]  /*15780*/  IMAD.MOV.U32 R7, RZ, RZ, R14 ;  /* 0x000000ffff077224 */ /* 0x000fe200078e000e */
[----:B------:R0:W-:Y:S01]  /*15790*/  STL [R1+0x190], R3 ;  /* 0x0001900301007387 */ /* 0x0001e20000100800 */
[----:B------:R-:W-:Y:S01]  /*157a0*/  IMAD.HI.U32 R14, R17, R23, RZ ;  /* 0x00000017110e7227 */ /* 0x000fe200078e00ff */
[----:B------:R-:W-:-:S03]  /*157b0*/  ISETP.GE.AND P3, PT, R10, RZ, PT ;  /* 0x000000ff0a00720c */ /* 0x000fc60003f66270 */
[C---:B------:R-:W-:Y:S01]  /*157c0*/  IMAD R22, R0.reuse, R11, R22 ;  /* 0x0000000b00167224 */ /* 0x040fe200078e0216 */
[C---:B------:R-:W-:Y:S01]  /*157d0*/  ISETP.GT.U32.AND P1, PT, R0.reuse, R5, PT ;  /* 0x000000050000720c */ /* 0x040fe20003f24070 */
[----:B------:R-:W-:Y:S02]  /*157e0*/  IMAD.MOV R10, RZ, RZ, -R14 ;  /* 0x000000ffff0a7224 */ /* 0x000fe400078e0a0e */
[----:B0-----:R-:W-:Y:S02]  /*157f0*/  IMAD.MOV.U32 R3, RZ, RZ, R6 ;  /* 0x000000ffff037224 */ /* 0x001fe400078e0006 */
[C---:B------:R-:W-:Y:S02]  /*15800*/  IMAD R23, R0.reuse, R10, R23 ;  /* 0x0000000a00177224 */ /* 0x040fe400078e0217 */
[----:B------:R-:W-:Y:S01]  /*15810*/  @!P5 IMAD.MOV R3, RZ, RZ, -R3 ;  /* 0x000000ffff03d224 */ /* 0x000fe200078e0a03 */
[C---:B------:R-:W-:Y:S01]  /*15820*/  ISETP.GT.U32.AND P5, PT, R0.reuse, R22, PT ;  /* 0x000000160000720c */ /* 0x040fe20003fa4070 */
[----:B------:R-:W-:Y:S01]  /*15830*/  @!P2 IMAD.IADD R9, R9, 0x1, -R0 ;  /* 0x000000010909a824 */ /* 0x000fe200078e0a00 */
[----:B------:R-:W-:-:S03]  /*15840*/  ISETP.GT.U32.AND P2, PT, R0, R23, PT ;  /* 0x000000170000720c */ /* 0x000fc60003f44070 */
[----:B------:R-:W-:Y:S01]  /*15850*/  @!P1 IMAD.IADD R5, R5, 0x1, -R0 ;  /* 0x0000000105059824 */ /* 0x000fe200078e0a00 */
[----:B------:R0:W-:Y:S01]  /*15860*/  STL [R1+0x198], R2 ;  /* 0x0001980201007387 */ /* 0x0001e20000100800 */
[----:B------:R-:W-:-:S06]  /*15870*/  IADD3 R14, R25, 0x68, RZ ;  /* 0x00000068190e7810 */ /* 0x000fcc0007ffe0ff */
[--C-:B------:R-:W-:Y:S02]  /*15880*/  @!P5 IMAD.IADD R22, R22, 0x1, -R0.reuse ;  /* 0x000000011616d824 */ /* 0x100fe400078e0a00 */
[----:B0-----:R-:W-:Y:S02]  /*15890*/  IMAD.MOV.U32 R2, RZ, RZ, R5 ;  /* 0x000000ffff027224 */ /* 0x001fe400078e0005 */
[----:B------:R-:W-:Y:S01]  /*158a0*/  @!P2 IMAD.IADD R23, R23, 0x1, -R0 ;  /* 0x000000011717a824 */ /* 0x000fe200078e0a00 */
[----:B------:R-:W-:Y:S01]  /*158b0*/  ISETP.GT.U32.AND P5, PT, R0, R22, PT ;  /* 0x000000160000720c */ /* 0x000fe20003fa4070 */
[----:B------:R-:W-:Y:S01]  /*158c0*/  @!P4 IMAD.MOV R2, RZ, RZ, -R2 ;  /* 0x000000ffff02c224 */ /* 0x000fe200078e0a02 */
[----:B------:R-:W-:Y:S01]  /*158d0*/  ISETP.GE.AND P4, PT, R14, RZ, PT ;  /* 0x000000ff0e00720c */ /* 0x000fe20003f86270 */
[----:B------:R-:W-:Y:S01]  /*158e0*/  IMAD.HI.U32 R4, R17, R7, RZ ;  /* 0x0000000711047227 */ /* 0x000fe200078e00ff */
[----:B------:R-:W-:Y:S02]  /*158f0*/  IABS R14, R14 ;  /* 0x0000000e000e7213 */ /* 0x000fe40000000000 */
[----:B------:R-:W-:Y:S01]  /*15900*/  ISETP.GT.U32.AND P2, PT, R0, R23, PT ;  /* 0x000000170000720c */ /* 0x000fe20003f44070 */
[----:B------:R-:W-:-:S02]  /*15910*/  IMAD.MOV R4, RZ, RZ, -R4 ;  /* 0x000000ffff047224 */ /* 0x000fc400078e0a04 */
[----:B------:R-:W-:Y:S01]  /*15920*/  IMAD.HI.U32 R15, R17, R14, RZ ;  /* 0x0000000e110f7227 */ /* 0x000fe200078e00ff */
[----:B------:R-:W-:Y:S01]  /*15930*/  ISETP.GE.AND P1, PT, R8, RZ, PT ;  /* 0x000000ff0800720c */ /* 0x000fe20003f26270 */
[----:B------:R-:W-:Y:S01]  /*15940*/  STL [R1+0x19c], R3 ;  /* 0x00019c0301007387 */ /* 0x000fe20000100800 */
[----:B------:R-:W-:Y:S01]  /*15950*/  IADD3 R8, R25, 0x67, RZ ;  /* 0x0000006719087810 */ /* 0x000fe20007ffe0ff */
[----:B------:R-:W-:Y:S02]  /*15960*/  IMAD R4, R0, R4, R7 ;  /* 0x0000000400047224 */ /* 0x000fe400078e0207 */
[----:B------:R0:W-:Y:S01]  /*15970*/  STL [R1+0x1a0], R2 ;  /* 0x0001a00201007387 */ /* 0x0001e20000100800 */
[----:B------:R-:W-:Y:S01]  /*15980*/  IMAD.MOV R15, RZ, RZ, -R15 ;  /* 0x000000ffff0f7224 */ /* 0x000fe200078e0a0f */
[----:B------:R-:W-:Y:S01]  /*15990*/  IABS R10, R8 ;  /* 0x00000008000a7213 */ /* 0x000fe20000000000 */
[----:B------:R-:W-:Y:S01]  /*159a0*/  @!P5 IMAD.IADD R22, R22, 0x1, -R0 ;  /* 0x000000011616d824 */ /* 0x000fe200078e0a00 */
[----:B------:R-:W-:Y:S01]  /*159b0*/  ISETP.GE.AND P5, PT, R8, RZ, PT ;  /* 0x000000ff0800720c */ /* 0x000fe20003fa6270 */
[----:B------:R-:W-:-:S02]  /*159c0*/  IMAD R8, R0, R15, R14 ;  /* 0x0000000f00087224 */ /* 0x000fc400078e020e */
[----:B0-----:R-:W-:Y:S01]  /*159d0*/  IMAD.MOV.U32 R2, RZ, RZ, R9 ;  /* 0x000000ffff027224 */ /* 0x001fe200078e0009 */
[----:B------:R-:W-:-:S03]  /*159e0*/  IADD3 R6, R25, 0x65, RZ ;  /* 0x0000006519067810 */ /* 0x000fc60007ffe0ff */
[----:B------:R-:W-:Y:S01]  /*159f0*/  @!P6 IMAD.MOV R2, RZ, RZ, -R2 ;  /* 0x000000ffff02e224 */ /* 0x000fe200078e0a02 */
[C---:B------:R-:W-:Y:S01]  /*15a00*/  ISETP.GT.U32.AND P6, PT, R0.reuse, R4, PT ;  /* 0x000000040000720c */ /* 0x040fe20003fc4070 */
[----:B------:R-:W-:Y:S01]  /*15a10*/  @!P2 IMAD.IADD R23, R23, 0x1, -R0 ;  /* 0x000000011717a824 */ /* 0x000fe200078e0a00 */
[----:B------:R-:W-:Y:S01]  /*15a20*/  IABS R18, R6 ;  /* 0x0000000600127213 */ /* 0x000fe20000000000 */
[----:B------:R-:W-:Y:S01]  /*15a30*/  IMAD.HI.U32 R11, R17, R10, RZ ;  /* 0x0000000a110b7227 */ /* 0x000fe200078e00ff */
[----:B------:R-:W-:-:S03]  /*15a40*/  ISETP.GT.U32.AND P2, PT, R0, R8, PT ;  /* 0x000000080000720c */ /* 0x000fc60003f44070 */
[----:B------:R-:W-:Y:S01]  /*15a50*/  IMAD.MOV R11, RZ, RZ, -R11 ;  /* 0x000000ffff0b7224 */ /* 0x000fe200078e0a0b */
[----:B------:R-:W-:Y:S01]  /*15a60*/  IADD3 R19, R25, 0x66, RZ ;  /* 0x0000006619137810 */ /* 0x000fe20007ffe0ff */
[----:B------:R-:W-:Y:S01]  /*15a70*/  IMAD.HI.U32 R5, R17, R18, RZ ;  /* 0x0000001211057227 */ /* 0x000fe200078e00ff */
[----:B------:R-:W-:-:S03]  /*15a80*/  IADD3 R15, R25, 0x64, RZ ;  /* 0x00000064190f7810 */ /* 0x000fc60007ffe0ff */
[----:B------:R-:W-:Y:S01]  /*15a90*/  IMAD R10, R0, R11, R10 ;  /* 0x0000000b000a7224 */ /* 0x000fe200078e020a */
[----:B------:R-:W-:Y:S01]  /*15aa0*/  IABS R7, R19 ;  /* 0x0000001300077213 */ /* 0x000fe20000000000 */
[----:B------:R-:W-:Y:S02]  /*15ab0*/  IMAD.MOV R5, RZ, RZ, -R5 ;  /* 0x000000ffff057224 */ /* 0x000fe400078e0a05 */
[----:B------:R-:W-:Y:S01]  /*15ac0*/  @!P6 IMAD.IADD R4, R4, 0x1, -R0 ;  /* 0x000000010404e824 */ /* 0x000fe200078e0a00 */
[----:B------:R0:W-:Y:S01]  /*15ad0*/  STL [R1+0x194], R2 ;  /* 0x0001940201007387 */ /* 0x0001e20000100800 */
[C---:B------:R-:W-:Y:S01]  /*15ae0*/  IMAD R18, R0.reuse, R5, R18 ;  /* 0x0000000500127224 */ /* 0x040fe200078e0212 */
[----:B------:R-:W-:Y:S01]  /*15af0*/  ISETP.GT.U32.AND P6, PT, R0, R10, PT ;  /* 0x0000000a0000720c */ /* 0x000fe20003fc4070 */
[----:B------:R-:W-:Y:S01]  /*15b00*/  @!P2 IMAD.IADD R8, R8, 0x1, -R0 ;  /* 0x000000010808a824 */ /* 0x000fe200078e0a00 */
[----:B------:R-:W-:Y:S01]  /*15b10*/  IABS R5, R15 ;  /* 0x0000000f00057213 */ /* 0x000fe20000000000 */
[----:B------:R-:W-:Y:S01]  /*15b20*/  IMAD.HI.U32 R16, R17, R7, RZ ;  /* 0x0000000711107227 */ /* 0x000fe200078e00ff */
[----:B------:R-:W-:-:S03]  /*15b30*/  ISETP.GT.U32.AND P2, PT, R0, R4, PT ;  /* 0x000000040000720c */ /* 0x000fc60003f44070 */
[----:B0-----:R-:W-:Y:S02]  /*15b40*/  IMAD.MOV.U32 R2, RZ, RZ, R22 ;  /* 0x000000ffff027224 */ /* 0x001fe400078e0016 */
[----:B------:R-:W-:Y:S02]  /*15b50*/  IMAD.MOV R9, RZ, RZ, -R16 ;  /* 0x000000ffff097224 */ /* 0x000fe400078e0a10 */
[----:B------:R-:W-:Y:S01]  /*15b60*/  @!P0 IMAD.MOV R2, RZ, RZ, -R2 ;  /* 0x000000ffff028224 */ /* 0x000fe200078e0a02 */
[C---:B------:R-:W-:Y:S01]  /*15b70*/  ISETP.GT.U32.AND P0, PT, R0.reuse, R8, PT ;  /* 0x000000080000720c */ /* 0x040fe20003f04070 */
[----:B------:R-:W-:Y:S01]  /*15b80*/  IMAD.HI.U32 R24, R17, R5, RZ ;  /* 0x0000000511187227 */ /* 0x000fe200078e00ff */
[----:B------:R-:W-:Y:S02]  /*15b90*/  IADD3 R16, R25, 0x63, RZ ;  /* 0x0000006319107810 */ /* 0x000fe40007ffe0ff */
[----:B------:R0:W-:Y:S01]  /*15ba0*/  STL [R1+0x180], R2 ;  /* 0x0001800201007387 */ /* 0x0001e20000100800 */
[----:B------:R-:W-:-:S02]  /*15bb0*/  IMAD R7, R0, R9, R7 ;  /* 0x0000000900077224 */ /* 0x000fc400078e0207 */
[----:B------:R-:W-:Y:S01]  /*15bc0*/  IMAD.MOV R24, RZ, RZ, -R24 ;  /* 0x000000ffff187224 */ /* 0x000fe200078e0a18 */
[----:B------:R-:W-:Y:S01]  /*15bd0*/  IABS R20, R16 ;  /* 0x0000001000147213 */ /* 0x000fe20000000000 */
[--C-:B------:R-:W-:Y:S02]  /*15be0*/  @!P6 IMAD.IADD R10, R10, 0x1, -R0.reuse ;  /* 0x000000010a0ae824 */ /* 0x100fe400078e0a00 */
[----:B0-----:R-:W-:Y:S02]  /*15bf0*/  IMAD.MOV.U32 R2, RZ, RZ, R23 ;  /* 0x000000ffff027224 */ /* 0x001fe400078e0017 */
[----:B------:R-:W-:Y:S01]  /*15c00*/  @!P2 IMAD.IADD R4, R4, 0x1, -R0 ;  /* 0x000000010404a824 */ /* 0x000fe200078e0a00 */
[C---:B------:R-:W-:Y:S01]  /*15c10*/  ISETP.GT.U32.AND P2, PT, R0.reuse, R18, PT ;  /* 0x000000120000720c */ /* 0x040fe20003f44070 */
[----:B------:R-:W-:Y:S01]  /*15c20*/  @!P3 IMAD.MOV R2, RZ, RZ, -R2 ;  /* 0x000000ffff02b224 */ /* 0x000fe200078e0a02 */
[C---:B------:R-:W-:Y:S01]  /*15c30*/  ISETP.GT.U32.AND P3, PT, R0.reuse, R7, PT ;  /* 0x000000070000720c */ /* 0x040fe20003f64070 */
[C---:B------:R-:W-:Y:S01]  /*15c40*/  IMAD R5, R0.reuse, R24, R5 ;  /* 0x0000001800057224 */ /* 0x040fe200078e0205 */
[----:B------:R-:W-:Y:S01]  /*15c50*/  ISETP.GT.U32.AND P6, PT, R0, R10, PT ;  /* 0x0000000a0000720c */ /* 0x000fe20003fc4070 */
[----:B------:R-:W-:-:S02]  /*15c60*/  @!P0 IMAD.IADD R8, R8, 0x1, -R0 ;  /* 0x0000000108088824 */ /* 0x000fc400078e0a00 */
[----:B------:R-:W-:Y:S01]  /*15c70*/  IMAD.HI.U32 R22, R17, R20, RZ ;  /* 0x0000001411167227 */ /* 0x000fe200078e00ff */
[C---:B------:R-:W-:Y:S02]  /*15c80*/  ISETP.GT.U32.AND P0, PT, R0.reuse, R5, PT ;  /* 0x000000050000720c */ /* 0x040fe40003f04070 */
[C---:B------:R-:W-:Y:S01]  /*15c90*/  IADD3 R11, R25.reuse, 0x62, RZ ;  /* 0x00000062190b7810 */ /* 0x040fe20007ffe0ff */
[----:B------:R-:W-:Y:S01]  /*15ca0*/  IMAD.MOV R22, RZ, RZ, -R22 ;  /* 0x000000ffff167224 */ /* 0x000fe200078e0a16 */
[----:B------:R-:W-:Y:S02]  /*15cb0*/  IADD3 R14, R25, 0x61, RZ ;  /* 0x00000061190e7810 */ /* 0x000fe40007ffe0ff */
[----:B------:R-:W-:Y:S01]  /*15cc0*/  IABS R21, R11 ;  /* 0x0000000b00157213 */ /* 0x000fe20000000000 */
[----:B------:R0:W-:Y:S01]  /*15cd0*/  STL [R1+0x17c], R2 ;  /* 0x00017c0201007387 */ /* 0x0001e20000100800 */
[----:B------:R-:W-:Y:S02]  /*15ce0*/  IMAD R20, R0, R22, R20 ;  /* 0x0000001600147224 */ /* 0x000fe400078e0214 */
[----:B------:R-:W-:Y:S01]  /*15cf0*/  IMAD.MOV.U32 R3, RZ, RZ, R4 ;  /* 0x000000ffff037224 */ /* 0x000fe200078e0004 */
[----:B------:R-:W-:Y:S01]  /*15d00*/  IABS R9, R14 ;  /* 0x0000000e00097213 */ /* 0x000fe20000000000 */
[----:B------:R-:W-:-:S02]  /*15d10*/  @!P3 IMAD.IADD R7, R7, 0x1, -R0 ;  /* 0x000000010707b824 */ /* 0x000fc400078e0a00 */
[----:B------:R-:W-:Y:S02]  /*15d20*/  @!P2 IMAD.IADD R18, R18, 0x1, -R0 ;  /* 0x000000011212a824 */ /* 0x000fe400078e0a00 */
[----:B0-----:R-:W-:Y:S02]  /*15d30*/  IMAD.MOV.U32 R2, RZ, RZ, R8 ;  /* 0x000000ffff027224 */ /* 0x001fe400078e0008 */
[----:B------:R-:W-:-:S04]  /*15d40*/  IMAD.HI.U32 R23, R17, R21, RZ ;  /* 0x0000001511177227 */ /* 0x000fc800078e00ff */
[--C-:B------:R-:W-:Y:S01]  /*15d50*/  @!P6 IMAD.IADD R10, R10, 0x1, -R0.reuse ;  /* 0x000000010a0ae824 */ /* 0x100fe200078e0a00 */
[C---:B------:R-:W-:Y:S01]  /*15d60*/  ISETP.GT.U32.AND P6, PT, R0.reuse, R20, PT ;  /* 0x000000140000720c */ /* 0x040fe20003fc4070 */
[----:B------:R-:W-:Y:S01]  /*15d70*/  @!P1 IMAD.MOV R3, RZ, RZ, -R3 ;  /* 0x000000ffff039224 */ /* 0x000fe200078e0a03 */
[C---:B------:R-:W-:Y:S01]  /*15d80*/  ISETP.GT.U32.AND P1, PT, R0.reuse, R18, PT ;  /* 0x000000120000720c */ /* 0x040fe20003f24070 */
[----:B------:R-:W-:Y:S01]  /*15d90*/  @!P0 IMAD.IADD R5, R5, 0x1, -R0 ;  /* 0x0000000105058824 */ /* 0x000fe200078e0a00 */
[----:B------:R-:W-:Y:S01]  /*15da0*/  ISETP.GT.U32.AND P0, PT, R0, R7, PT ;  /* 0x000000070000720c */ /* 0x000fe20003f04070 */
[----:B------:R-:W-:Y:S02]  /*15db0*/  @!P4 IMAD.MOV R2, RZ, RZ, -R2 ;  /* 0x000000ffff02c224 */ /* 0x000fe400078e0a02 */
[----:B------:R-:W-:Y:S01]  /*15dc0*/  IMAD.HI.U32 R24, R17, R9, RZ ;  /* 0x0000000911187227 */ /* 0x000fe200078e00ff */
[----:B------:R-:W-:Y:S03]  /*15dd0*/  STL [R1+0x170], R3 ;  /* 0x0001700301007387 */ /* 0x000fe60000100800 */
[----:B------:R-:W-:Y:S01]  /*15de0*/  IMAD.MOV R23, RZ, RZ, -R23 ;  /* 0x000000ffff177224 */ /* 0x000fe200078e0a17 */
[----:B------:R0:W-:Y:S01]  /*15df0*/  STL [R1+0x16c], R2 ;  /* 0x00016c0201007387 */ /* 0x0001e20000100800 */
[----:B------:R-:W-:-:S02]  /*15e00*/  IMAD.MOV R24, RZ, RZ, -R24 ;  /* 0x000000ffff187224 */ /* 0x000fc400078e0a18 */
[C---:B------:R-:W-:Y:S01]  /*15e10*/  IMAD R21, R0.reuse, R23, R21 ;  /* 0x0000001700157224 */ /* 0x040fe200078e0215 */
[----:B------:R-:W-:Y:S01]  /*15e20*/  ISETP.GE.AND P3, PT, R19, RZ, PT ;  /* 0x000000ff1300720c */ /* 0x000fe20003f66270 */
[C---:B------:R-:W-:Y:S02]  /*15e30*/  IMAD R9, R0.reuse, R24, R9 ;  /* 0x0000001800097224 */ /* 0x040fe400078e0209 */
[----:B0-----:R-:W-:Y:S01]  /*15e40*/  IMAD.MOV.U32 R2, RZ, RZ, R10 ;  /* 0x000000ffff027224 */ /* 0x001fe200078e000a */
[----:B------:R-:W-:Y:S02]  /*15e50*/  IADD3 R19, R25, 0x60, RZ ;  /* 0x0000006019137810 */ /* 0x000fe40007ffe0ff */
[C---:B------:R-:W-:Y:S01]  /*15e60*/  ISETP.GT.U32.AND P4, PT, R0.reuse, R5, PT ;  /* 0x000000050000720c */ /* 0x040fe20003f84070 */
[----:B------:R-:W-:Y:S01]  /*15e70*/  @!P5 IMAD.MOV R2, RZ, RZ, -R2 ;  /* 0x000000ffff02d224 */ /* 0x000fe200078e0a02 */
[----:B------:R-:W-:Y:S01]  /*15e80*/  ISETP.GT.U32.AND P5, PT, R0, R21, PT ;  /* 0x000000150000720c */ /* 0x000fe20003fa4070 */
[--C-:B------:R-:W-:Y:S01]  /*15e90*/  @!P6 IMAD.IADD R20, R20, 0x1, -R0.reuse ;  /* 0x000000011414e824 */ /* 0x100fe200078e0a00 */
[----:B------:R-:W-:Y:S01]  /*15ea0*/  IABS R8, R19 ;  /* 0x0000001300087213 */ /* 0x000fe20000000000 */
[----:B------:R-:W-:-:S02]  /*15eb0*/  @!P0 IMAD.IADD R7, R7, 0x1, -R0 ;  /* 0x0000000107078824 */ /* 0x000fc400078e0a00 */
[----:B------:R-:W-:Y:S01]  /*15ec0*/  @!P1 IMAD.IADD R18, R18, 0x1, -R0 ;  /* 0x0000000112129824 */ /* 0x000fe200078e0a00 */
[----:B------:R-:W-:Y:S01]  /*15ed0*/  ISETP.GT.U32.AND P1, PT, R0, R9, PT ;  /* 0x000000090000720c */ /* 0x000fe20003f24070 */
[----:B------:R-:W-:Y:S01]  /*15ee0*/  IMAD.MOV.U32 R3, RZ, RZ, R7 ;  /* 0x000000ffff037224 */ /* 0x000fe200078e0007 */
[----:B------:R-:W-:Y:S02]  /*15ef0*/  ISETP.GE.AND P2, PT, R6, RZ, PT ;  /* 0x000000ff0600720c */ /* 0x000fe40003f46270 */
[----:B------:R-:W-:Y:S01]  /*15f00*/  ISETP.GT.U32.AND P6, PT, R0, R20, PT ;  /* 0x000000140000720c */ /* 0x000fe20003fc4070 */
[----:B------:R-:W-:Y:S01]  /*15f10*/  IMAD.HI.U32 R10, R17, R8, RZ ;  /* 0x00000008110a7227 */ /* 0x000fe200078e00ff */
[----:B------:R-:W-:-:S03]  /*15f20*/  ISETP.GE.AND P0, PT, R15, RZ, PT ;  /* 0x000000ff0f00720c */ /* 0x000fc60003f06270 */
[----:B------:R-:W-:Y:S01]  /*15f30*/  @!P3 IMAD.MOV R3, RZ, RZ, -R3 ;  /* 0x000000ffff03b224 */ /* 0x000fe200078e0a03 */
[----:B------:R-:W-:Y:S01]  /*15f40*/  IADD3 R6, R25, 0x5f, RZ ;  /* 0x0000005f19067810 */ /* 0x000fe20007ffe0ff */
[--C-:B------:R-:W-:Y:S01]  /*15f50*/  @!P4 IMAD.IADD R5, R5, 0x1, -R0.reuse ;  /* 0x000000010505c824 */ /* 0x100fe200078e0a00 */
[----:B------:R0:W-:Y:S01]  /*15f60*/  STL [R1+0x168], R2 ;  /* 0x0001680201007387 */ /* 0x0001e20000100800 */
[----:B------:R-:W-:Y:S02]  /*15f70*/  @!P5 IMAD.IADD R21, R21, 0x1, -R0 ;  /* 0x000000011515d824 */ /* 0x000fe400078e0a00 */
[----:B------:R-:W-:Y:S01]  /*15f80*/  IMAD.MOV R10, RZ, RZ, -R10 ;  /* 0x000000ffff0a7224 */ /* 0x000fe200078e0a0a */
[----:B------:R-:W-:Y:S01]  /*15f90*/  ISETP.GE.AND P4, PT, R16, RZ, PT ;  /* 0x000000ff1000720c */ /* 0x000fe20003f86270 */
[----:B------:R1:W-:Y:S01]  /*15fa0*/  STL [R1+0x164], R3 ;  /* 0x0001640301007387 */ /* 0x0003e20000100800 */
[----:B------:R-:W-:Y:S01]  /*15fb0*/  IABS R4, R6 ;  /* 0x0000000600047213 */ /* 0x000fe20000000000 */
[----:B------:R-:W-:-:S02]  /*15fc0*/  @!P1 IMAD.IADD R9, R9, 0x1, -R0 ;  /* 0x0000000109099824 */ /* 0x000fc400078e0a00 */
[----:B0-----:R-:W-:Y:S01]  /*15fd0*/  IMAD.MOV.U32 R2, RZ, RZ, R18 ;  /* 0x000000ffff027224 */ /* 0x001fe200078e0012 */
[C---:B------:R-:W-:Y:S01]  /*15fe0*/  ISETP.GT.U32.AND P1, PT, R0.reuse, R21, PT ;  /* 0x000000150000720c */ /* 0x040fe20003f24070 */
[----:B------:R-:W-:Y:S02]  /*15ff0*/  IMAD R8, R0, R10, R8 ;  /* 0x0000000a00087224 */ /* 0x000fe400078e0208 */
[----:B-1----:R-:W-:Y:S02]  /*16000*/  IMAD.MOV.U32 R3, RZ, RZ, R5 ;  /* 0x000000ffff037224 */ /* 0x002fe400078e0005 */
[----:B------:R-:W-:Y:S02]  /*16010*/  @!P2 IMAD.MOV R2, RZ, RZ, -R2 ;  /* 0x000000ffff02a224 */ /* 0x000fe400078e0a02 */
[----:B------:R-:W-:Y:S01]  /*16020*/  @!P6 IMAD.IADD R20, R20, 0x1, -R0 ;  /* 0x000000011414e824 */ /* 0x000fe200078e0a00 */
[----:B------:R-:W-:Y:S01]  /*16030*/  ISETP.GE.AND P6, PT, R11, RZ, PT ;  /* 0x000000ff0b00720c */ /* 0x000fe20003fc6270 */
[----:B------:R-:W-:Y:S01]  /*16040*/  @!P0 IMAD.MOV R3, RZ, RZ, -R3 ;  /* 0x000000ffff038224 */ /* 0x000fe200078e0a03 */
[C---:B------:R-:W-:Y:S01]  /*16050*/  ISETP.GT.U32.AND P0, PT, R0.reuse, R8, PT ;  /* 0x000000080000720c */ /* 0x040fe20003f04070 */
[----:B------:R-:W-:Y:S01]  /*16060*/  IMAD.HI.U32 R11, R17, R4, RZ ;  /* 0x00000004110b7227 */ /* 0x000fe200078e00ff */
[----:B------:R0:W-:Y:S01]  /*16070*/  STL [R1+0x154], R2 ;  /* 0x0001540201007387 */ /* 0x0001e20000100800 */
[----:B------:R-:W-:-:S02]  /*16080*/  ISETP.GT.U32.AND P2, PT, R0, R9, PT ;  /* 0x000000090000720c */ /* 0x000fc40003f44070 */
[----:B------:R-:W-:Y:S02]  /*16090*/  IMAD.MOV R7, RZ, RZ, -R11 ;  /* 0x000000ffff077224 */ /* 0x000fe400078e0a0b */
[----:B0-----:R-:W-:Y:S02]  /*160a0*/  IMAD.MOV.U32 R2, RZ, RZ, R20 ;  /* 0x000000ffff027224 */ /* 0x001fe400078e0014 */
[----:B------:R-:W-:Y:S02]  /*160b0*/  IMAD R4, R0, R7, R4 ;  /* 0x0000000700047224 */ /* 0x000fe400078e0204 */
[----:B------:R-:W-:Y:S02]  /*160c0*/  @!P4 IMAD.MOV R2, RZ, RZ, -R2 ;  /* 0x000000ffff02c224 */ /* 0x000fe400078e0a02 */
[--C-:B------:R-:W-:Y:S01]  /*160d0*/  @!P1 IMAD.IADD R21, R21, 0x1, -R0.reuse ;  /* 0x0000000115159824 */ /* 0x100fe200078e0a00 */
[----:B------:R-:W-:Y:S01]  /*160e0*/  STL [R1+0x134], R3 ;  /* 0x0001340301007387 */ /* 0x000fe20000100800 */
[C---:B------:R-:W-:Y:S01]  /*160f0*/  IADD3 R5, R25.reuse, 0x5d, RZ ;  /* 0x0000005d19057810 */ /* 0x040fe20007ffe0ff */
[----:B------:R-:W-:Y:S01]  /*16100*/  @!P0 IMAD.IADD R8, R8, 0x1, -R0 ;  /* 0x0000000108088824 */ /* 0x000fe200078e0a00 */
[----:B------:R-:W-:Y:S01]  /*16110*/  IADD3 R7, R25, 0x5e, RZ ;  /* 0x0000005e19077810 */ /* 0x000fe20007ffe0ff */
[----:B------:R0:W-:Y:S01]  /*16120*/  STL [R1+0x40], R2 ;  /* 0x0000400201007387 */ /* 0x0001e20000100800 */
[----:B------:R-:W-:-:S02]  /*16130*/  ISETP.GT.U32.AND P4, PT, R0, R4, PT ;  /* 0x000000040000720c */ /* 0x000fc40003f84070 */
[----:B------:R-:W-:Y:S02]  /*16140*/  ISETP.GE.AND P1, PT, R6, RZ, PT ;  /* 0x000000ff0600720c */ /* 0x000fe40003f26270 */
[----:B------:R-:W-:Y:S01]  /*16150*/  IABS R6, R5 ;  /* 0x0000000500067213 */ /* 0x000fe20000000000 */
[----:B0-----:R-:W-:Y:S01]  /*16160*/  IMAD.MOV.U32 R2, RZ, RZ, R21 ;  /* 0x000000ffff027224 */ /* 0x001fe200078e0015 */
[----:B------:R-:W-:Y:S01]  /*16170*/  IABS R15, R7 ;  /* 0x00000007000f7213 */ /* 0x000fe20000000000 */
[----:B------:R-:W-:Y:S02]  /*16180*/  @!P2 IMAD.IADD R9, R9, 0x1, -R0 ;  /* 0x000000010909a824 */ /* 0x000fe400078e0a00 */
[----:B------:R-:W-:Y:S01]  /*16190*/  @!P6 IMAD.MOV R2, RZ, RZ, -R2 ;  /* 0x000000ffff02e224 */ /* 0x000fe200078e0a02 */
[----:B------:R-:W-:Y:S02]  /*161a0*/  ISETP.GT.U32.AND P6, PT, R0, R8, PT ;  /* 0x000000080000720c */ /* 0x000fe40003fc4070 */
[----:B------:R-:W-:Y:S01]  /*161b0*/  ISETP.GE.AND P2, PT, R7, RZ, PT ;  /* 0x000000ff0700720c */ /* 0x000fe20003f46270 */
[----:B------:R-:W-:-:S02]  /*161c0*/  IMAD.MOV.U32 R7, RZ, RZ, R6 ;  /* 0x000000ffff077224 */ /* 0x000fc400078e0006 */
[----:B------:R-:W-:Y:S01]  /*161d0*/  IMAD.HI.U32 R6, R17, R15, RZ ;  /* 0x0000000f11067227 */ /* 0x000fe200078e00ff */
[----:B------:R-:W-:Y:S02]  /*161e0*/  ISETP.GE.AND P3, PT, R19, RZ, PT ;  /* 0x000000ff1300720c */ /* 0x000fe40003f66270 */
[----:B------:R-:W-:Y:S01]  /*161f0*/  ISETP.GE.AND P0, PT, R5, RZ, PT ;  /* 0x000000ff0500720c */ /* 0x000fe20003f06270 */
[----:B------:R-:W-:Y:S02]  /*16200*/  @!P4 IMAD.IADD R4, R4, 0x1, -R0 ;  /* 0x000000010404c824 */ /* 0x000fe400078e0a00 */
[----:B------:R-:W-:Y:S02]  /*16210*/  IMAD.MOV R6, RZ, RZ, -R6 ;  /* 0x000000ffff067224 */ /* 0x000fe400078e0a06 */
[----:B------:R-:W-:Y:S01]  /*16220*/  IMAD.HI.U32 R5, R17, R7, RZ ;  /* 0x0000000711057227 */ /* 0x000fe200078e00ff */
[----:B------:R-:W-:Y:S02]  /*16230*/  ISETP.GE.AND P5, PT, R14, RZ, PT ;  /* 0x000000ff0e00720c */ /* 0x000fe40003fa6270 */
[C---:B------:R-:W-:Y:S01]  /*16240*/  ISETP.GT.U32.AND P4, PT, R0.reuse, R4, PT ;  /* 0x000000040000720c */ /* 0x040fe20003f84070 */
[----:B------:R-:W-:-:S02]  /*16250*/  IMAD R15, R0, R6, R15 ;  /* 0x00000006000f7224 */ /* 0x000fc400078e020f */
[----:B------:R-:W-:Y:S02]  /*16260*/  IMAD.MOV R5, RZ, RZ, -R5 ;  /* 0x000000ffff057224 */ /* 0x000fe400078e0a05 */
[----:B------:R-:W-:Y:S01]  /*16270*/  @!P6 IMAD.IADD R8, R8, 0x1, -R0 ;  /* 0x000000010808e824 */ /* 0x000fe200078e0a00 */
[C---:B------:R-:W-:Y:S01]  /*16280*/  ISETP.GT.U32.AND P6, PT, R0.reuse, R15, PT ;  /* 0x0000000f0000720c */ /* 0x040fe20003fc4070 */
[C---:B------:R-:W-:Y:S02]  /*16290*/  IMAD R7, R0.reuse, R5, R7 ;  /* 0x0000000500077224 */ /* 0x040fe400078e0207 */
[----:B------:R-:W-:Y:S01]  /*162a0*/  IMAD.MOV.U32 R3, RZ, RZ, R8 ;  /* 0x000000ffff037224 */ /* 0x000fe200078e0008 */
[----:B------:R0:W-:Y:S01]  /*162b0*/  STL [R1+0x138], R2 ;  /* 0x0001380201007387 */ /* 0x0001e20000100800 */
[----:B------:R-:W-:Y:S02]  /*162c0*/  IADD3 R14, R25, 0x5c, RZ ;  /* 0x0000005c190e7810 */ /* 0x000fe40007ffe0ff */
[----:B------:R-:W-:Y:S01]  /*162d0*/  @!P3 IMAD.MOV R3, RZ, RZ, -R3 ;  /* 0x000000ffff03b224 */ /* 0x000fe200078e0a03 */
[----:B------:R-:W-:Y:S01]  /*162e0*/  ISETP.GT.U32.AND P3, PT, R0, R7, PT ;  /* 0x000000070000720c */ /* 0x000fe20003f64070 */
[----:B0-----:R-:W-:-:S02]  /*162f0*/  IMAD.MOV.U32 R2, RZ, RZ, R9 ;  /* 0x000000ffff027224 */ /* 0x001fc400078e0009 */
[----:B------:R-:W-:Y:S02]  /*16300*/  @!P4 IMAD.IADD R4, R4, 0x1, -R0 ;  /* 0x000000010404c824 */ /* 0x000fe400078e0a00 */
[----:B------:R-:W-:Y:S01]  /*16310*/  @!P5 IMAD.MOV R2, RZ, RZ, -R2 ;  /* 0x000000ffff02d224 */ /* 0x000fe200078e0a02 */
[----:B------:R-:W-:Y:S02]  /*16320*/  ISETP.GE.AND P5, PT, R14, RZ, PT ;  /* 0x000000ff0e00720c */ /* 0x000fe40003fa6270 */
[----:B------:R-:W-:Y:S01]  /*16330*/  IABS R14, R14 ;  /* 0x0000000e000e7213 */ /* 0x000fe20000000000 */
[----:B------:R-:W-:Y:S01]  /*16340*/  @!P6 IMAD.IADD R15, R15, 0x1, -R0 ;  /* 0x000000010f0fe824 */ /* 0x000fe200078e0a00 */
[----:B------:R0:W-:Y:S01]  /*16350*/  STL [R1+0x13c], R2 ;  /* 0x00013c0201007387 */ /* 0x0001e20000100800 */
[----:B------:R-:W-:Y:S02]  /*16360*/  IADD3 R11, R25, 0x5a, RZ ;  /* 0x0000005a190b7810 */ /* 0x000fe40007ffe0ff */
[----:B------:R-:W-:Y:S01]  /*16370*/  IMAD.HI.U32 R6, R17, R14, RZ ;  /* 0x0000000e11067227 */ /* 0x000fe200078e00ff */
[----:B------:R-:W-:-:S03]  /*16380*/  IADD3 R9, R25, 0x5b, RZ ;  /* 0x0000005b19097810 */ /* 0x000fc60007ffe0ff */
[----:B0-----:R-:W-:Y:S01]  /*16390*/  IMAD.MOV.U32 R2, RZ, RZ, R4 ;  /* 0x000000ffff027224 */ /* 0x001fe200078e0004 */
[C---:B------:R-:W-:Y:S01]  /*163a0*/  ISETP.GT.U32.AND P6, PT, R0.reuse, R15, PT ;  /* 0x0000000f0000720c */ /* 0x040fe20003fc4070 */
[----:B------:R-:W-:Y:S02]  /*163b0*/  @!P3 IMAD.IADD R7, R7, 0x1, -R0 ;  /* 0x000000010707b824 */ /* 0x000fe400078e0a00 */
[----:B------:R-:W-:Y:S01]  /*163c0*/  @!P1 IMAD.MOV R2, RZ, RZ, -R2 ;  /* 0x000000ffff029224 */ /* 0x000fe200078e0a02 */
[----:B------:R-:W-:Y:S01]  /*163d0*/  ISETP.GE.AND P1, PT, R11, RZ, PT ;  /* 0x000000ff0b00720c */ /* 0x000fe20003f26270 */
[----:B------:R-:W-:Y:S01]  /*163e0*/  IMAD.MOV R6, RZ, RZ, -R6 ;  /* 0x000000ffff067224 */ /* 0x000fe200078e0a06 */
[----:B------:R-:W-:Y:S02]  /*163f0*/  IABS R11, R11 ;  /* 0x0000000b000b7213 */ /* 0x000fe40000000000 */
[----:B------:R-:W-:Y:S01]  /*16400*/  ISETP.GE.AND P4, PT, R9, RZ, PT ;  /* 0x000000ff0900720c */ /* 0x000fe20003f86270 */
[C---:B------:R-:W-:Y:S01]  /*16410*/  IMAD R14, R0.reuse, R6, R14 ;  /* 0x00000006000e7224 */ /* 0x040fe200078e020e */
[----:B------:R-:W-:Y:S01]  /*16420*/  IABS R9, R9 ;  /* 0x0000000900097213 */ /* 0x000fe20000000000 */
[----:B------:R-:W-:Y:S01]  /*16430*/  IMAD.HI.U32 R6, R17, R11, RZ ;  /* 0x0000000b11067227 */ /* 0x000fe200078e00ff */
[----:B------:R-:W-:-:S02]  /*16440*/  ISETP.GT.U32.AND P3, PT, R0, R7, PT ;  /* 0x000000070000720c */ /* 0x000fc40003f64070 */
[----:B------:R-:W-:Y:S01]  /*16450*/  IADD3 R5, R25, 0x59, RZ ;  /* 0x0000005919057810 */ /* 0x000fe20007ffe0ff */
[----:B------:R-:W-:-:S03]  /*16460*/  IMAD.HI.U32 R4, R17, R9, RZ ;  /* 0x0000000911047227 */ /* 0x000fc600078e00ff */
[----:B------:R-:W-:Y:S01]  /*16470*/  IABS R10, R5 ;  /* 0x00000005000a7213 */ /* 0x000fe20000000000 */
[----:B------:R-:W-:Y:S02]  /*16480*/  IMAD.MOV R6, RZ, RZ, -R6 ;  /* 0x000000ffff067224 */ /* 0x000fe400078e0a06 */
[----:B------:R-:W-:Y:S01]  /*16490*/  @!P6 IMAD.IADD R15, R15, 0x1, -R0 ;  /* 0x000000010f0fe824 */ /* 0x000fe200078e0a00 */
[C---:B------:R-:W-:Y:S01]  /*164a0*/  ISETP.GT.U32.AND P6, PT, R0.reuse, R14, PT ;  /* 0x0000000e0000720c */ /* 0x040fe20003fc4070 */
[----:B------:R-:W-:Y:S02]  /*164b0*/  IMAD.MOV R4, RZ, RZ, -R4 ;  /* 0x000000ffff047224 */ /* 0x000fe400078e0a04 */
[----:B------:R-:W-:Y:S01]  /*164c0*/  IMAD R11, R0, R6, R11 ;  /* 0x00000006000b7224 */ /* 0x000fe200078e020b */
[----:B------:R-:W-:Y:S01]  /*164d0*/  STL [R1+0x144], R3 ;  /* 0x0001440301007387 */ /* 0x000fe20000100800 */
[----:B------:R-:W-:-:S03]  /*164e0*/  IMAD.HI.U32 R8, R17, R10, RZ ;  /* 0x0000000a11087227 */ /* 0x000fc600078e00ff */
[----:B------:R0:W-:Y:S01]  /*164f0*/  STL [R1+0x150], R2 ;  /* 0x0001500201007387 */ /* 0x0001e20000100800 */
[C---:B------:R-:W-:Y:S02]  /*16500*/  IMAD R9, R0.reuse, R4, R9 ;  /* 0x0000000400097224 */ /* 0x040fe400078e0209 */
[----:B------:R-:W-:Y:S01]  /*16510*/  @!P3 IMAD.IADD R7, R7, 0x1, -R0 ;  /* 0x000000010707b824 */ /* 0x000fe200078e0a00 */
[C---:B------:R-:W-:Y:S01]  /*16520*/  ISETP.GT.U32.AND P3, PT, R0.reuse, R11, PT ;  /* 0x0000000b0000720c */ /* 0x040fe20003f64070 */
[----:B------:R-:W-:Y:S02]  /*16530*/  IMAD.MOV R8, RZ, RZ, -R8 ;  /* 0x000000ffff087224 */ /* 0x000fe400078e0a08 */
[----:B0-----:R-:W-:Y:S02]  /*16540*/  IMAD.MOV.U32 R2, RZ, RZ, R15 ;  /* 0x000000ffff027224 */ /* 0x001fe400078e000f */
[C---:B------:R-:W-:Y:S02]  /*16550*/  IMAD R10, R0.reuse, R8, R10 ;  /* 0x00000008000a7224 */ /* 0x040fe400078e020a */
[----:B------:R-:W-:Y:S01]  /*16560*/  @!P2 IMAD.MOV R2, RZ, RZ, -R2 ;  /* 0x000000ffff02a224 */ /* 0x000fe200078e0a02 */
[----:B------:R-:W-:Y:S01]  /*16570*/  ISETP.GT.U32.AND P2, PT, R0, R9, PT ;  /* 0x000000090000720c */ /* 0x000fe20003f44070 */
[----:B------:R-:W-:Y:S01]  /*16580*/  @!P6 IMAD.IADD R14, R14, 0x1, -R0 ;  /* 0x000000010e0ee824 */ /* 0x000fe200078e0a00 */
[----:B------:R-:W-:-:S02]  /*16590*/  ISETP.GT.U32.AND P6, PT, R0, R10, PT ;  /* 0x0000000a0000720c */ /* 0x000fc40003fc4070 */
[C---:B------:R-:W-:Y:S02]  /*165a0*/  IADD3 R21, R25.reuse, 0x58, RZ ;  /* 0x0000005819157810 */ /* 0x040fe40007ffe0ff */
[----:B------:R-:W-:Y:S01]  /*165b0*/  IADD3 R18, R25, 0x57, RZ ;  /* 0x0000005719127810 */ /* 0x000fe20007ffe0ff */
[----:B------:R0:W-:Y:S01]  /*165c0*/  STL [R1+0x14c], R2 ;  /* 0x00014c0201007387 */ /* 0x0001e20000100800 */
[--C-:B------:R-:W-:Y:S01]  /*165d0*/  @!P3 IMAD.IADD R11, R11, 0x1, -R0.reuse ;  /* 0x000000010b0bb824 */ /* 0x100fe200078e0a00 */
[----:B------:R-:W-:Y:S02]  /*165e0*/  IABS R4, R21 ;  /* 0x0000001500047213 */ /* 0x000fe40000000000 */
[----:B------:R-:W-:Y:S02]  /*165f0*/  IABS R15, R18 ;  /* 0x00000012000f7213 */ /* 0x000fe40000000000 */
[----:B------:R-:W-:Y:S02]  /*16600*/  @!P2 IMAD.IADD R9, R9, 0x1, -R0 ;  /* 0x000000010909a824 */ /* 0x000fe400078e0a00 */
[----:B0-----:R-:W-:Y:S01]  /*16610*/  IMAD.MOV.U32 R2, RZ, RZ, R7 ;  /* 0x000000ffff027224 */ /* 0x001fe200078e0007 */
[----:B------:R-:W-:Y:S01]  /*16620*/  ISETP.GT.U32.AND P2, PT, R0, R14, PT ;  /* 0x0000000e0000720c */ /* 0x000fe20003f44070 */
[----:B------:R-:W-:-:S04]  /*16630*/  IMAD.HI.U32 R6, R17, R4, RZ ;  /* 0x0000000411067227 */ /* 0x000fc800078e00ff */
[----:B------:R-:W-:Y:S01]  /*16640*/  @!P0 IMAD.MOV R2, RZ, RZ, -R2 ;  /* 0x000000ffff028224 */ /* 0x000fe200078e0a02 */
[----:B------:R-:W-:Y:S01]  /*16650*/  ISETP.GT.U32.AND P0, PT, R0, R11, PT ;  /* 0x0000000b0000720c */ /* 0x000fe20003f04070 */
[----:B------:R-:W-:-:S04]  /*16660*/  IMAD.HI.U32 R7, R17, R15, RZ ;  /* 0x0000000f11077227 */ /* 0x000fc800078e00ff */
[----:B------:R-:W-:Y:S02]  /*16670*/  @!P6 IMAD.IADD R10, R10, 0x1, -R0 ;  /* 0x000000010a0ae824 */ /* 0x000fe400078e0a00 */
[----:B------:R-:W-:Y:S02]  /*16680*/  IMAD.MOV R6, RZ, RZ, -R6 ;  /* 0x000000ffff067224 */ /* 0x000fe400078e0a06 */
[----:B------:R-:W-:Y:S01]  /*16690*/  IMAD.MOV R7, RZ, RZ, -R7 ;  /* 0x000000ffff077224 */ /* 0x000fe200078e0a07 */
[C---:B------:R-:W-:Y:S01]  /*166a0*/  ISETP.GT.U32.AND P3, PT, R0.reuse, R9, PT ;  /* 0x000000090000720c */ /* 0x040fe20003f64070 */
[C---:B------:R-:W-:Y:S01]  /*166b0*/  IMAD R4, R0.reuse, R6, R4 ;  /* 0x0000000600047224 */ /* 0x040fe200078e0204 */
[C---:B------:R-:W-:Y:S01]  /*166c0*/  ISETP.GT.U32.AND P6, PT, R0.reuse, R10, PT ;  /* 0x0000000a0000720c */ /* 0x040fe20003fc4070 */
[----:B------:R-:W-:Y:S02]  /*166d0*/  IMAD R15, R0, R7, R15 ;  /* 0x00000007000f7224 */ /* 0x000fe400078e020f */
[--C-:B------:R-:W-:Y:S01]  /*166e0*/  @!P2 IMAD.IADD R14, R14, 0x1, -R0.reuse ;  /* 0x000000010e0ea824 */ /* 0x100fe200078e0a00 */
[C---:B------:R-:W-:Y:S01]  /*166f0*/  ISETP.GT.U32.AND P2, PT, R0.reuse, R4, PT ;  /* 0x000000040000720c */ /* 0x040fe20003f44070 */
[----:B------:R-:W-:Y:S01]  /*16700*/  @!P0 IMAD.IADD R11, R11, 0x1, -R0 ;  /* 0x000000010b0b8824 */ /* 0x000fe200078e0a00 */
[----:B------:R-:W-:-:S02]  /*16710*/  ISETP.GT.U32.AND P0, PT, R0, R15, PT ;  /* 0x0000000f0000720c */ /* 0x000fc40003f04070 */
[C---:B------:R-:W-:Y:S02]  /*16720*/  IADD3 R6, R25.reuse, 0x55, RZ ;  /* 0x0000005519067810 */ /* 0x040fe40007ffe0ff */
[----:B------:R-:W-:Y:S01]  /*16730*/  IADD3 R7, R25, 0x54, RZ ;  /* 0x0000005419077810 */ /* 0x000fe20007ffe0ff */
[--C-:B------:R-:W-:Y:S01]  /*16740*/  @!P3 IMAD.IADD R9, R9, 0x1, -R0.reuse ;  /* 0x000000010909b824 */ /* 0x100fe200078e0a00 */
[----:B------:R-:W-:Y:S01]  /*16750*/  IABS R19, R6 ;  /* 0x0000000600137213 */ /* 0x000fe20000000000 */
[----:B------:R-:W-:Y:S01]  /*16760*/  @!P6 IMAD.IADD R10, R10, 0x1, -R0 ;  /* 0x000000010a0ae824 */ /* 0x000fe200078e0a00 */
[----:B------:R-:W-:Y:S01]  /*16770*/  IADD3 R8, R25, 0x56, RZ ;  /* 0x0000005619087810 */ /* 0x000fe20007ffe0ff */
[----:B------:R0:W-:Y:S01]  /*16780*/  STL [R1+0x148], R2 ;  /* 0x0001480201007387 */ /* 0x0001e20000100800 */
[----:B------:R-:W-:Y:S01]  /*16790*/  ISETP.GE.AND P6, PT, R21, RZ, PT ;  /* 0x000000ff1500720c */ /* 0x000fe20003fc6270 */
[----:B------:R-:W-:Y:S01]  /*167a0*/  IMAD.MOV.U32 R3, RZ, RZ, R14 ;  /* 0x000000ffff037224 */ /* 0x000fe200078e000e */
[----:B------:R-:W-:Y:S01]  /*167b0*/  IABS R21, R7 ;  /* 0x0000000700157213 */ /* 0x000fe20000000000 */
[----:B------:R-:W-:Y:S01]  /*167c0*/  @!P2 IMAD.IADD R4, R4, 0x1, -R0 ;  /* 0x000000010404a824 */ /* 0x000fe200078e0a00 */
[----:B------:R-:W-:Y:S01]  /*167d0*/  ISETP.GE.AND P3, PT, R5, RZ, PT ;  /* 0x000000ff0500720c */ /* 0x000fe20003f66270 */
[----:B------:R-:W-:Y:S01]  /*167e0*/  IMAD.HI.U32 R5, R17, R19, RZ ;  /* 0x0000001311057227 */ /* 0x000fe200078e00ff */
[----:B------:R-:W-:-:S03]  /*167f0*/  IABS R20, R8 ;  /* 0x0000000800147213 */ /* 0x000fc60000000000 */
[----:B0-----:R-:W-:Y:S01]  /*16800*/  IMAD.MOV.U32 R2, RZ, RZ, R9 ;  /* 0x000000ffff027224 */ /* 0x001fe200078e0009 */
[----:B------:R-:W-:Y:S01]  /*16810*/  ISETP.GE.AND P2, PT, R18, RZ, PT ;  /* 0x000000ff1200720c */ /* 0x000fe20003f46270 */
[----:B------:R-:W-:Y:S02]  /*16820*/  @!P0 IMAD.IADD R15, R15, 0x1, -R0 ;  /* 0x000000010f0f8824 */ /* 0x000fe400078e0a00 */
[----:B------:R-:W-:Y:S02]  /*16830*/  @!P5 IMAD.MOV R3, RZ, RZ, -R3 ;  /* 0x000000ffff03d224 */ /* 0x000fe400078e0a03 */
[----:B------:R-:W-:Y:S02]  /*16840*/  IMAD.MOV.U32 R18, RZ, RZ, R21 ;  /* 0x000000ffff127224 */ /* 0x000fe400078e0015 */
[----:B------:R-:W-:Y:S01]  /*16850*/  @!P4 IMAD.MOV R2, RZ, RZ, -R2 ;  /* 0x000000ffff02c224 */ /* 0x000fe200078e0a02 */
[----:B------:R-:W-:Y:S01]  /*16860*/  ISETP.GT.U32.AND P4, PT, R0, R15, PT ;  /* 0x0000000f0000720c */ /* 0x000fe20003f84070 */
[----:B------:R-:W-:Y:S01]  /*16870*/  IMAD.MOV R5, RZ, RZ, -R5 ;  /* 0x000000ffff057224 */ /* 0x000fe200078e0a05 */
[----:B------:R-:W-:Y:S01]  /*16880*/  STL [R1+0x120], R3 ;  /* 0x0001200301007387 */ /* 0x000fe20000100800 */
[----:B------:R-:W-:-:S03]  /*16890*/  IMAD.HI.U32 R16, R17, R20, RZ ;  /* 0x0000001411107227 */ /* 0x000fc600078e00ff */
[----:B------:R0:W-:Y:S01]  /*168a0*/  STL [R1+0x124], R2 ;  /* 0x0001240201007387 */ /* 0x0001e20000100800 */
[----:B------:R-:W-:-:S04]  /*168b0*/  IMAD.HI.U32 R14, R17, R18, RZ ;  /* 0x00000012110e7227 */ /* 0x000fc800078e00ff */
[C---:B------:R-:W-:Y:S02]  /*168c0*/  IMAD R19, R0.reuse, R5, R19 ;  /* 0x0000000500137224 */ /* 0x040fe400078e0213 */
[----:B------:R-:W-:Y:S02]  /*168d0*/  IMAD.MOV R16, RZ, RZ, -R16 ;  /* 0x000000ffff107224 */ /* 0x000fe400078e0a10 */
[----:B0-----:R-:W-:Y:S02]  /*168e0*/  IMAD.MOV.U32 R2, RZ, RZ, R10 ;  /* 0x000000ffff027224 */ /* 0x001fe400078e000a */
[----:B------:R-:W-:Y:S02]  /*168f0*/  IMAD.MOV R9, RZ, RZ, -R14 ;  /* 0x000000ffff097224 */ /* 0x000fe400078e0a0e */
[----:B------:R-:W-:Y:S01]  /*16900*/  @!P3 IMAD.MOV R2, RZ, RZ, -R2 ;  /* 0x000000ffff02b224 */ /* 0x000fe200078e0a02 */
[C---:B------:R-:W-:Y:S01]  /*16910*/  ISETP.GT.U32.AND P3, PT, R0.reuse, R19, PT ;  /* 0x000000130000720c */ /* 0x040fe20003f64070 */
[C---:B------:R-:W-:Y:S01]  /*16920*/  IMAD R20, R0.reuse, R16, R20 ;  /* 0x0000001000147224 */ /* 0x040fe200078e0214 */
[C---:B------:R-:W-:Y:S01]  /*16930*/  ISETP.GT.U32.AND P0, PT, R0.reuse, R4, PT ;  /* 0x000000040000720c */ /* 0x040fe20003f04070 */
[----:B------:R-:W-:-:S02]  /*16940*/  IMAD R18, R0, R9, R18 ;  /* 0x0000000900127224 */ /* 0x000fc400078e0212 */
[----:B------:R-:W-:Y:S01]  /*16950*/  @!P4 IMAD.IADD R15, R15, 0x1, -R0 ;  /* 0x000000010f0fc824 */ /* 0x000fe200078e0a00 */
[C---:B------:R-:W-:Y:S02]  /*16960*/  ISETP.GT.U32.AND P5, PT, R0.reuse, R20, PT ;  /* 0x000000140000720c */ /* 0x040fe40003fa4070 */
[----:B------:R-:W-:Y:S01]  /*16970*/  ISETP.GT.U32.AND P4, PT, R0, R18, PT ;  /* 0x000000120000720c */ /* 0x000fe20003f84070 */
[----:B------:R-:W-:-:S04]  /*16980*/  IMAD.MOV.U32 R3, RZ, RZ, R11 ;  /* 0x000000ffff037224 */ /* 0x000fc800078e000b */
[--C-:B------:R-:W-:Y:S02]  /*16990*/  @!P3 IMAD.IADD R19, R19, 0x1, -R0.reuse ;  /* 0x000000011313b824 */ /* 0x100fe400078e0a00 */
[--C-:B------:R-:W-:Y:S01]  /*169a0*/  @!P0 IMAD.IADD R4, R4, 0x1, -R0.reuse ;  /* 0x0000000104048824 */ /* 0x100fe200078e0a00 */
[----:B------:R-:W-:Y:S01]  /*169b0*/  ISETP.GE.AND P0, PT, R6, RZ, PT ;  /* 0x000000ff0600720c */ /* 0x000fe20003f06270 */
[----:B------:R-:W-:Y:S01]  /*169c0*/  @!P1 IMAD.MOV R3, RZ, RZ, -R3 ;  /* 0x000000ffff039224 */ /* 0x000fe200078e0a03 */
[----:B------:R-:W-:Y:S01]  /*169d0*/  IADD3 R6, R25, 0x52, RZ ;  /* 0x0000005219067810 */ /* 0x000fe20007ffe0ff */
[--C-:B------:R-:W-:Y:S01]  /*169e0*/  @!P5 IMAD.IADD R20, R20, 0x1, -R0.reuse ;  /* 0x000000011414d824 */ /* 0x100fe200078e0a00 */
[----:B------:R-:W-:Y:S01]  /*169f0*/  ISETP.GT.U32.AND P3, PT, R0, R19, PT ;  /* 0x000000130000720c */ /* 0x000fe20003f64070 */
[----:B------:R-:W-:Y:S01]  /*16a00*/  @!P4 IMAD.IADD R18, R18, 0x1, -R0 ;  /* 0x000000011212c824 */ /* 0x000fe200078e0a00 */
[----:B------:R-:W-:Y:S02]  /*16a10*/  ISETP.GE.AND P5, PT, R7, RZ, PT ;  /* 0x000000ff0700720c */ /* 0x000fe40003fa6270 */
[----:B------:R-:W-:Y:S01]  /*16a20*/  IABS R7, R6 ;  /* 0x0000000600077213 */ /* 0x000fe20000000000 */
[----:B------:R-:W-:Y:S01]  /*16a30*/  STL [R1+0x128], R3 ;  /* 0x0001280301007387 */ /* 0x000fe20000100800 */
[----:B------:R-:W-:-:S02]  /*16a40*/  IADD3 R5, R25, 0x53, RZ ;  /* 0x0000005319057810 */ /* 0x000fc40007ffe0ff */
[----:B------:R-:W-:Y:S01]  /*16a50*/  ISETP.GT.U32.AND P4, PT, R0, R18, PT ;  /* 0x000000120000720c */ /* 0x000fe20003f84070 */
[----:B------:R0:W-:Y:S01]  /*16a60*/  STL [R1+0x12c], R2 ;  /* 0x00012c0201007387 */ /* 0x0001e20000100800 */
[----:B------:R-:W-:Y:S01]  /*16a70*/  IABS R10, R5 ;  /* 0x00000005000a7213 */ /* 0x000fe20000000000 */
[----:B------:R-:W-:-:S04]  /*16a80*/  IMAD.HI.U32 R11, R17, R7, RZ ;  /* 0x00000007110b7227 */ /* 0x000fc800078e00ff */
[----:B0-----:R-:W-:Y:S02]  /*16a90*/  IMAD.MOV.U32 R2, RZ, RZ, R4 ;  /* 0x000000ffff027224 */ /* 0x001fe400078e0004 */
[----:B------:R-:W-:Y:S02]  /*16aa0*/  IMAD.MOV R11, RZ, RZ, -R11 ;  /* 0x000000ffff0b7224 */ /* 0x000fe400078e0a0b */
[----:B------:R-:W-:Y:S01]  /*16ab0*/  @!P6 IMAD.MOV R2, RZ, RZ, -R2 ;  /* 0x000000ffff02e224 */ /* 0x000fe200078e0a02 */
[----:B------:R-:W-:Y:S01]  /*16ac0*/  ISETP.GT.U32.AND P6, PT, R0, R20, PT ;  /* 0x000000140000720c */ /* 0x000fe20003fc4070 */
[----:B------:R-:W-:-:S04]  /*16ad0*/  IMAD.HI.U32 R9, R17, R10, RZ ;  /* 0x0000000a11097227 */ /* 0x000fc800078e00ff */
[--C-:B------:R-:W-:Y:S01]  /*16ae0*/  @!P3 IMAD.IADD R19, R19, 0x1, -R0.reuse ;  /* 0x000000011313b824 */ /* 0x100fe200078e0a00 */
[----:B------:R-:W-:Y:S01]  /*16af0*/  ISETP.GE.AND P3, PT, R5, RZ, PT ;  /* 0x000000ff0500720c */ /* 0x000fe20003f66270 */
[----:B------:R-:W-:Y:S02]  /*16b00*/  IMAD R5, R0, R11, R7 ;  /* 0x0000000b00057224 */ /* 0x000fe400078e0207 */
[----:B------:R-:W-:Y:S02]  /*16b10*/  IMAD.MOV R9, RZ, RZ, -R9 ;  /* 0x000000ffff097224 */ /* 0x000fe400078e0a09 */
[----:B------:R-:W-:Y:S01]  /*16b20*/  @!P4 IMAD.IADD R18, R18, 0x1, -R0 ;  /* 0x000000011212c824 */ /* 0x000fe200078e0a00 */
[C---:B------:R-:W-:Y:S01]  /*16b30*/  ISETP.GT.U32.AND P4, PT, R0.reuse, R5, PT ;  /* 0x000000050000720c */ /* 0x040fe20003f84070 */
[----:B------:R-:W-:Y:S02]  /*16b40*/  IMAD R10, R0, R9, R10 ;  /* 0x00000009000a7224 */ /* 0x000fe400078e020a */
[----:B------:R-:W-:-:S03]  /*16b50*/  @!P6 IMAD.IADD R20, R20, 0x1, -R0 ;  /* 0x000000011414e824 */ /* 0x000fc600078e0a00 */
[----:B------:R-:W-:Y:S02]  /*16b60*/  ISETP.GT.U32.AND P6, PT, R0, R10, PT ;  /* 0x0000000a0000720c */ /* 0x000fe40003fc4070 */
[C---:B------:R-:W-:Y:S02]  /*16b70*/  IADD3 R7, R25.reuse, 0x4f, RZ ;  /* 0x0000004f19077810 */ /* 0x040fe40007ffe0ff */
[----:B------:R-:W-:Y:S02]  /*16b80*/  ISETP.GE.AND P1, PT, R8, RZ, PT ;  /* 0x000000ff0800720c */ /* 0x000fe40003f26270 */
[----:B------:R-:W-:Y:S01]  /*16b90*/  IADD3 R8, R25, 0x51, RZ ;  /* 0x0000005119087810 */ /* 0x000fe20007ffe0ff */
[----:B------:R-:W-:Y:S01]  /*16ba0*/  @!P4 IMAD.IADD R5, R5, 0x1, -R0 ;  /* 0x000000010505c824 */ /* 0x000fe200078e0a00 */
[----:B------:R-:W-:Y:S02]  /*16bb0*/  IABS R14, R7 ;  /* 0x00000007000e7213 */ /* 0x000fe40000000000 */
[----:B------:R-:W-:-:S02]  /*16bc0*/  IADD3 R4, R25, 0x50, RZ ;  /* 0x0000005019047810 */ /* 0x000fc40007ffe0ff */
[----:B------:R-:W-:Y:S01]  /*16bd0*/  IABS R16, R8 ;  /* 0x0000000800107213 */ /* 0x000fe20000000000 */
[----:B------:R-:W-:Y:S01]  /*16be0*/  @!P6 IMAD.IADD R10, R10, 0x1, -R0 ;  /* 0x000000010a0ae824 */ /* 0x000fe200078e0a00 */
[----:B------:R-:W-:Y:S01]  /*16bf0*/  ISETP.GT.U32.AND P4, PT, R0, R5, PT ;  /* 0x000000050000720c */ /* 0x000fe20003f84070 */
[----:B------:R-:W-:Y:S01]  /*16c00*/  IMAD.MOV.U32 R3, RZ, RZ, R15 ;  /* 0x000000ffff037224 */ /* 0x000fe200078e000f */
[----:B------:R0:W-:Y:S01]  /*16c10*/  STL [R1+0x130], R2 ;  /* 0x0001300201007387 */ /* 0x0001e20000100800 */
[----:B------:R-:W-:Y:S01]  /*16c20*/  IMAD.HI.U32 R15, R17, R14, RZ ;  /* 0x0000000e110f7227 */ /* 0x000fe200078e00ff */
[----:B------:R-:W-:-:S03]  /*16c30*/  IABS R9, R4 ;  /* 0x0000000400097213 */ /* 0x000fc60000000000 */
[----:B------:R-:W-:-:S04]  /*16c40*/  IMAD.HI.U32 R21, R17, R16, RZ ;  /* 0x0000001011157227 */ /* 0x000fc800078e00ff */
[----:B0-----:R-:W-:Y:S02]  /*16c50*/  IMAD.MOV.U32 R2, RZ, RZ, R20 ;  /* 0x000000ffff027224 */ /* 0x001fe400078e0014 */
[----:B------:R-:W-:Y:S01]  /*16c60*/  @!P2 IMAD.MOV R3, RZ, RZ, -R3 ;  /* 0x000000ffff03a224 */ /* 0x000fe200078e0a03 */
[----:B------:R-:W-:Y:S01]  /*16c70*/  ISETP.GT.U32.AND P2, PT, R0, R10, PT ;  /* 0x0000000a0000720c */ /* 0x000fe20003f44070 */
[----:B------:R-:W-:Y:S02]  /*16c80*/  IMAD.MOV R15, RZ, RZ, -R15 ;  /* 0x000000ffff0f7224 */ /* 0x000fe400078e0a0f */
[----:B------:R-:W-:Y:S02]  /*16c90*/  @!P1 IMAD.MOV R2, RZ, RZ, -R2 ;  /* 0x000000ffff029224 */ /* 0x000fe400078e0a02 */
[----:B------:R-:W-:Y:S01]  /*16ca0*/  IMAD.HI.U32 R11, R17, R9, RZ ;  /* 0x00000009110b7227 */ /* 0x000fe200078e00ff */
[----:B------:R0:W-:Y:S03]  /*16cb0*/  STL [R1+0x9c], R3 ;  /* 0x00009c0301007387 */ /* 0x0001e60000100800 */
[----:B------:R-:W-:-:S02]  /*16cc0*/  IMAD.MOV R21, RZ, RZ, -R21 ;  /* 0x000000ffff157224 */ /* 0x000fc400078e0a15 */
[C---:B------:R-:W-:Y:S01]  /*16cd0*/  IMAD R14, R0.reuse, R15, R14 ;  /* 0x0000000f000e7224 */ /* 0x040fe200078e020e */
[----:B------:R1:W-:Y:S01]  /*16ce0*/  STL [R1+0xa0], R2 ;  /* 0x0000a00201007387 */ /* 0x0003e20000100800 */
[----:B------:R-:W-:Y:S02]  /*16cf0*/  IMAD.MOV R11, RZ, RZ, -R11 ;  /* 0x000000ffff0b7224 */ /* 0x000fe400078e0a0b */
[C---:B------:R-:W-:Y:S02]  /*16d00*/  IMAD R16, R0.reuse, R21, R16 ;  /* 0x0000001500107224 */ /* 0x040fe400078e0210 */
[----:B0-----:R-:W-:Y:S02]  /*16d10*/  IMAD.MOV.U32 R3, RZ, RZ, R19 ;  /* 0x000000ffff037224 */ /* 0x001fe400078e0013 */
[----:B------:R-:W-:Y:S01]  /*16d20*/  @!P4 IMAD.IADD R5, R5, 0x1, -R0 ;  /* 0x000000010505c824 */ /* 0x000fe200078e0a00 */
[C---:B------:R-:W-:Y:S01]  /*16d30*/  ISETP.GT.U32.AND P4, PT, R0.reuse, R14, PT ;  /* 0x0000000e0000720c */ /* 0x040fe20003f84070 */
[----:B-1----:R-:W-:Y:S01]  /*16d40*/  IMAD.MOV.U32 R2, RZ, RZ, R18 ;  /* 0x000000ffff027224 */ /* 0x002fe200078e0012 */
[C---:B------:R-:W-:Y:S01]  /*16d50*/  ISETP.GT.U32.AND P1, PT, R0.reuse, R16, PT ;  /* 0x000000100000720c */ /* 0x040fe20003f24070 */
[----:B------:R-:W-:-:S02]  /*16d60*/  IMAD R9, R0, R11, R9 ;  /* 0x0000000b00097224 */ /* 0x000fc400078e0209 */
[----:B------:R-:W-:Y:S02]  /*16d70*/  @!P0 IMAD.MOV R3, RZ, RZ, -R3 ;  /* 0x000000ffff038224 */ /* 0x000fe400078e0a03 */
[----:B------:R-:W-:Y:S02]  /*16d80*/  @!P5 IMAD.MOV R2, RZ, RZ, -R2 ;  /* 0x000000ffff02d224 */ /* 0x000fe400078e0a02 */
[----:B------:R-:W-:Y:S01]  /*16d90*/  @!P2 IMAD.IADD R10, R10, 0x1, -R0 ;  /* 0x000000010a0aa824 */ /* 0x000fe200078e0a00 */
[----:B------:R-:W-:Y:S01]  /*16da0*/  STL [R1+0xa4], R3 ;  /* 0x0000a40301007387 */ /* 0x000fe20000100800 */
[----:B------:R-:W-:-:S03]  /*16db0*/  ISETP.GT.U32.AND P5, PT, R0, R9, PT ;  /* 0x000000090000720c */ /* 0x000fc60003fa4070 */
[----:B------:R0:W-:Y:S01]  /*16dc0*/  STL [R1+0x108], R2 ;  /* 0x0001080201007387 */ /* 0x0001e20000100800 */
[----:B------:R-:W-:Y:S02]  /*16dd0*/  ISETP.GE.AND P2, PT, R4, RZ, PT ;  /* 0x000000ff0400720c */ /* 0x000fe40003f46270 */
[C---:B------:R-:W-:Y:S02]  /*16de0*/  IADD3 R4, R25.reuse, 0x4d, RZ ;  /* 0x0000004d19047810 */ /* 0x040fe40007ffe0ff */
[----:B------:R-:W-:Y:S01]  /*16df0*/  ISETP.GE.AND P6, PT, R6, RZ, PT ;  /* 0x000000ff0600720c */ /* 0x000fe20003fc6270 */
[----:B0-----:R-:W-:Y:S01]  /*16e00*/  IMAD.MOV.U32 R2, RZ, RZ, R10 ;  /* 0x000000ffff027224 */ /* 0x001fe200078e000a */
[----:B------:R-:W-:Y:S01]  /*16e10*/  IADD3 R6, R25, 0x4e, RZ ;  /* 0x0000004e19067810 */ /* 0x000fe20007ffe0ff */
[----:B------:R-:W-:Y:S02]  /*16e20*/  @!P4 IMAD.IADD R14, R14, 0x1, -R0 ;  /* 0x000000010e0ec824 */ /* 0x000fe400078e0a00 */
[----:B------:R-:W-:Y:S01]  /*16e30*/  @!P3 IMAD.MOV R2, RZ, RZ, -R2 ;  /* 0x000000ffff02b224 */ /* 0x000fe200078e0a02 */
[----:B------:R-:W-:Y:S01]  /*16e40*/  IABS R15, R4 ;  /* 0x00000004000f7213 */ /* 0x000fe20000000000 */
[----:B------:R-:W-:Y:S01]  /*16e50*/  @!P1 IMAD.IADD R16, R16, 0x1, -R0 ;  /* 0x0000000110109824 */ /* 0x000fe200078e0a00 */
[----:B------:R-:W-:-:S02]  /*16e60*/  IABS R11, R6 ;  /* 0x00000006000b7213 */ /* 0x000fc40000000000 */
[----:B------:R0:W-:Y:S01]  /*16e70*/  STL [R1+0x10c], R2 ;  /* 0x00010c0201007387 */ /* 0x0001e20000100800 */
[----:B------:R-:W-:Y:S01]  /*16e80*/  ISETP.GT.U32.AND P4, PT, R0, R14, PT ;  /* 0x0000000e0000720c */ /* 0x000fe20003f84070 */
[----:B------:R-:W-:Y:S01]  /*16e90*/  @!P5 IMAD.IADD R9, R9, 0x1, -R0 ;  /* 0x000000010909d824 */ /* 0x000fe200078e0a00 */
[----:B------:R-:W-:Y:S01]  /*16ea0*/  ISETP.GE.AND P0, PT, R8, RZ, PT ;  /* 0x000000ff0800720c */ /* 0x000fe20003f06270 */
[----:B------:R-:W-:Y:S01]  /*16eb0*/  IMAD.HI.U32 R8, R17, R11, RZ ;  /* 0x0000000b11087227 */ /* 0x000fe200078e00ff */
[----:B------:R-:W-:-:S03]  /*16ec0*/  ISETP.GT.U32.AND P5, PT, R0, R16, PT ;  /* 0x000000100000720c */ /* 0x000fc60003fa4070 */
[----:B0-----:R-:W-:Y:S02]  /*16ed0*/  IMAD.MOV.U32 R2, RZ, RZ, R5 ;  /* 0x000000ffff027224 */ /* 0x001fe400078e0005 */
[----:B------:R-:W-:-:S04]  /*16ee0*/  IMAD.HI.U32 R5, R17, R15, RZ ;  /* 0x0000000f11057227 */ /* 0x000fc800078e00ff */
[----:B------:R-:W-:Y:S02]  /*16ef0*/  IMAD.MOV R5, RZ, RZ, -R5 ;  /* 0x000000ffff057224 */ /* 0x000fe400078e0a05 */
[----:B------:R-:W-:Y:S02]  /*16f00*/  IMAD.MOV R8, RZ, RZ, -R8 ;  /* 0x000000ffff087224 */ /* 0x000fe400078e0a08 */
[C---:B------:R-:W-:Y:S02]  /*16f10*/  IMAD R15, R0.reuse, R5, R15 ;  /* 0x00000005000f7224 */ /* 0x040fe400078e020f */
[----:B------:R-:W-:Y:S01]  /*16f20*/  IMAD R11, R0, R8, R11 ;  /* 0x00000008000b7224 */ /* 0x000fe200078e020b */
[----:B------:R-:W-:Y:S01]  /*16f30*/  ISETP.GE.AND P1, PT, R7, RZ, PT ;  /* 0x000000ff0700720c */ /* 0x000fe20003f26270 */
[--C-:B------:R-:W-:Y:S01]  /*16f40*/  @!P4 IMAD.IADD R14, R14, 0x1, -R0.reuse ;  /* 0x000000010e0ec824 */ /* 0x100fe200078e0a00 */
[----:B------:R-:W-:Y:S01]  /*16f50*/  ISETP.GT.U32.AND P3, PT, R0, R9, PT ;  /* 0x000000090000720c */ /* 0x000fe20003f64070 */
[----:B------:R-:W-:Y:S01]  /*16f60*/  @!P5 IMAD.IADD R16, R16, 0x1, -R0 ;  /* 0x000000011010d824 */ /* 0x000fe200078e0a00 */
[----:B------:R-:W-:-:S02]  /*16f70*/  IADD3 R7, R25, 0x4c, RZ ;  /* 0x0000004c19077810 */ /* 0x000fc40007ffe0ff */
[C---:B------:R-:W-:Y:S02]  /*16f80*/  ISETP.GT.U32.AND P4, PT, R0.reuse, R15, PT ;  /* 0x0000000f0000720c */ /* 0x040fe40003f84070 */
[----:B------:R-:W-:Y:S02]  /*16f90*/  ISETP.GT.U32.AND P5, PT, R0, R11, PT ;  /* 0x0000000b0000720c */ /* 0x000fe40003fa4070 */
[----:B------:R-:W-:Y:S01]  /*16fa0*/  IABS R10, R7 ;  /* 0x00000007000a7213 */ /* 0x000fe20000000000 */
[----:B------:R-:W-:Y:S01]  /*16fb0*/  @!P6 IMAD.MOV R2, RZ, RZ, -R2 ;  /* 0x000000ffff02e224 */ /* 0x000fe200078e0a02 */
[----:B------:R-:W-:-:S03]  /*16fc0*/  IADD3 R5, R25, 0x4b, RZ ;  /* 0x0000004b19057810 */ /* 0x000fc60007ffe0ff */
[----:B------:R-:W-:Y:S01]  /*16fd0*/  IMAD.HI.U32 R18, R17, R10, RZ ;  /* 0x0000000a11127227 */ /* 0x000fe200078e00ff */
[----:B------:R0:W-:Y:S03]  /*16fe0*/  STL [R1+0x11c], R2 ;  /* 0x00011c0201007387 */ /* 0x0001e60000100800 */
[----:B------:R-:W-:Y:S01]  /*16ff0*/  @!P3 IMAD.IADD R9, R9, 0x1, -R0 ;  /* 0x000000010909b824 */ /* 0x000fe200078e0a00 */
[----:B------:R-:W-:Y:S01]  /*17000*/  ISETP.GE.AND P3, PT, R4, RZ, PT ;  /* 0x000000ff0400720c */ /* 0x000fe20003f66270 */
[----:B------:R-:W-:Y:S01]  /*17010*/  IMAD.MOV R18, RZ, RZ, -R18 ;  /* 0x000000ffff127224 */ /* 0x000fe200078e0a12 */
[----:B------:R-:W-:Y:S01]  /*17020*/  IABS R4, R5 ;  /* 0x0000000500047213 */ /* 0x000fe20000000000 */
[----:B------:R-:W-:Y:S02]  /*17030*/  @!P4 IMAD.IADD R15, R15, 0x1, -R0 ;  /* 0x000000010f0fc824 */ /* 0x000fe400078e0a00 */
[----:B0-----:R-:W-:-:S02]  /*17040*/  IMAD.MOV.U32 R2, RZ, RZ, R16 ;  /* 0x000000ffff027224 */ /* 0x001fc400078e0010 */
[----:B------:R-:W-:Y:S01]  /*17050*/  @!P5 IMAD.IADD R11, R11, 0x1, -R0 ;  /* 0x000000010b0bd824 */ /* 0x000fe200078e0a00 */
[C---:B------:R-:W-:Y:S01]  /*17060*/  ISETP.GT.U32.AND P4, PT, R0.reuse, R15, PT ;  /* 0x0000000f0000720c */ /* 0x040fe20003f84070 */
[----:B------:R-:W-:Y:S01]  /*17070*/  @!P0 IMAD.MOV R2, RZ, RZ, -R2 ;  /* 0x000000ffff028224 */ /* 0x000fe200078e0a02 */
[----:B------:R-:W-:Y:S01]  /*17080*/  ISETP.GE.AND P0, PT, R7, RZ, PT ;  /* 0x000000ff0700720c */ /* 0x000fe20003f06270 */
[----:B------:R-:W-:Y:S02]  /*17090*/  IMAD R10, R0, R18, R10 ;  /* 0x00000012000a7224 */ /* 0x000fe400078e020a */
[----:B------:R-:W-:Y:S01]  /*170a0*/  IMAD.MOV.U32 R3, RZ, RZ, R9 ;  /* 0x000000ffff037224 */ /* 0x000fe200078e0009 */
[----:B------:R-:W-:Y:S01]  /*170b0*/  ISETP.GE.AND P6, PT, R6, RZ, PT ;  /* 0x000000ff0600720c */ /* 0x000fe20003fc6270 */
[----:B------:R-:W-:Y:S01]  /*170c0*/  IMAD.HI.U32 R7, R17, R4, RZ ;  /* 0x0000000411077227 */ /* 0x000fe200078e00ff */
[----:B------:R-:W-:Y:S02]  /*170d0*/  IADD3 R6, R25, 0x4a, RZ ;  /* 0x0000004a19067810 */ /* 0x000fe40007ffe0ff */
[C---:B------:R-:W-:Y:S01]  /*170e0*/  ISETP.GT.U32.AND P5, PT, R0.reuse, R11, PT ;  /* 0x0000000b0000720c */ /* 0x040fe20003fa4070 */
[----:B------:R-:W-:Y:S01]  /*170f0*/  @!P2 IMAD.MOV R3, RZ, RZ, -R3 ;  /* 0x000000ffff03a224 */ /* 0x000fe200078e0a03 */
[C---:B------:R-:W-:Y:S01]  /*17100*/  ISETP.GT.U32.AND P2, PT, R0.reuse, R10, PT ;  /* 0x0000000a0000720c */ /* 0x040fe20003f44070 */
[----:B------:R-:W-:Y:S01]  /*17110*/  IMAD.MOV R7, RZ, RZ, -R7 ;  /* 0x000000ffff077224 */ /* 0x000fe200078e0a07 */
[----:B------:R-:W-:Y:S01]  /*17120*/  IABS R8, R6 ;  /* 0x0000000600087213 */ /* 0x000fe20000000000 */
[----:B------:R0:W-:Y:S02]  /*17130*/  STL [R1+0x114], R2 ;  /* 0x0001140201007387 */ /* 0x0001e40000100800 */
[----:B------:R-:W-:-:S02]  /*17140*/  IMAD R4, R0, R7, R4 ;  /* 0x0000000700047224 */ /* 0x000fc400078e0204 */
[----:B------:R-:W-:-:S04]  /*17150*/  IMAD.HI.U32 R9, R17, R8, RZ ;  /* 0x0000000811097227 */ /* 0x000fc800078e00ff */
[----:B0-----:R-:W-:Y:S02]  /*17160*/  IMAD.MOV.U32 R2, RZ, RZ, R14 ;  /* 0x000000ffff027224 */ /* 0x001fe400078e000e */
[----:B------:R-:W-:Y:S01]  /*17170*/  @!P4 IMAD.IADD R15, R15, 0x1, -R0 ;  /* 0x000000010f0fc824 */ /* 0x000fe200078e0a00 */
[----:B------:R-:W-:Y:S01]  /*17180*/  ISETP.GT.U32.AND P4, PT, R0, R4, PT ;  /* 0x000000040000720c */ /* 0x000fe20003f84070 */
[----:B------:R-:W-:Y:S01]  /*17190*/  @!P1 IMAD.MOV R2, RZ, RZ, -R2 ;  /* 0x000000ffff029224 */ /* 0x000fe200078e0a02 */
[----:B------:R-:W-:Y:S01]  /*171a0*/  ISETP.GE.AND P1, PT, R5, RZ, PT ;  /* 0x000000ff0500720c */ /* 0x000fe20003f26270 */
[----:B------:R-:W-:Y:S02]  /*171b0*/  IMAD.MOV R5, RZ, RZ, -R9 ;  /* 0x000000ffff057224 */ /* 0x000fe400078e0a09 */
[--C-:B------:R-:W-:Y:S01]  /*171c0*/  @!P5 IMAD.IADD R11, R11, 0x1, -R0.reuse ;  /* 0x000000010b0bd824 */ /* 0x100fe200078e0a00 */
[----:B------:R0:W-:Y:S01]  /*171d0*/  STL [R1+0xdc], R3 ;  /* 0x0000dc0301007387 */ /* 0x0001e20000100800 */
[----:B------:R-:W-:-:S02]  /*171e0*/  @!P2 IMAD.IADD R10, R10, 0x1, -R0 ;  /* 0x000000010a0aa824 */ /* 0x000fc400078e0a00 */
[----:B------:R-:W-:-:S03]  /*171f0*/  IMAD R8, R0, R5, R8 ;  /* 0x0000000500087224 */ /* 0x000fc600078e0208 */
[----:B------:R-:W-:Y:S01]  /*17200*/  ISETP.GT.U32.AND P2, PT, R0, R10, PT ;  /* 0x0000000a0000720c */ /* 0x000fe20003f44070 */
[----:B0-----:R-:W-:-:S04]  /*17210*/  IMAD.MOV.U32 R3, RZ, RZ, R11 ;  /* 0x000000ffff037224 */ /* 0x001fc800078e000b */
[----:B------:R-:W-:Y:S01]  /*17220*/  @!P6 IMAD.MOV R3, RZ, RZ, -R3 ;  /* 0x000000ffff03e224 */ /* 0x000fe200078e0a03 */
[----:B------:R-:W-:Y:S01]  /*17230*/  ISETP.GT.U32.AND P6, PT, R0, R8, PT ;  /* 0x000000080000720c */ /* 0x000fe20003fc4070 */
[--C-:B------:R-:W-:Y:S01]  /*17240*/  @!P4 IMAD.IADD R4, R4, 0x1, -R0.reuse ;  /* 0x000000010404c824 */ /* 0x100fe200078e0a00 */
[----:B------:R0:W-:Y:S01]  /*17250*/  STL [R1+0xe4], R2 ;  /* 0x0000e40201007387 */ /* 0x0001e20000100800 */
[C---:B------:R-:W-:Y:S02]  /*17260*/  IADD3 R9, R25.reuse, 0x49, RZ ;  /* 0x0000004919097810 */ /* 0x040fe40007ffe0ff */
[----:B------:R-:W-:Y:S02]  /*17270*/  ISETP.GE.AND P5, PT, R6, RZ, PT ;  /* 0x000000ff0600720c */ /* 0x000fe40003fa6270 */
[----:B------:R-:W-:Y:S02]  /*17280*/  IADD3 R6, R25, 0x48, RZ ;  /* 0x0000004819067810 */ /* 0x000fe40007ffe0ff */
[----:B------:R-:W-:Y:S01]  /*17290*/  ISETP.GT.U32.AND P4, PT, R0, R4, PT ;  /* 0x000000040000720c */ /* 0x000fe20003f84070 */
[----:B0-----:R-:W-:Y:S01]  /*172a0*/  IMAD.MOV.U32 R2, RZ, RZ, R15 ;  /* 0x000000ffff027224 */ /* 0x001fe200078e000f */
[----:B------:R-:W-:Y:S01]  /*172b0*/  IABS R7, R9 ;  /* 0x0000000900077213 */ /* 0x000fe20000000000 */
[----:B------:R-:W-:-:S02]  /*172c0*/  @!P2 IMAD.IADD R10, R10, 0x1, -R0 ;  /* 0x000000010a0aa824 */ /* 0x000fc400078e0a00 */
[----:B------:R-:W-:Y:S01]  /*172d0*/  @!P3 IMAD.MOV R2, RZ, RZ, -R2 ;  /* 0x000000ffff02b224 */ /* 0x000fe200078e0a02 */
[----:B------:R-:W-:Y:S01]  /*172e0*/  IABS R14, R6 ;  /* 0x00000006000e7213 */ /* 0x000fe20000000000 */
[----:B------:R-:W-:Y:S01]  /*172f0*/  STL [R1+0xec], R3 ;  /* 0x0000ec0301007387 */ /* 0x000fe20000100800 */
[----:B------:R-:W-:Y:S01]  /*17300*/  @!P6 IMAD.IADD R8, R8, 0x1, -R0 ;  /* 0x000000010808e824 */ /* 0x000fe200078e0a00 */
[----:B------:R-:W-:Y:S01]  /*17310*/  ISETP.GE.AND P2, PT, R6, RZ, PT ;  /* 0x000000ff0600720c */ /* 0x000fe20003f46270 */
[----:B------:R-:W-:Y:S01]  /*17320*/  IMAD.HI.U32 R15, R17, R7, RZ ;  /* 0x00000007110f7227 */ /* 0x000fe200078e00ff */
[----:B------:R0:W-:Y:S01]  /*17330*/  STL [R1+0x100], R2 ;  /* 0x0001000201007387 */ /* 0x0001e20000100800 */
[----:B------:R-:W-:Y:S02]  /*17340*/  IADD3 R5, R25, 0x47, RZ ;  /* 0x0000004719057810 */ /* 0x000fe40007ffe0ff */
[----:B------:R-:W-:Y:S01]  /*17350*/  IMAD.HI.U32 R6, R17, R14, RZ ;  /* 0x0000000e11067227 */ /* 0x000fe200078e00ff */
[----:B------:R-:W-:-:S03]  /*17360*/  ISETP.GT.U32.AND P6, PT, R0, R8, PT ;  /* 0x000000080000720c */ /* 0x000fc60003fc4070 */
[----:B0-----:R-:W-:Y:S02]  /*17370*/  IMAD.MOV.U32 R2, RZ, RZ, R10 ;  /* 0x000000ffff027224 */ /* 0x001fe400078e000a */
[----:B------:R-:W-:Y:S02]  /*17380*/  IMAD.MOV R15, RZ, RZ, -R15 ;  /* 0x000000ffff0f7224 */ /* 0x000fe400078e0a0f */
[----:B------:R-:W-:Y:S01]  /*17390*/  @!P0 IMAD.MOV R2, RZ, RZ, -R2 ;  /* 0x000000ffff028224 */ /* 0x000fe200078e0a02 */
[----:B------:R-:W-:Y:S01]  /*173a0*/  IABS R11, R5 ;  /* 0x00000005000b7213 */ /* 0x000fe20000000000 */
[----:B------:R-:W-:Y:S02]  /*173b0*/  IMAD.MOV R6, RZ, RZ, -R6 ;  /* 0x000000ffff067224 */ /* 0x000fe400078e0a06 */
[----:B------:R-:W-:Y:S01]  /*173c0*/  @!P4 IMAD.IADD R4, R4, 0x1, -R0 ;  /* 0x000000010404c824 */ /* 0x000fe200078e0a00 */
[----:B------:R0:W-:Y:S01]  /*173d0*/  STL [R1+0xf0], R2 ;  /* 0x0000f00201007387 */ /* 0x0001e20000100800 */
[C---:B------:R-:W-:Y:S01]  /*173e0*/  IMAD R7, R0.reuse, R15, R7 ;  /* 0x0000000f00077224 */ /* 0x040fe200078e0207 */
[----:B------:R-:W-:Y:S01]  /*173f0*/  ISETP.GE.AND P3, PT, R9, RZ, PT ;  /* 0x000000ff0900720c */ /* 0x000fe20003f66270 */
[----:B------:R-:W-:-:S02]  /*17400*/  IMAD R14, R0, R6, R14 ;  /* 0x00000006000e7224 */ /* 0x000fc400078e020e */
[----:B------:R-:W-:Y:S01]  /*17410*/  IMAD.HI.U32 R9, R17, R11, RZ ;  /* 0x0000000b11097227 */ /* 0x000fe200078e00ff */
[----:B------:R-:W-:-:S03]  /*17420*/  ISETP.GT.U32.AND P4, PT, R0, R7, PT ;  /* 0x000000070000720c */ /* 0x000fc60003f84070 */
[----:B0-----:R-:W-:Y:S02]  /*17430*/  IMAD.MOV.U32 R2, RZ, RZ, R4 ;  /* 0x000000ffff027224 */ /* 0x001fe400078e0004 */
[----:B------:R-:W-:Y:S02]  /*17440*/  IMAD.MOV R9, RZ, RZ, -R9 ;  /* 0x000000ffff097224 */ /* 0x000fe400078e0a09 */
[----:B------:R-:W-:Y:S01]  /*17450*/  @!P1 IMAD.MOV R2, RZ, RZ, -R2 ;  /* 0x000000ffff029224 */ /* 0x000fe200078e0a02 */
[----:B------:R-:W-:Y:S01]  /*17460*/  ISETP.GT.U32.AND P1, PT, R0, R14, PT ;  /* 0x0000000e0000720c */ /* 0x000fe20003f24070 */
[--C-:B------:R-:W-:Y:S02]  /*17470*/  @!P6 IMAD.IADD R8, R8, 0x1, -R0.reuse ;  /* 0x000000010808e824 */ /* 0x100fe400078e0a00 */
[----:B------:R-:W-:Y:S01]  /*17480*/  IMAD R11, R0, R9, R11 ;  /* 0x00000009000b7224 */ /* 0x000fe200078e020b */
[----:B------:R0:W-:Y:S01]  /*17490*/  STL [R1+0xfc], R2 ;  /* 0x0000fc0201007387 */ /* 0x0001e20000100800 */
[----:B------:R-:W-:Y:S01]  /*174a0*/  @!P4 IMAD.IADD R7, R7, 0x1, -R0 ;  /* 0x000000010707c824 */ /* 0x000fe200078e0a00 */
[----:B------:R-:W-:Y:S01]  /*174b0*/  IADD3 R18, R25, 0x46, RZ ;  /* 0x0000004619127810 */ /* 0x000fe20007ffe0ff */
[----:B0-----:R-:W-:-:S04]  /*174c0*/  IMAD.MOV.U32 R2, RZ, RZ, R8 ;  /* 0x000000ffff027224 */ /* 0x001fc800078e0008 */
[----:B------:R-:W-:Y:S01]  /*174d0*/  @!P5 IMAD.MOV R2, RZ, RZ, -R2 ;  /* 0x000000ffff02d224 */ /* 0x000fe200078e0a02 */
[----:B------:R-:W-:Y:S01]  /*174e0*/  ISETP.GT.U32.AND P5, PT, R0, R11, PT ;  /* 0x0000000b0000720c */ /* 0x000fe20003fa4070 */
[----:B------:R-:W-:Y:S01]  /*174f0*/  @!P1 IMAD.IADD R14, R14, 0x1, -R0 ;  /* 0x000000010e0e9824 */ /* 0x000fe200078e0a00 */
[----:B------:R-:W-:Y:S02]  /*17500*/  ISETP.GT.U32.AND P4, PT, R0, R7, PT ;  /* 0x000000070000720c */ /* 0x000fe40003f84070 */
[----:B------:R-:W-:Y:S02]  /*17510*/  ISETP.GE.AND P6, PT, R18, RZ, PT ;  /* 0x000000ff1200720c */ /* 0x000fe40003fc6270 */
[----:B------:R-:W-:Y:S02]  /*17520*/  IABS R18, R18 ;  /* 0x0000001200127213 */ /* 0x000fe40000000000 */
[----:B------:R-:W-:Y:S02]  /*17530*/  ISETP.GT.U32.AND P1, PT, R0, R14, PT ;  /* 0x0000000e0000720c */ /* 0x000fe40003f24070 */
[----:B------:R-:W-:Y:S01]  /*17540*/  IADD3 R10, R25, 0x45, RZ ;  /* 0x00000045190a7810 */ /* 0x000fe20007ffe0ff */
[----:B------:R-:W-:-:S03]  /*17550*/  IMAD.HI.U32 R19, R17, R18, RZ ;  /* 0x0000001211137227 */ /* 0x000fc600078e00ff */
[----:B------:R-:W-:Y:S01]  /*17560*/  IABS R15, R10 ;  /* 0x0000000a000f7213 */ /* 0x000fe20000000000 */
[----:B------:R-:W-:Y:S01]  /*17570*/  @!P5 IMAD.IADD R11, R11, 0x1, -R0 ;  /* 0x000000010b0bd824 */ /* 0x000fe200078e0a00 */
[----:B------:R-:W-:Y:S01]  /*17580*/  IADD3 R9, R25, 0x43, RZ ;  /* 0x0000004319097810 */ /* 0x000fe20007ffe0ff */
[----:B------:R-:W-:Y:S02]  /*17590*/  IMAD.MOV R19, RZ, RZ, -R19 ;  /* 0x000000ffff137224 */ /* 0x000fe400078e0a13 */
[----:B------:R-:W-:Y:S01]  /*175a0*/  IMAD.HI.U32 R16, R17, R15, RZ ;  /* 0x0000000f11107227 */ /* 0x000fe200078e00ff */
[----:B------:R-:W-:-:S03]  /*175b0*/  ISETP.GT.U32.AND P5, PT, R0, R11, PT ;  /* 0x0000000b0000720c */ /* 0x000fc60003fa4070 */
[----:B------:R-:W-:Y:S01]  /*175c0*/  @!P4 IMAD.IADD R7, R7, 0x1, -R0 ;  /* 0x000000010707c824 */ /* 0x000fe200078e0a00 */
[----:B------:R-:W-:Y:S01]  /*175d0*/  ISETP.GE.AND P4, PT, R10, RZ, PT ;  /* 0x000000ff0a00720c */ /* 0x000fe20003f86270 */
[----:B------:R-:W-:Y:S01]  /*175e0*/  IMAD R10, R0, R19, R18 ;  /* 0x00000013000a7224 */ /* 0x000fe200078e0212 */
[----:B------:R-:W-:Y:S01]  /*175f0*/  IABS R4, R9 ;  /* 0x0000000900047213 */ /* 0x000fe20000000000 */
[----:B------:R-:W-:Y:S02]  /*17600*/  @!P1 IMAD.IADD R14, R14, 0x1, -R0 ;  /* 0x000000010e0e9824 */ /* 0x000fe400078e0a00 */
[----:B------:R-:W-:Y:S01]  /*17610*/  IMAD.MOV R16, RZ, RZ, -R16 ;  /* 0x000000ffff107224 */ /* 0x000fe200078e0a10 */
[----:B------:R0:W-:Y:S01]  /*17620*/  STL [R1+0xe8], R2 ;  /* 0x0000e80201007387 */ /* 0x0001e20000100800 */
[----:B------:R-:W-:Y:S01]  /*17630*/  IMAD.MOV.U32 R3, RZ, RZ, R7 ;  /* 0x000000ffff037224 */ /* 0x000fe200078e0007 */
[----:B------:R-:W-:Y:S01]  /*17640*/  ISETP.GE.AND P0, PT, R5, RZ, PT ;  /* 0x000000ff0500720c */ /* 0x000fe20003f06270 */
[C---:B------:R-:W-:Y:S01]  /*17650*/  IMAD R15, R0.reuse, R16, R15 ;  /* 0x00000010000f7224 */ /* 0x040fe200078e020f */
[----:B------:R-:W-:Y:S01]  /*17660*/  ISETP.GT.U32.AND P1, PT, R0, R10, PT ;  /* 0x0000000a0000720c */ /* 0x000fe20003f24070 */
[----:B------:R-:W-:-:S04]  /*17670*/  IMAD.HI.U32 R16, R17, R4, RZ ;  /* 0x0000000411107227 */ /* 0x000fc800078e00ff */
[----:B0-----:R-:W-:Y:S02]  /*17680*/  IMAD.MOV.U32 R2, RZ, RZ, R14 ;  /* 0x000000ffff027224 */ /* 0x001fe400078e000e */
[----:B------:R-:W-:Y:S02]  /*17690*/  @!P3 IMAD.MOV R3, RZ, RZ, -R3 ;  /* 0x000000ffff03b224 */ /* 0x000fe400078e0a03 */
[----:B------:R-:W-:Y:S02]  /*176a0*/  @!P2 IMAD.MOV R2, RZ, RZ, -R2 ;  /* 0x000000ffff02a224 */ /* 0x000fe400078e0a02 */
[----:B------:R-:W-:Y:S02]  /*176b0*/  IMAD.MOV R7, RZ, RZ, -R16 ;  /* 0x000000ffff077224 */ /* 0x000fe400078e0a10 */
[----:B------:R-:W-:Y:S01]  /*176c0*/  @!P5 IMAD.IADD R11, R11, 0x1, -R0 ;  /* 0x000000010b0bd824 */ /* 0x000fe200078e0a00 */
[----:B------:R-:W-:Y:S01]  /*176d0*/  STL [R1+0xbc], R3 ;  /* 0x0000bc0301007387 */ /* 0x000fe20000100800 */
[----:B------:R-:W-:-:S03]  /*176e0*/  IMAD R4, R0, R7, R4 ;  /* 0x0000000700047224 */ /* 0x000fc600078e0204 */
[----:B------:R0:W-:Y:S01]  /*176f0*/  STL [R1+0xd4], R2 ;  /* 0x0000d40201007387 */ /* 0x0001e20000100800 */
[----:B------:R-:W-:Y:S01]  /*17700*/  IADD3 R6, R25, 0x44, RZ ;  /* 0x0000004419067810 */ /* 0x000fe20007ffe0ff */
[----:B------:R-:W-:Y:S02]  /*17710*/  @!P1 IMAD.IADD R10, R10, 0x1, -R0 ;  /* 0x000000010a0a9824 */ /* 0x000fe400078e0a00 */
[----:B0-----:R-:W-:Y:S01]  /*17720*/  IMAD.MOV.U32 R2, RZ, RZ, R11 ;  /* 0x000000ffff027224 */ /* 0x001fe200078e000b */
[----:B------:R-:W-:-:S03]  /*17730*/  IABS R5, R6 ;  /* 0x0000000600057213 */ /* 0x000fc60000000000 */
[----:B------:R-:W-:Y:S01]  /*17740*/  @!P0 IMAD.MOV R2, RZ, RZ, -R2 ;  /* 0x000000ffff028224 */ /* 0x000fe200078e0a02 */
[C---:B------:R-:W-:Y:S02]  /*17750*/  ISETP.GT.U32.AND P0, PT, R0.reuse, R4, PT ;  /* 0x000000040000720c */ /* 0x040fe40003f04070 */
[C---:B------:R-:W-:Y:S01]  /*17760*/  ISETP.GT.U32.AND P1, PT, R0.reuse, R10, PT ;  /* 0x0000000a0000720c */ /* 0x040fe20003f24070 */
[----:B------:R-:W-:Y:S01]  /*17770*/  IMAD.HI.U32 R8, R17, R5, RZ ;  /* 0x0000000511087227 */ /* 0x000fe200078e00ff */
[----:B------:R-:W-:Y:S02]  /*17780*/  ISETP.GT.U32.AND P3, PT, R0, R15, PT ;  /* 0x0000000f0000720c */ /* 0x000fe40003f64070 */
[----:B------:R-:W-:Y:S01]  /*17790*/  IADD3 R7, R25, 0x41, RZ ;  /* 0x0000004119077810 */ /* 0x000fe20007ffe0ff */
[----:B------:R-:W-:Y:S01]  /*177a0*/  IMAD.MOV R8, RZ, RZ, -R8 ;  /* 0x000000ffff087224 */ /* 0x000fe200078e0a08 */
[----:B------:R-:W-:Y:S02]  /*177b0*/  ISETP.GE.AND P2, PT, R6, RZ, PT ;  /* 0x000000ff0600720c */ /* 0x000fe40003f46270 */
[----:B------:R-:W-:Y:S01]  /*177c0*/  IABS R11, R7 ;  /* 0x00000007000b7213 */ /* 0x000fe20000000000 */
[----:B------:R-:W-:-:S02]  /*177d0*/  IMAD R5, R0, R8, R5 ;  /* 0x0000000800057224 */ /* 0x000fc400078e0205 */
[--C-:B------:R-:W-:Y:S01]  /*177e0*/  @!P0 IMAD.IADD R4, R4, 0x1, -R0.reuse ;  /* 0x0000000104048824 */ /* 0x100fe200078e0a00 */
[----:B------:R-:W-:Y:S01]  /*177f0*/  IADD3 R6, R25, 0x42, RZ ;  /* 0x0000004219067810 */ /* 0x000fe20007ffe0ff */
[--C-:B------:R-:W-:Y:S01]  /*17800*/  @!P1 IMAD.IADD R10, R10, 0x1, -R0.reuse ;  /* 0x000000010a0a9824 */ /* 0x100fe200078e0a00 */
[----:B------:R-:W-:Y:S01]  /*17810*/  ISETP.GE.AND P1, PT, R9, RZ, PT ;  /* 0x000000ff0900720c */ /* 0x000fe20003f26270 */
[----:B------:R-:W-:Y:S01]  /*17820*/  @!P3 IMAD.IADD R15, R15, 0x1, -R0 ;  /* 0x000000010f0fb824 */ /* 0x000fe200078e0a00 */
[C---:B------:R-:W-:Y:S01]  /*17830*/  ISETP.GT.U32.AND P0, PT, R0.reuse, R4, PT ;  /* 0x000000040000720c */ /* 0x040fe20003f04070 */
[C---:B------:R-:W-:Y:S01]  /*17840*/  IMAD.HI.U32 R9, R17.reuse, R11, RZ ;  /* 0x0000000b11097227 */ /* 0x040fe200078e00ff */
[----:B------:R-:W-:Y:S02]  /*17850*/  IABS R14, R6 ;  /* 0x00000006000e7213 */ /* 0x000fe40000000000 */
[C---:B------:R-:W-:Y:S01]  /*17860*/  ISETP.GT.U32.AND P5, PT, R0.reuse, R5, PT ;  /* 0x000000050000720c */ /* 0x040fe20003fa4070 */
[----:B------:R-:W-:Y:S01]  /*17870*/  IMAD.MOV R9, RZ, RZ, -R9 ;  /* 0x000000ffff097224 */ /* 0x000fe200078e0a09 */
[----:B------:R-:W-:Y:S01]  /*17880*/  ISETP.GT.U32.AND P3, PT, R0, R15, PT ;  /* 0x0000000f0000720c */ /* 0x000fe20003f64070 */
[----:B------:R-:W-:-:S04]  /*17890*/  IMAD.HI.U32 R18, R17, R14, RZ ;  /* 0x0000000e11127227 */ /* 0x000fc800078e00ff */
[----:B------:R-:W-:Y:S02]  /*178a0*/  IMAD R11, R0, R9, R11 ;  /* 0x00000009000b7224 */ /* 0x000fe400078e020b */
[----:B------:R-:W-:Y:S02]  /*178b0*/  IMAD.MOV R18, RZ, RZ, -R18 ;  /* 0x000000ffff127224 */ /* 0x000fe400078e0a12 */
[--C-:B------:R-:W-:Y:S01]  /*178c0*/  @!P0 IMAD.IADD R4, R4, 0x1, -R0.reuse ;  /* 0x0000000104048824 */ /* 0x100fe200078e0a00 */
[C---:B------:R-:W-:Y:S01]  /*178d0*/  ISETP.GT.U32.AND P0, PT, R0.reuse, R11, PT ;  /* 0x0000000b0000720c */ /* 0x040fe20003f04070 */
[----:B------:R-:W-:Y:S02]  /*178e0*/  @!P5 IMAD.IADD R5, R5, 0x1, -R0 ;  /* 0x000000010505d824 */ /* 0x000fe400078e0a00 */
[C---:B------:R-:W-:Y:S02]  /*178f0*/  IMAD R14, R0.reuse, R18, R14 ;  /* 0x00000012000e7224 */ /* 0x040fe400078e020e */
[----:B------:R-:W-:Y:S01]  /*17900*/  @!P3 IMAD.IADD R15, R15, 0x1, -R0 ;  /* 0x000000010f0fb824 */ /* 0x000fe200078e0a00 */
[C---:B------:R-:W-:Y:S01]  /*17910*/  ISETP.GT.U32.AND P5, PT, R0.reuse, R5, PT ;  /* 0x000000050000720c */ /* 0x040fe20003fa4070 */
[----:B------:R-:W-:Y:S01]  /*17920*/  IMAD.MOV.U32 R3, RZ, RZ, R10 ;  /* 0x000000ffff037224 */ /* 0x000fe200078e000a */
[----:B------:R-:W-:-:S02]  /*17930*/  ISETP.GT.U32.AND P3, PT, R0, R14, PT ;  /* 0x0000000e0000720c */ /* 0x000fc40003f64070 */
[C---:B------:R-:W-:Y:S01]  /*17940*/  IADD3 R8, R25.reuse, 0x40, RZ ;  /* 0x0000004019087810 */ /* 0x040fe20007ffe0ff */
[----:B------:R-:W-:Y:S01]  /*17950*/  @!P6 IMAD.MOV R3, RZ, RZ, -R3 ;  /* 0x000000ffff03e224 */ /* 0x000fe200078e0a03 */
[----:B------:R-:W-:Y:S02]  /*17960*/  ISETP.GE.AND P6, PT, R6, RZ, PT ;  /* 0x000000ff0600720c */ /* 0x000fe40003fc6270 */
[----:B------:R-:W-:Y:S01]  /*17970*/  IADD3 R6, R25, 0x3f, RZ ;  /* 0x0000003f19067810 */ /* 0x000fe20007ffe0ff */
[--C-:B------:R-:W-:Y:S01]  /*17980*/  @!P0 IMAD.IADD R11, R11, 0x1, -R0.reuse ;  /* 0x000000010b0b8824 */ /* 0x100fe200078e0a00 */
[----:B------:R-:W-:Y:S01]  /*17990*/  IABS R16, R8 ;  /* 0x0000000800107213 */ /* 0x000fe20000000000 */
[----:B------:R0:W-:Y:S01]  /*179a0*/  STL [R1+0xd8], R2 ;  /* 0x0000d80201007387 */ /* 0x0001e20000100800 */
[----:B------:R-:W-:Y:S01]  /*179b0*/  IABS R19, R6 ;  /* 0x0000000600137213 */ /* 0x000fe20000000000 */
[--C-:B------:R-:W-:Y:S01]  /*179c0*/  @!P5 IMAD.IADD R5, R5, 0x1, -R0.reuse ;  /* 0x000000010505d824 */ /* 0x100fe200078e0a00 */
[----:B------:R-:W-:Y:S01]  /*179d0*/  ISETP.GT.U32.AND P0, PT, R0, R11, PT ;  /* 0x0000000b0000720c */ /* 0x000fe20003f04070 */
[----:B------:R-:W-:Y:S01]  /*179e0*/  IMAD.HI.U32 R10, R17, R16, RZ ;  /* 0x00000010110a7227 */ /* 0x000fe200078e00ff */
[----:B------:R1:W-:Y:S03]  /*179f0*/  STL [R1+0xc4], R3 ;  /* 0x0000c40301007387 */ /* 0x0003e60000100800 */
[----:B------:R-:W-:-:S02]  /*17a00*/  @!P3 IMAD.IADD R14, R14, 0x1, -R0 ;  /* 0x000000010e0eb824 */ /* 0x000fc400078e0a00 */
[----:B0-----:R-:W-:Y:S02]  /*17a10*/  IMAD.MOV.U32 R2, RZ, RZ, R15 ;  /* 0x000000ffff027224 */ /* 0x001fe400078e000f */
[----:B------:R-:W-:Y:S01]  /*17a20*/  IMAD.HI.U32 R9, R17, R19, RZ ;  /* 0x0000001311097227 */ /* 0x000fe200078e00ff */
[----:B------:R-:W-:-:S03]  /*17a30*/  ISETP.GT.U32.AND P3, PT, R0, R14, PT ;  /* 0x0000000e0000720c */ /* 0x000fc60003f64070 */
[----:B------:R-:W-:Y:S02]  /*17a40*/  @!P4 IMAD.MOV R2, RZ, RZ, -R2 ;  /* 0x000000ffff02c224 */ /* 0x000fe400078e0a02 */
[----:B------:R-:W-:Y:S02]  /*17a50*/  IMAD.MOV R10, RZ, RZ, -R10 ;  /* 0x000000ffff0a7224 */ /* 0x000fe400078e0a0a */
[----:B-1----:R-:W-:Y:S01]  /*17a60*/  IMAD.MOV.U32 R3, RZ, RZ, R5 ;  /* 0x000000ffff037224 */ /* 0x002fe200078e0005 */
[----:B------:R-:W-:Y:S01]  /*17a70*/  IADD3 R5, R25, 0x3e, RZ ;  /* 0x0000003e19057810 */ /* 0x000fe20007ffe0ff */
[----:B------:R-:W-:Y:S01]  /*17a80*/  IMAD.MOV R9, RZ, RZ, -R9 ;  /* 0x000000ffff097224 */ /* 0x000fe200078e0a09 */
[----:B------:R0:W-:Y:S01]  /*17a90*/  STL [R1+0xcc], R2 ;  /* 0x0000cc0201007387 */ /* 0x0001e20000100800 */
[C---:B------:R-:W-:Y:S01]  /*17aa0*/  IMAD R16, R0.reuse, R10, R16 ;  /* 0x0000000a00107224 */ /* 0x040fe200078e0210 */
[----:B------:R-:W-:Y:S01]  /*17ab0*/  IABS R10, R5 ;  /* 0x00000005000a7213 */ /* 0x000fe20000000000 */
[----:B------:R-:W-:-:S02]  /*17ac0*/  IMAD R19, R0, R9, R19 ;  /* 0x0000000900137224 */ /* 0x000fc400078e0213 */
[----:B------:R-:W-:Y:S02]  /*17ad0*/  @!P0 IMAD.IADD R11, R11, 0x1, -R0 ;  /* 0x000000010b0b8824 */ /* 0x000fe400078e0a00 */
[----:B0-----:R-:W-:Y:S01]  /*17ae0*/  IMAD.MOV.U32 R2, RZ, RZ, R4 ;  /* 0x000000ffff027224 */ /* 0x001fe200078e0004 */
[----:B------:R-:W-:-:S03]  /*17af0*/  ISETP.GT.U32.AND P0, PT, R0, R19, PT ;  /* 0x000000130000720c */ /* 0x000fc60003f04070 */
[----:B------:R-:W-:Y:S01]  /*17b00*/  @!P1 IMAD.MOV R2, RZ, RZ, -R2 ;  /* 0x000000ffff029224 */ /* 0x000fe200078e0a02 */
[----:B------:R-:W-:Y:S01]  /*17b10*/  ISETP.GE.AND P1, PT, R5, RZ, PT ;  /* 0x000000ff0500720c */ /* 0x000fe20003f26270 */
[----:B------:R-:W-:-:S04]  /*17b20*/  IMAD.HI.U32 R5, R17, R10, RZ ;  /* 0x0000000a11057227 */ /* 0x000fc800078e00ff */
[----:B------:R-:W-:Y:S02]  /*17b30*/  @!P2 IMAD.MOV R3, RZ, RZ, -R3 ;  /* 0x000000ffff03a224 */ /* 0x000fe400078e0a03 */
[----:B------:R-:W-:Y:S02]  /*17b40*/  @!P3 IMAD.IADD R14, R14, 0x1, -R0 ;  /* 0x000000010e0eb824 */ /* 0x000fe400078e0a00 */
[----:B------:R-:W-:Y:S01]  /*17b50*/  IMAD.MOV R5, RZ, RZ, -R5 ;  /* 0x000000ffff057224 */ /* 0x000fe200078e0a05 */
[----:B------:R0:W-:Y:S01]  /*17b60*/  STL [R1+0xd0], R3 ;  /* 0x0000d00301007387 */ /* 0x0001e20000100800 */
[----:B------:R-:W-:Y:S02]  /*17b70*/  IADD3 R4, R25, 0x3d, RZ ;  /* 0x0000003d19047810 */ /* 0x000fe40007ffe0ff */
[----:B------:R-:W-:Y:S01]  /*17b80*/  IMAD R10, R0, R5, R10 ;  /* 0x00000005000a7224 */ /* 0x000fe200078e020a */
[----:B------:R-:W-:Y:S01]  /*17b90*/  ISETP.GE.AND P4, PT, R7, RZ, PT ;  /* 0x000000ff0700720c */ /* 0x000fe20003f86270 */
[----:B------:R-:W-:-:S02]  /*17ba0*/  @!P0 IMAD.IADD R19, R19, 0x1, -R0 ;  /* 0x0000000113138824 */ /* 0x000fc400078e0a00 */
[----:B0-----:R-:W-:Y:S01]  /*17bb0*/  IMAD.MOV.U32 R3, RZ, RZ, R14 ;  /* 0x000000ffff037224 */ /* 0x001fe200078e000e */
[----:B------:R-:W-:-:S03]  /*17bc0*/  ISETP.GE.AND P2, PT, R6, RZ, PT ;  /* 0x000000ff0600720c */ /* 0x000fc60003f46270 */
[----:B------:R-:W-:Y:S01]  /*17bd0*/  @!P6 IMAD.MOV R3, RZ, RZ, -R3 ;  /* 0x000000ffff03e224 */ /* 0x000fe200078e0a03 */
[C---:B------:R-:W-:Y:S02]  /*17be0*/  ISETP.GT.U32.AND P6, PT, R0.reuse, R10, PT ;  /* 0x0000000a0000720c */ /* 0x040fe40003fc4070 */
[C---:B------:R-:W-:Y:S02]  /*17bf0*/  ISETP.GT.U32.AND P3, PT, R0.reuse, R16, PT ;  /* 0x000000100000720c */ /* 0x040fe40003f64070 */
[----:B------:R-:W-:Y:S02]  /*17c00*/  IABS R6, R4 ;  /* 0x0000000400067213 */ /* 0x000fe40000000000 */
[----:B------:R-:W-:Y:S01]  /*17c10*/  ISETP.GT.U32.AND P0, PT, R0, R19, PT ;  /* 0x000000130000720c */ /* 0x000fe20003f04070 */
[----:B------:R0:W-:Y:S02]  /*17c20*/  STL [R1+0x3b0], R2 ;  /* 0x0003b00201007387 */ /* 0x0001e40000100800 */
[----:B------:R-:W-:Y:S01]  /*17c30*/  IMAD.HI.U32 R9, R17, R6, RZ ;  /* 0x0000000611097227 */ /* 0x000fe200078e00ff */
[----:B------:R-:W-:-:S02]  /*17c40*/  ISETP.GE.AND P5, PT, R8, RZ, PT ;  /* 0x000000ff0800720c */ /* 0x000fc40003fa6270 */
[C---:B------:R-:W-:Y:S01]  /*17c50*/  IADD3 R8, R25.reuse, 0x3c, RZ ;  /* 0x0000003c19087810 */ /* 0x040fe20007ffe0ff */
[----:B------:R-:W-:Y:S01]  /*17c60*/  IMAD.MOV R9, RZ, RZ, -R9 ;  /* 0x000000ffff097224 */ /* 0x000fe200078e0a09 */
[----:B------:R-:W-:Y:S01]  /*17c70*/  IADD3 R14, R25, 0x3b, RZ ;  /* 0x0000003b190e7810 */ /* 0x000fe20007ffe0ff */
        /* <DEDUP_REMOVED lines=9> */
[----:B------:R-:W-:Y:S01]  /*17d10*/  @!P0 IMAD.IADD R19, R19, 0x1, -R0 ;  /* 0x0000000113138824 */ /* 0x000fe200078e0a00 */
[C---:B------:R-:W-:Y:S01]  /*17d20*/  ISETP.GT.U32.AND P3, PT, R0.reuse, R16, PT ;  /* 0x000000100000720c */ /* 0x040fe20003f64070 */
[----:B------:R-:W-:Y:S01]  /*17d30*/  IMAD.HI.U32 R5, R17, R7, RZ ;  /* 0x0000000711057227 */ /* 0x000fe200078e00ff */
[----:B------:R-:W-:-:S03]  /*17d40*/  ISETP.GT.U32.AND P0, PT, R0, R4, PT ;  /* 0x000000040000720c */ /* 0x000fc60003f04070 */
[----:B------:R-:W-:Y:S01]  /*17d50*/  IMAD.HI.U32 R9, R17, R15, RZ ;  /* 0x0000000f11097227 */ /* 0x000fe200078e00ff */
[----:B------:R-:W-:-:S03]  /*17d60*/  IADD3 R18, R25, 0x3a, RZ ;  /* 0x0000003a19127810 */ /* 0x000fc60007ffe0ff */
[----:B------:R-:W-:Y:S02]  /*17d70*/  IMAD.MOV R5, RZ, RZ, -R5 ;  /* 0x000000ffff057224 */ /* 0x000fe400078e0a05 */
[----:B------:R-:W-:Y:S01]  /*17d80*/  IMAD.MOV R9, RZ, RZ, -R9 ;  /* 0x000000ffff097224 */ /* 0x000fe200078e0a09 */
[----:B------:R-:W-:Y:S01]  /*17d90*/  IABS R24, R18 ;  /* 0x0000001200187213 */ /* 0x000fe20000000000 */
[C---:B------:R-:W-:Y:S02]  /*17da0*/  IMAD R7, R0.reuse, R5, R7 ;  /* 0x0000000500077224 */ /* 0x040fe400078e0207 */
[----:B------:R-:W-:Y:S02]  /*17db0*/  IMAD R15, R0, R9, R15 ;  /* 0x00000009000f7224 */ /* 0x000fe400078e020f */
[--C-:B------:R-:W-:Y:S01]  /*17dc0*/  @!P6 IMAD.IADD R10, R10, 0x1, -R0.reuse ;  /* 0x000000010a0ae824 */ /* 0x100fe200078e0a00 */
[----:B------:R-:W-:Y:S01]  /*17dd0*/  ISETP.GT.U32.AND P6, PT, R0, R7, PT ;  /* 0x000000070000720c */ /* 0x000fe20003fc4070 */
[----:B------:R-:W-:-:S02]  /*17de0*/  @!P3 IMAD.IADD R16, R16, 0x1, -R0 ;  /* 0x000000011010b824 */ /* 0x000fc400078e0a00 */
[----:B------:R-:W-:Y:S01]  /*17df0*/  @!P0 IMAD.IADD R4, R4, 0x1, -R0 ;  /* 0x0000000104048824 */ /* 0x000fe200078e0a00 */
[----:B------:R-:W-:Y:S01]  /*17e00*/  ISETP.GT.U32.AND P0, PT, R0, R15, PT ;  /* 0x0000000f0000720c */ /* 0x000fe20003f04070 */
[----:B------:R-:W-:Y:S01]  /*17e10*/  IMAD.HI.U32 R23, R17, R24, RZ ;  /* 0x0000001811177227 */ /* 0x000fe200078e00ff */
[----:B------:R-:W-:Y:S04]  /*17e20*/  STL [R1+0xc8], R3 ;  /* 0x0000c80301007387 */ /* 0x000fe80000100800 */
[----:B------:R0:W-:Y:S01]  /*17e30*/  STL [R1+0x36c], R2 ;  /* 0x00036c0201007387 */ /* 0x0001e20000100800 */
[----:B------:R-:W-:Y:S01]  /*17e40*/  IMAD.MOV R23, RZ, RZ, -R23 ;  /* 0x000000ffff177224 */ /* 0x000fe200078e0a17 */
[----:B------:R-:W-:Y:S02]  /*17e50*/  ISETP.GE.AND P3, PT, R8, RZ, PT ;  /* 0x000000ff0800720c */ /* 0x000fe40003f66270 */
[C---:B------:R-:W-:Y:S01]  /*17e60*/  IADD3 R21, R25.reuse, 0x39, RZ ;  /* 0x0000003919157810 */ /* 0x040fe20007ffe0ff */
[----:B------:R-:W-:Y:S01]  /*17e70*/  IMAD R23, R0, R23, R24 ;  /* 0x0000001700177224 */ /* 0x000fe200078e0218 */
[C---:B------:R-:W-:Y:S01]  /*17e80*/  IADD3 R8, R25.reuse, 0x38, RZ ;  /* 0x0000003819087810 */ /* 0x040fe20007ffe0ff */
[----:B0-----:R-:W-:Y:S01]  /*17e90*/  IMAD.MOV.U32 R2, RZ, RZ, R16 ;  /* 0x000000ffff027224 */ /* 0x001fe200078e0010 */
[----:B------:R-:W-:-:S03]  /*17ea0*/  IADD3 R6, R25, 0x37, RZ ;  /* 0x0000003719067810 */ /* 0x000fc60007ffe0ff */
[----:B------:R-:W-:Y:S01]  /*17eb0*/  @!P5 IMAD.MOV R2, RZ, RZ, -R2 ;  /* 0x000000ffff02d224 */ /* 0x000fe200078e0a02 */
[----:B------:R-:W-:Y:S01]  /*17ec0*/  IABS R22, R21 ;  /* 0x0000001500167213 */ /* 0x000fe20000000000 */
[--C-:B------:R-:W-:Y:S01]  /*17ed0*/  @!P6 IMAD.IADD R7, R7, 0x1, -R0.reuse ;  /* 0x000000010707e824 */ /* 0x100fe200078e0a00 */
[----:B------:R-:W-:Y:S01]  /*17ee0*/  IABS R11, R8 ;  /* 0x00000008000b7213 */ /* 0x000fe20000000000 */
[----:B------:R-:W-:Y:S01]  /*17ef0*/  @!P0 IMAD.IADD R15, R15, 0x1, -R0 ;  /* 0x000000010f0f8824 */ /* 0x000fe200078e0a00 */
[----:B------:R0:W-:Y:S01]  /*17f00*/  STL [R1+0xb0], R2 ;  /* 0x0000b00201007387 */ /* 0x0001e20000100800 */
[C---:B------:R-:W-:Y:S01]  /*17f10*/  ISETP.GT.U32.AND P6, PT, R0.reuse, R23, PT ;  /* 0x000000170000720c */ /* 0x040fe20003fc4070 */
[C---:B------:R-:W-:Y:S01]  /*17f20*/  IMAD.HI.U32 R26, R17.reuse, R22, RZ ;  /* 0x00000016111a7227 */ /* 0x040fe200078e00ff */
[----:B------:R-:W-:Y:S02]  /*17f30*/  IABS R5, R6 ;  /* 0x0000000600057213 */ /* 0x000fe40000000000 */
[----:B------:R-:W-:Y:S01]  /*17f40*/  ISETP.GT.U32.AND P0, PT, R0, R4, PT ;  /* 0x000000040000720c */ /* 0x000fe20003f04070 */
[----:B------:R-:W-:-:S04]  /*17f50*/  IMAD.HI.U32 R20, R17, R11, RZ ;  /* 0x0000000b11147227 */ /* 0x000fc800078e00ff */
[----:B0-----:R-:W-:Y:S02]  /*17f60*/  IMAD.MOV.U32 R2, RZ, RZ, R19 ;  /* 0x000000ffff027224 */ /* 0x001fe400078e0013 */
[----:B------:R-:W-:-:S04]  /*17f70*/  IMAD.HI.U32 R9, R17, R5, RZ ;  /* 0x0000000511097227 */ /* 0x000fc800078e00ff */
[----:B------:R-:W-:Y:S01]  /*17f80*/  @!P2 IMAD.MOV R2, RZ, RZ, -R2 ;  /* 0x000000ffff02a224 */ /* 0x000fe200078e0a02 */
[C---:B------:R-:W-:Y:S01]  /*17f90*/  ISETP.GT.U32.AND P2, PT, R0.reuse, R15, PT ;  /* 0x0000000f0000720c */ /* 0x040fe20003f44070 */
[----:B------:R-:W-:Y:S02]  /*17fa0*/  IMAD.MOV R26, RZ, RZ, -R26 ;  /* 0x000000ffff1a7224 */ /* 0x000fe400078e0a1a */
[----:B------:R-:W-:Y:S01]  /*17fb0*/  IMAD.MOV R20, RZ, RZ, -R20 ;  /* 0x000000ffff147224 */ /* 0x000fe200078e0a14 */
[----:B------:R0:W-:Y:S01]  /*17fc0*/  STL [R1+0xac], R2 ;  /* 0x0000ac0201007387 */ /* 0x0001e20000100800 */
[C---:B------:R-:W-:Y:S02]  /*17fd0*/  IMAD R22, R0.reuse, R26, R22 ;  /* 0x0000001a00167224 */ /* 0x040fe400078e0216 */
[----:B------:R-:W-:Y:S02]  /*17fe0*/  IMAD.MOV R9, RZ, RZ, -R9 ;  /* 0x000000ffff097224 */ /* 0x000fe400078e0a09 */
[C---:B------:R-:W-:Y:S01]  /*17ff0*/  IMAD R11, R0.reuse, R20, R11 ;  /* 0x00000014000b7224 */ /* 0x040fe200078e020b */
[----:B------:R-:W-:Y:S01]  /*18000*/  ISETP.GT.U32.AND P5, PT, R0, R7, PT ;  /* 0x000000070000720c */ /* 0x000fe20003fa4070 */
[----:B------:R-:W-:-:S02]  /*18010*/  @!P6 IMAD.IADD R23, R23, 0x1, -R0 ;  /* 0x000000011717e824 */ /* 0x000fc400078e0a00 */
[----:B0-----:R-:W-:Y:S02]  /*18020*/  IMAD.MOV.U32 R2, RZ, RZ, R10 ;  /* 0x000000ffff027224 */ /* 0x001fe400078e000a */
[C---:B------:R-:W-:Y:S02]  /*18030*/  IMAD R5, R0.reuse, R9, R5 ;  /* 0x0000000900057224 */ /* 0x040fe400078e0205 */
[----:B------:R-:W-:Y:S01]  /*18040*/  @!P1 IMAD.MOV R2, RZ, RZ, -R2 ;  /* 0x000000ffff029224 */ /* 0x000fe200078e0a02 */
[----:B------:R-:W-:Y:S01]  /*18050*/  ISETP.GT.U32.AND P1, PT, R0, R22, PT ;  /* 0x000000160000720c */ /* 0x000fe20003f24070 */
[--C-:B------:R-:W-:Y:S01]  /*18060*/  @!P0 IMAD.IADD R4, R4, 0x1, -R0.reuse ;  /* 0x0000000104048824 */ /* 0x100fe200078e0a00 */
[C---:B------:R-:W-:Y:S01]  /*18070*/  ISETP.GT.U32.AND P0, PT, R0.reuse, R11, PT ;  /* 0x0000000b0000720c */ /* 0x040fe20003f04070 */
[----:B------:R-:W-:Y:S01]  /*18080*/  @!P2 IMAD.IADD R15, R15, 0x1, -R0 ;  /* 0x000000010f0fa824 */ /* 0x000fe200078e0a00 */
[C---:B------:R-:W-:Y:S02]  /*18090*/  ISETP.GT.U32.AND P6, PT, R0.reuse, R23, PT ;  /* 0x000000170000720c */ /* 0x040fe40003fc4070 */
[----:B------:R-:W-:-:S02]  /*180a0*/  ISETP.GT.U32.AND P2, PT, R0, R5, PT ;  /* 0x000000050000720c */ /* 0x000fc40003f44070 */
[C---:B------:R-:W-:Y:S02]  /*180b0*/  IADD3 R20, R25.reuse, 0x36, RZ ;  /* 0x0000003619147810 */ /* 0x040fe40007ffe0ff */
[----:B------:R-:W-:Y:S01]  /*180c0*/  IADD3 R9, R25, 0x35, RZ ;  /* 0x0000003519097810 */ /* 0x000fe20007ffe0ff */
[--C-:B------:R-:W-:Y:S01]  /*180d0*/  @!P5 IMAD.IADD R7, R7, 0x1, -R0.reuse ;  /* 0x000000010707d824 */ /* 0x100fe200078e0a00 */
[----:B------:R-:W-:Y:S01]  /*180e0*/  IABS R16, R20 ;  /* 0x0000001400107213 */ /* 0x000fe20000000000 */
[--C-:B------:R-:W-:Y:S01]  /*180f0*/  @!P1 IMAD.IADD R22, R22, 0x1, -R0.reuse ;  /* 0x0000000116169824 */ /* 0x100fe200078e0a00 */
[----:B------:R-:W-:Y:S01]  /*18100*/  IABS R19, R9 ;  /* 0x0000000900137213 */ /* 0x000fe20000000000 */
[----:B------:R-:W-:Y:S01]  /*18110*/  @!P0 IMAD.IADD R11, R11, 0x1, -R0 ;  /* 0x000000010b0b8824 */ /* 0x000fe200078e0a00 */
[----:B------:R0:W-:Y:S01]  /*18120*/  STL [R1+0xa8], R2 ;  /* 0x0000a80201007387 */ /* 0x0001e20000100800 */
[----:B------:R-:W-:Y:S01]  /*18130*/  IMAD.MOV.U32 R3, RZ, RZ, R4 ;  /* 0x000000ffff037224 */ /* 0x000fe200078e0004 */
[----:B------:R-:W-:Y:S01]  /*18140*/  ISETP.GE.AND P5, PT, R14, RZ, PT ;  /* 0x000000ff0e00720c */ /* 0x000fe20003fa6270 */
[----:B------:R-:W-:-:S04]  /*18150*/  IMAD.HI.U32 R14, R17, R16, RZ ;  /* 0x00000010110e7227 */ /* 0x000fc800078e00ff */
[--C-:B------:R-:W-:Y:S01]  /*18160*/  @!P6 IMAD.IADD R23, R23, 0x1, -R0.reuse ;  /* 0x000000011717e824 */ /* 0x100fe200078e0a00 */
[----:B------:R-:W-:Y:S01]  /*18170*/  ISETP.GE.AND P6, PT, R18, RZ, PT ;  /* 0x000000ff1200720c */ /* 0x000fe20003fc6270 */
[----:B------:R-:W-:Y:S02]  /*18180*/  @!P2 IMAD.IADD R5, R5, 0x1, -R0 ;  /* 0x000000010505a824 */ /* 0x000fe400078e0a00 */
[----:B0-----:R-:W-:Y:S01]  /*18190*/  IMAD.MOV.U32 R2, RZ, RZ, R7 ;  /* 0x000000ffff027224 */ /* 0x001fe200078e0007 */
[C---:B------:R-:W-:Y:S01]  /*181a0*/  ISETP.GT.U32.AND P2, PT, R0.reuse, R22, PT ;  /* 0x000000160000720c */ /* 0x040fe20003f44070 */
[----:B------:R-:W-:Y:S01]  /*181b0*/  @!P4 IMAD.MOV R3, RZ, RZ, -R3 ;  /* 0x000000ffff03c224 */ /* 0x000fe200078e0a03 */
[----:B------:R-:W-:Y:S01]  /*181c0*/  ISETP.GT.U32.AND P4, PT, R0, R11, PT ;  /* 0x0000000b0000720c */ /* 0x000fe20003f84070 */
[----:B------:R-:W-:-:S04]  /*181d0*/  IMAD.HI.U32 R10, R17, R19, RZ ;  /* 0x00000013110a7227 */ /* 0x000fc800078e00ff */
[----:B------:R-:W-:Y:S02]  /*181e0*/  IMAD.MOV R14, RZ, RZ, -R14 ;  /* 0x000000ffff0e7224 */ /* 0x000fe400078e0a0e */
[----:B------:R-:W-:Y:S01]  /*181f0*/  @!P3 IMAD.MOV R2, RZ, RZ, -R2 ;  /* 0x000000ffff02b224 */ /* 0x000fe200078e0a02 */
[----:B------:R0:W-:Y:S01]  /*18200*/  STL [R1+0x90], R3 ;  /* 0x0000900301007387 */ /* 0x0001e20000100800 */
[----:B------:R-:W-:Y:S02]  /*18210*/  IMAD.MOV R18, RZ, RZ, -R10 ;  /* 0x000000ffff127224 */ /* 0x000fe400078e0a0a */
[----:B------:R-:W-:Y:S01]  /*18220*/  IMAD R10, R0, R14, R16 ;  /* 0x0000000e000a7224 */ /* 0x000fe200078e0210 */
[----:B------:R1:W-:Y:S01]  /*18230*/  STL [R1+0x84], R2 ;  /* 0x0000840201007387 */ /* 0x0003e20000100800 */
[----:B------:R-:W-:Y:S02]  /*18240*/  ISETP.GE.AND P1, PT, R21, RZ, PT ;  /* 0x000000ff1500720c */ /* 0x000fe40003f26270 */
[----:B------:R-:W-:Y:S01]  /*18250*/  ISETP.GE.AND P0, PT, R8, RZ, PT ;  /* 0x000000ff0800720c */ /* 0x000fe20003f06270 */
[----:B0-----:R-:W-:Y:S01]  /*18260*/  IMAD.MOV.U32 R3, RZ, RZ, R15 ;  /* 0x000000ffff037224 */ /* 0x001fe200078e000f */
[----:B------:R-:W-:Y:S01]  /*18270*/  IADD3 R4, R25, 0x34, RZ ;  /* 0x0000003419047810 */ /* 0x000fe20007ffe0ff */
[----:B-1----:R-:W-:Y:S01]  /*18280*/  IMAD.MOV.U32 R2, RZ, RZ, R23 ;  /* 0x000000ffff027224 */ /* 0x002fe200078e0017 */
[C---:B------:R-:W-:Y:S01]  /*18290*/  ISETP.GT.U32.AND P3, PT, R0.reuse, R5, PT ;  /* 0x000000050000720c */ /* 0x040fe20003f64070 */
[----:B------:R-:W-:Y:S01]  /*182a0*/  @!P5 IMAD.MOV R3, RZ, RZ, -R3 ;  /* 0x000000ffff03d224 */ /* 0x000fe200078e0a03 */
[----:B------:R-:W-:Y:S01]  /*182b0*/  ISETP.GT.U32.AND P5, PT, R0, R10, PT ;  /* 0x0000000a0000720c */ /* 0x000fe20003fa4070 */
[----:B------:R-:W-:-:S02]  /*182c0*/  @!P6 IMAD.MOV R2, RZ, RZ, -R2 ;  /* 0x000000ffff02e224 */ /* 0x000fc400078e0a02 */
[----:B------:R-:W-:Y:S02]  /*182d0*/  IMAD R8, R0, R18, R19 ;  /* 0x0000001200087224 */ /* 0x000fe400078e0213 */
[--C-:B------:R-:W-:Y:S01]  /*182e0*/  @!P2 IMAD.IADD R22, R22, 0x1, -R0.reuse ;  /* 0x000000011616a824 */ /* 0x100fe200078e0a00 */
[----:B------:R-:W-:Y:S01]  /*182f0*/  IABS R14, R4 ;  /* 0x00000004000e7213 */ /* 0x000fe20000000000 */
[----:B------:R-:W-:Y:S01]  /*18300*/  @!P4 IMAD.IADD R11, R11, 0x1, -R0 ;  /* 0x000000010b0bc824 */ /* 0x000fe200078e0a00 */
[----:B------:R0:W-:Y:S01]  /*18310*/  STL [R1+0x80], R3 ;  /* 0x0000800301007387 */ /* 0x0001e20000100800 */
[----:B------:R-:W-:-:S03]  /*18320*/  ISETP.GT.U32.AND P2, PT, R0, R8, PT ;  /* 0x000000080000720c */ /* 0x000fc60003f44070 */
[----:B------:R1:W-:Y:S01]  /*18330*/  STL [R1+0x7c], R2 ;  /* 0x00007c0201007387 */ /* 0x0003e20000100800 */
[----:B------:R-:W-:Y:S01]  /*18340*/  ISETP.GE.AND P6, PT, R6, RZ, PT ;  /* 0x000000ff0600720c */ /* 0x000fe20003fc6270 */
[----:B------:R-:W-:-:S04]  /*18350*/  IMAD.HI.U32 R6, R17, R14, RZ ;  /* 0x0000000e11067227 */ /* 0x000fc800078e00ff */
[----:B0-----:R-:W-:Y:S02]  /*18360*/  IMAD.MOV.U32 R3, RZ, RZ, R22 ;  /* 0x000000ffff037224 */ /* 0x001fe400078e0016 */
[----:B-1----:R-:W-:Y:S02]  /*18370*/  IMAD.MOV.U32 R2, RZ, RZ, R11 ;  /* 0x000000ffff027224 */ /* 0x002fe400078e000b */
[----:B------:R-:W-:Y:S02]  /*18380*/  @!P1 IMAD.MOV R3, RZ, RZ, -R3 ;  /* 0x000000ffff039224 */ /* 0x000fe400078e0a03 */
[----:B------:R-:W-:Y:S02]  /*18390*/  @!P0 IMAD.MOV R2, RZ, RZ, -R2 ;  /* 0x000000ffff028224 */ /* 0x000fe400078e0a02 */
[--C-:B------:R-:W-:Y:S02]  /*183a0*/  @!P3 IMAD.IADD R5, R5, 0x1, -R0.reuse ;  /* 0x000000010505b824 */ /* 0x100fe400078e0a00 */
[----:B------:R-:W-:-:S02]  /*183b0*/  @!P5 IMAD.IADD R10, R10, 0x1, -R0 ;  /* 0x000000010a0ad824 */ /* 0x000fc400078e0a00 */
[----:B------:R-:W-:Y:S01]  /*183c0*/  IMAD.MOV R6, RZ, RZ, -R6 ;  /* 0x000000ffff067224 */ /* 0x000fe200078e0a06 */
[----:B------:R-:W-:Y:S01]  /*183d0*/  STL [R1+0x3c], R3 ;  /* 0x00003c0301007387 */ /* 0x000fe20000100800 */
[----:B------:R-:W-:Y:S02]  /*183e0*/  IADD3 R7, R25, 0x33, RZ ;  /* 0x0000003319077810 */ /* 0x000fe40007ffe0ff */
[C---:B------:R-:W-:Y:S01]  /*183f0*/  IMAD R14, R0.reuse, R6, R14 ;  /* 0x00000006000e7224 */ /* 0x040fe200078e020e */
[----:B------:R0:W-:Y:S01]  /*18400*/  STL [R1+0x38], R2 ;  /* 0x0000380201007387 */ /* 0x0001e20000100800 */
[----:B------:R-:W-:Y:S01]  /*18410*/  ISETP.GT.U32.AND P1, PT, R0, R10, PT ;  /* 0x0000000a0000720c */ /* 0x000fe20003f24070 */
[----:B------:R-:W-:Y:S01]  /*18420*/  @!P2 IMAD.IADD R8, R8, 0x1, -R0 ;  /* 0x000000010808a824 */ /* 0x000fe200078e0a00 */
[----:B------:R-:W-:Y:S01]  /*18430*/  IABS R19, R7 ;  /* 0x0000000700137213 */ /* 0x000fe20000000000 */
[----:B0-----:R-:W-:-:S04]  /*18440*/  IMAD.MOV.U32 R2, RZ, RZ, R5 ;  /* 0x000000ffff027224 */ /* 0x001fc800078e0005 */
[----:B------:R-:W-:Y:S01]  /*18450*/  @!P6 IMAD.MOV R2, RZ, RZ, -R2 ;  /* 0x000000ffff02e224 */ /* 0x000fe200078e0a02 */
[----:B------:R-:W-:Y:S02]  /*18460*/  ISETP.GT.U32.AND P6, PT, R0, R14, PT ;  /* 0x0000000e0000720c */ /* 0x000fe40003fc4070 */
[----:B------:R-:W-:Y:S01]  /*18470*/  ISETP.GE.AND P5, PT, R4, RZ, PT ;  /* 0x000000ff0400720c */ /* 0x000fe20003fa6270 */
[----:B------:R-:W-:Y:S01]  /*18480*/  IMAD.HI.U32 R4, R17, R19, RZ ;  /* 0x0000001311047227 */ /* 0x000fe200078e00ff */
[----:B------:R-:W-:Y:S02]  /*18490*/  ISETP.GT.U32.AND P2, PT, R0, R8, PT ;  /* 0x000000080000720c */ /* 0x000fe40003f44070 */
[----:B------:R-:W-:Y:S01]  /*184a0*/  ISETP.GE.AND P4, PT, R20, RZ, PT ;  /* 0x000000ff1400720c */ /* 0x000fe20003f86270 */
[----:B------:R-:W-:Y:S01]  /*184b0*/  IMAD.MOV R4, RZ, RZ, -R4 ;  /* 0x000000ffff047224 */ /* 0x000fe200078e0a04 */
[----:B------:R-:W-:Y:S01]  /*184c0*/  IADD3 R16, R25, 0x32, RZ ;  /* 0x0000003219107810 */ /* 0x000fe20007ffe0ff */
[--C-:B------:R-:W-:Y:S01]  /*184d0*/  @!P1 IMAD.IADD R10, R10, 0x1, -R0.reuse ;  /* 0x000000010a0a9824 */ /* 0x100fe200078e0a00 */
[----:B------:R0:W-:Y:S01]  /*184e0*/  STL [R1+0x34], R2 ;  /* 0x0000340201007387 */ /* 0x0001e20000100800 */
[----:B------:R-:W-:Y:S01]  /*184f0*/  IMAD R19, R0, R4, R19 ;  /* 0x0000000400137224 */ /* 0x000fe200078e0213 */
[----:B------:R-:W-:Y:S01]  /*18500*/  ISETP.GE.AND P1, PT, R16, RZ, PT ;  /* 0x000000ff1000720c */ /* 0x000fe20003f26270 */
[----:B------:R-:W-:Y:S01]  /*18510*/  @!P6 IMAD.IADD R14, R14, 0x1, -R0 ;  /* 0x000000010e0ee824 */ /* 0x000fe200078e0a00 */
[----:B------:R-:W-:-:S03]  /*18520*/  IABS R16, R16 ;  /* 0x0000001000107213 */ /* 0x000fc60000000000 */
[----:B------:R-:W-:Y:S02]  /*18530*/  @!P2 IMAD.IADD R8, R8, 0x1, -R0 ;  /* 0x000000010808a824 */ /* 0x000fe400078e0a00 */
[----:B0-----:R-:W-:Y:S01]  /*18540*/  IMAD.MOV.U32 R2, RZ, RZ, R10 ;  /* 0x000000ffff027224 */ /* 0x001fe200078e000a */
[----:B------:R-:W-:Y:S01]  /*18550*/  ISETP.GT.U32.AND P2, PT, R0, R19, PT ;  /* 0x000000130000720c */ /* 0x000fe20003f44070 */
[----:B------:R-:W-:-:S04]  /*18560*/  IMAD.HI.U32 R10, R17, R16, RZ ;  /* 0x00000010110a7227 */ /* 0x000fc800078e00ff */
[----:B------:R-:W-:Y:S01]  /*18570*/  @!P4 IMAD.MOV R2, RZ, RZ, -R2 ;  /* 0x000000ffff02c224 */ /* 0x000fe200078e0a02 */
[C---:B------:R-:W-:Y:S01]  /*18580*/  ISETP.GT.U32.AND P4, PT, R0.reuse, R14, PT ;  /* 0x0000000e0000720c */ /* 0x040fe20003f84070 */
[----:B------:R-:W-:Y:S01]  /*18590*/  IMAD.MOV R10, RZ, RZ, -R10 ;  /* 0x000000ffff0a7224 */ /* 0x000fe200078e0a0a */
[----:B------:R-:W-:Y:S02]  /*185a0*/  ISETP.GE.AND P3, PT, R9, RZ, PT ;  /* 0x000000ff0900720c */ /* 0x000fe40003f66270 */
[C---:B------:R-:W-:Y:S01]  /*185b0*/  IADD3 R6, R25.reuse, 0x31, RZ ;  /* 0x0000003119067810 */ /* 0x040fe20007ffe0ff */
[----:B------:R-:W-:Y:S01]  /*185c0*/  IMAD R16, R0, R10, R16 ;  /* 0x0000000a00107224 */ /* 0x000fe200078e0210 */
[----:B------:R-:W-:Y:S01]  /*185d0*/  IADD3 R5, R25, 0x30, RZ ;  /* 0x0000003019057810 */ /* 0x000fe20007ffe0ff */
[----:B------:R-:W-:Y:S01]  /*185e0*/  @!P2 IMAD.IADD R19, R19, 0x1, -R0 ;  /* 0x000000011313a824 */ /* 0x000fe200078e0a00 */
[----:B------:R-:W-:Y:S01]  /*185f0*/  IABS R4, R6 ;  /* 0x0000000600047213 */ /* 0x000fe20000000000 */
[----:B------:R0:W-:Y:S01]  /*18600*/  STL [R1+0x28], R2 ;  /* 0x0000280201007387 */ /* 0x0001e20000100800 */
[----:B------:R-:W-:-:S03]  /*18610*/  IABS R9, R5 ;  /* 0x0000000500097213 */ /* 0x000fc60000000000 */
[----:B------:R-:W-:Y:S01]  /*18620*/  @!P4 IMAD.IADD R14, R14, 0x1, -R0 ;  /* 0x000000010e0ec824 */ /* 0x000fe200078e0a00 */
[C---:B------:R-:W-:Y:S02]  /*18630*/  ISETP.GT.U32.AND P4, PT, R0.reuse, R16, PT ;  /* 0x000000100000720c */ /* 0x040fe40003f84070 */
[----:B------:R-:W-:Y:S01]  /*18640*/  ISETP.GE.AND P0, PT, R7, RZ, PT ;  /* 0x000000ff0700720c */ /* 0x000fe20003f06270 */
[----:B0-----:R-:W-:Y:S01]  /*18650*/  IMAD.MOV.U32 R2, RZ, RZ, R8 ;  /* 0x000000ffff027224 */ /* 0x001fe200078e0008 */
[----:B------:R-:W-:Y:S01]  /*18660*/  ISETP.GT.U32.AND P2, PT, R0, R19, PT ;  /* 0x000000130000720c */ /* 0x000fe20003f44070 */
[----:B------:R-:W-:Y:S01]  /*18670*/  IMAD.HI.U32 R7, R17, R4, RZ ;  /* 0x0000000411077227 */ /* 0x000fe200078e00ff */
[----:B------:R-:W-:-:S03]  /*18680*/  ISETP.GE.AND P6, PT, R6, RZ, PT ;  /* 0x000000ff0600720c */ /* 0x000fc60003fc6270 */
[----:B------:R-:W-:Y:S02]  /*18690*/  @!P3 IMAD.MOV R2, RZ, RZ, -R2 ;  /* 0x000000ffff02b224 */ /* 0x000fe400078e0a02 */
[----:B------:R-:W-:Y:S01]  /*186a0*/  IMAD.HI.U32 R6, R17, R9, RZ ;  /* 0x0000000911067227 */ /* 0x000fe200078e00ff */
[----:B------:R-:W-:-:S03]  /*186b0*/  ISETP.GE.AND P3, PT, R5, RZ, PT ;  /* 0x000000ff0500720c */ /* 0x000fc60003f66270 */
[----:B------:R-:W-:Y:S01]  /*186c0*/  IMAD.MOV R7, RZ, RZ, -R7 ;  /* 0x000000ffff077224 */ /* 0x000fe200078e0a07 */
[----:B------:R0:W-:Y:S01]  /*186d0*/  STL [R1+0x74], R2 ;  /* 0x0000740201007387 */ /* 0x0001e20000100800 */
[----:B------:R-:W-:Y:S01]  /*186e0*/  IMAD.MOV R6, RZ, RZ, -R6 ;  /* 0x000000ffff067224 */ /* 0x000fe200078e0a06 */
[----:B------:R-:W-:Y:S01]  /*186f0*/  IADD3 R5, R25, 0x2f, RZ ;  /* 0x0000002f19057810 */ /* 0x000fe20007ffe0ff */
[----:B------:R-:W-:Y:S02]  /*18700*/  IMAD R4, R0, R7, R4 ;  /* 0x0000000700047224 */ /* 0x000fe400078e0204 */
[----:B------:R-:W-:Y:S01]  /*18710*/  @!P4 IMAD.IADD R16, R16, 0x1, -R0 ;  /* 0x000000011010c824 */ /* 0x000fe200078e0a00 */
[----:B------:R-:W-:Y:S01]  /*18720*/  IABS R8, R5 ;  /* 0x0000000500087213 */ /* 0x000fe20000000000 */
[----:B------:R-:W-:Y:S02]  /*18730*/  IMAD R9, R0, R6, R9 ;  /* 0x0000000600097224 */ /* 0x000fe400078e0209 */
[----:B0-----:R-:W-:-:S02]  /*18740*/  IMAD.MOV.U32 R2, RZ, RZ, R14 ;  /* 0x000000ffff027224 */ /* 0x001fc400078e000e */
[----:B------:R-:W-:Y:S02]  /*18750*/  @!P2 IMAD.IADD R19, R19, 0x1, -R0 ;  /* 0x000000011313a824 */ /* 0x000fe400078e0a00 */
[----:B------:R-:W-:Y:S01]  /*18760*/  @!P5 IMAD.MOV R2, RZ, RZ, -R2 ;  /* 0x000000ffff02d224 */ /* 0x000fe200078e0a02 */
[C---:B------:R-:W-:Y:S01]  /*18770*/  ISETP.GT.U32.AND P2, PT, R0.reuse, R4, PT ;  /* 0x000000040000720c */ /* 0x040fe20003f44070 */
[----:B------:R-:W-:Y:S01]  /*18780*/  IMAD.HI.U32 R14, R17, R8, RZ ;  /* 0x00000008110e7227 */ /* 0x000fe200078e00ff */
[C---:B------:R-:W-:Y:S02]  /*18790*/  ISETP.GT.U32.AND P4, PT, R0.reuse, R16, PT ;  /* 0x000000100000720c */ /* 0x040fe40003f84070 */
[----:B------:R-:W-:Y:S01]  /*187a0*/  ISETP.GT.U32.AND P5, PT, R0, R9, PT ;  /* 0x000000090000720c */ /* 0x000fe20003fa4070 */
[----:B------:R0:W-:Y:S01]  /*187b0*/  STL [R1+0x70], R2 ;  /* 0x0000700201007387 */ /* 0x0001e20000100800 */
[----:B------:R-:W-:Y:S02]  /*187c0*/  IMAD.MOV R14, RZ, RZ, -R14 ;  /* 0x000000ffff0e7224 */ /* 0x000fe400078e0a0e */
[----:B0-----:R-:W-:-:S04]  /*187d0*/  IMAD.MOV.U32 R2, RZ, RZ, R19 ;  /* 0x000000ffff027224 */ /* 0x001fc800078e0013 */
[----:B------:R-:W-:Y:S01]  /*187e0*/  @!P0 IMAD.MOV R2, RZ, RZ, -R2 ;  /* 0x000000ffff028224 */ /* 0x000fe200078e0a02 */
[----:B------:R-:W-:Y:S01]  /*187f0*/  ISETP.GE.AND P0, PT, R5, RZ, PT ;  /* 0x000000ff0500720c */ /* 0x000fe20003f06270 */
[----:B------:R-:W-:Y:S02]  /*18800*/  IMAD R5, R0, R14, R8 ;  /* 0x0000000e00057224 */ /* 0x000fe400078e0208 */
[--C-:B------:R-:W-:Y:S02]  /*18810*/  @!P2 IMAD.IADD R4, R4, 0x1, -R0.reuse ;  /* 0x000000010404a824 */ /* 0x100fe400078e0a00 */
[--C-:B------:R-:W-:Y:S01]  /*18820*/  @!P4 IMAD.IADD R16, R16, 0x1, -R0.reuse ;  /* 0x000000011010c824 */ /* 0x100fe200078e0a00 */
[----:B------:R-:W-:Y:S01]  /*18830*/  ISETP.GT.U32.AND P4, PT, R0, R5, PT ;  /* 0x000000050000720c */ /* 0x000fe20003f84070 */
[----:B------:R-:W-:Y:S01]  /*18840*/  @!P5 IMAD.IADD R9, R9, 0x1, -R0 ;  /* 0x000000010909d824 */ /* 0x000fe200078e0a00 */
[C---:B------:R-:W-:Y:S02]  /*18850*/  IADD3 R11, R25.reuse, 0x2e, RZ ;  /* 0x0000002e190b7810 */ /* 0x040fe40007ffe0ff */
[----:B------:R-:W-:-:S02]  /*18860*/  IADD3 R7, R25, 0x2d, RZ ;  /* 0x0000002d19077810 */ /* 0x000fc40007ffe0ff */
[C---:B------:R-:W-:Y:S02]  /*18870*/  ISETP.GT.U32.AND P2, PT, R0.reuse, R4, PT ;  /* 0x000000040000720c */ /* 0x040fe40003f44070 */
[----:B------:R-:W-:Y:S02]  /*18880*/  IADD3 R6, R25, 0x2c, RZ ;  /* 0x0000002c19067810 */ /* 0x000fe40007ffe0ff */
[----:B------:R-:W-:Y:S02]  /*18890*/  IABS R18, R11 ;  /* 0x0000000b00127213 */ /* 0x000fe40000000000 */
[----:B------:R-:W-:Y:S02]  /*188a0*/  IABS R15, R7 ;  /* 0x00000007000f7213 */ /* 0x000fe40000000000 */
[----:B------:R-:W-:Y:S01]  /*188b0*/  ISETP.GT.U32.AND P5, PT, R0, R9, PT ;  /* 0x000000090000720c */ /* 0x000fe20003fa4070 */
[C---:B------:R-:W-:Y:S01]  /*188c0*/  IMAD.HI.U32 R19, R17.reuse, R18, RZ ;  /* 0x0000001211137227 */ /* 0x040fe200078e00ff */
[----:B------:R-:W-:Y:S01]  /*188d0*/  IABS R10, R6 ;  /* 0x00000006000a7213 */ /* 0x000fe20000000000 */
[----:B------:R0:W-:Y:S02]  /*188e0*/  STL [R1+0x6c], R2 ;  /* 0x00006c0201007387 */ /* 0x0001e40000100800 */
[----:B------:R-:W-:-:S04]  /*188f0*/  IMAD.HI.U32 R8, R17, R15, RZ ;  /* 0x0000000f11087227 */ /* 0x000fc800078e00ff */
[----:B------:R-:W-:Y:S02]  /*18900*/  @!P4 IMAD.IADD R5, R5, 0x1, -R0 ;  /* 0x000000010505c824 */ /* 0x000fe400078e0a00 */
[----:B------:R-:W-:-:S04]  /*18910*/  IMAD.HI.U32 R14, R17, R10, RZ ;  /* 0x0000000a110e7227 */ /* 0x000fc800078e00ff */
[----:B0-----:R-:W-:Y:S02]  /*18920*/  IMAD.MOV.U32 R2, RZ, RZ, R16 ;  /* 0x000000ffff027224 */ /* 0x001fe400078e0010 */
[----:B------:R-:W-:Y:S02]  /*18930*/  IMAD.MOV R19, RZ, RZ, -R19 ;  /* 0x000000ffff137224 */ /* 0x000fe400078e0a13 */
[----:B------:R-:W-:Y:S02]  /*18940*/  IMAD.MOV R8, RZ, RZ, -R8 ;  /* 0x000000ffff087224 */ /* 0x000fe400078e0a08 */
[----:B------:R-:W-:Y:S01]  /*18950*/  @!P2 IMAD.IADD R4, R4, 0x1, -R0 ;  /* 0x000000010404a824 */ /* 0x000fe200078e0a00 */
[----:B------:R-:W-:Y:S01]  /*18960*/  ISETP.GE.AND P2, PT, R11, RZ, PT ;  /* 0x000000ff0b00720c */ /* 0x000fe20003f46270 */
[----:B------:R-:W-:Y:S01]  /*18970*/  @!P1 IMAD.MOV R2, RZ, RZ, -R2 ;  /* 0x000000ffff029224 */ /* 0x000fe200078e0a02 */
[C---:B------:R-:W-:Y:S01]  /*18980*/  ISETP.GT.U32.AND P4, PT, R0.reuse, R5, PT ;  /* 0x000000050000720c */ /* 0x040fe20003f84070 */
[----:B------:R-:W-:-:S02]  /*18990*/  IMAD R11, R0, R19, R18 ;  /* 0x00000013000b7224 */ /* 0x000fc400078e0212 */
[----:B------:R-:W-:Y:S02]  /*189a0*/  IMAD.MOV R14, RZ, RZ, -R14 ;  /* 0x000000ffff0e7224 */ /* 0x000fe400078e0a0e */
[C---:B------:R-:W-:Y:S02]  /*189b0*/  IMAD R15, R0.reuse, R8, R15 ;  /* 0x00000008000f7224 */ /* 0x040fe400078e020f */
[----:B------:R-:W-:Y:S01]  /*189c0*/  @!P5 IMAD.IADD R9, R9, 0x1, -R0 ;  /* 0x000000010909d824 */ /* 0x000fe200078e0a00 */
[----:B------:R0:W-:Y:S01]  /*189d0*/  STL [R1+0x54], R2 ;  /* 0x0000540201007387 */ /* 0x0001e20000100800 */
[C---:B------:R-:W-:Y:S01]  /*189e0*/  IMAD R10, R0.reuse, R14, R10 ;  /* 0x0000000e000a7224 */ /* 0x040fe200078e020a */
[C---:B------:R-:W-:Y:S01]  /*189f0*/  ISETP.GT.U32.AND P1, PT, R0.reuse, R11, PT ;  /* 0x0000000b0000720c */ /* 0x040fe20003f24070 */
[----:B------:R-:W-:Y:S01]  /*18a00*/  IMAD.MOV.U32 R3, RZ, RZ, R4 ;  /* 0x000000ffff037224 */ /* 0x000fe200078e0004 */
[----:B------:R-:W-:Y:S01]  /*18a10*/  ISETP.GT.U32.AND P5, PT, R0, R15, PT ;  /* 0x0000000f0000720c */ /* 0x000fe20003fa4070 */
[----:B0-----:R-:W-:-:S02]  /*18a20*/  IMAD.MOV.U32 R2, RZ, RZ, R9 ;  /* 0x000000ffff027224 */ /* 0x001fc400078e0009 */
[----:B------:R-:W-:Y:S02]  /*18a30*/  @!P6 IMAD.MOV R3, RZ, RZ, -R3 ;  /* 0x000000ffff03e224 */ /* 0x000fe400078e0a03 */
[----:B------:R-:W-:Y:S01]  /*18a40*/  @!P3 IMAD.MOV R2, RZ, RZ, -R2 ;  /* 0x000000ffff02b224 */ /* 0x000fe200078e0a02 */
[----:B------:R-:W-:Y:S02]  /*18a50*/  ISETP.GT.U32.AND P3, PT, R0, R10, PT ;  /* 0x0000000a0000720c */ /* 0x000fe40003f64070 */
[----:B------:R-:W-:Y:S02]  /*18a60*/  ISETP.GE.AND P6, PT, R7, RZ, PT ;  /* 0x000000ff0700720c */ /* 0x000fe40003fc6270 */
[----:B------:R-:W-:Y:S01]  /*18a70*/  IADD3 R7, R25, 0x2a, RZ ;  /* 0x0000002a19077810 */ /* 0x000fe20007ffe0ff */
[----:B------:R-:W-:Y:S01]  /*18a80*/  @!P4 IMAD.IADD R5, R5, 0x1, -R0 ;  /* 0x000000010505c824 */ /* 0x000fe200078e0a00 */
[----:B------:R-:W-:Y:S02]  /*18a90*/  IADD3 R8, R25, 0x2b, RZ ;  /* 0x0000002b19087810 */ /* 0x000fe40007ffe0ff */
[----:B------:R-:W-:-:S02]  /*18aa0*/  ISETP.GE.AND P4, PT, R6, RZ, PT ;  /* 0x000000ff0600720c */ /* 0x000fc40003f86270 */
[----:B------:R-:W-:Y:S01]  /*18ab0*/  IABS R6, R7 ;  /* 0x0000000700067213 */ /* 0x000fe20000000000 */
[--C-:B------:R-:W-:Y:S01]  /*18ac0*/  @!P1 IMAD.IADD R11, R11, 0x1, -R0.reuse ;  /* 0x000000010b0b9824 */ /* 0x100fe200078e0a00 */
[----:B------:R-:W-:Y:S01]  /*18ad0*/  IABS R14, R8 ;  /* 0x00000008000e7213 */ /* 0x000fe20000000000 */
[----:B------:R-:W-:Y:S01]  /*18ae0*/  @!P5 IMAD.IADD R15, R15, 0x1, -R0 ;  /* 0x000000010f0fd824 */ /* 0x000fe200078e0a00 */
[----:B------:R-:W-:Y:S01]  /*18af0*/  ISETP.GE.AND P1, PT, R8, RZ, PT ;  /* 0x000000ff0800720c */ /* 0x000fe20003f26270 */
[----:B------:R-:W-:Y:S02]  /*18b00*/  IMAD.MOV.U32 R8, RZ, RZ, R6 ;  /* 0x000000ffff087224 */ /* 0x000fe400078e0006 */
[----:B------:R-:W-:Y:S01]  /*18b10*/  @!P3 IMAD.IADD R10, R10, 0x1, -R0 ;  /* 0x000000010a0ab824 */ /* 0x000fe200078e0a00 */
[C---:B------:R-:W-:Y:S01]  /*18b20*/  ISETP.GT.U32.AND P3, PT, R0.reuse, R15, PT ;  /* 0x0000000f0000720c */ /* 0x040fe20003f64070 */
[----:B------:R-:W-:Y:S02]  /*18b30*/  IMAD.MOV.U32 R4, RZ, RZ, R14 ;  /* 0x000000ffff047224 */ /* 0x000fe400078e000e */
[C---:B------:R-:W-:Y:S01]  /*18b40*/  IMAD.HI.U32 R14, R17.reuse, R8, RZ ;  /* 0x00000008110e7227 */ /* 0x040fe200078e00ff */
[----:B------:R-:W-:Y:S01]  /*18b50*/  ISETP.GT.U32.AND P5, PT, R0, R11, PT ;  /* 0x0000000b0000720c */ /* 0x000fe20003fa4070 */
[----:B------:R-:W-:Y:S02]  /*18b60*/  STL [R1+0x60], R3 ;  /* 0x0000600301007387 */ /* 0x000fe40000100800 */
[----:B------:R-:W-:-:S04]  /*18b70*/  IMAD.HI.U32 R9, R17, R4, RZ ;  /* 0x0000000411097227 */ /* 0x000fc800078e00ff */
[----:B------:R-:W-:Y:S01]  /*18b80*/  IMAD.MOV R14, RZ, RZ, -R14 ;  /* 0x000000ffff0e7224 */ /* 0x000fe200078e0a0e */
[----:B------:R0:W-:Y:S01]  /*18b90*/  STL [R1+0x64], R2 ;  /* 0x0000640201007387 */ /* 0x0001e20000100800 */
[----:B------:R-:W-:Y:S02]  /*18ba0*/  IMAD.MOV R9, RZ, RZ, -R9 ;  /* 0x000000ffff097224 */ /* 0x000fe400078e0a09 */
[C---:B------:R-:W-:Y:S02]  /*18bb0*/  IMAD R8, R0.reuse, R14, R8 ;  /* 0x0000000e00087224 */ /* 0x040fe400078e0208 */
[C---:B------:R-:W-:Y:S02]  /*18bc0*/  IMAD R4, R0.reuse, R9, R4 ;  /* 0x0000000900047224 */ /* 0x040fe400078e0204 */
[----:B0-----:R-:W-:Y:S02]  /*18bd0*/  IMAD.MOV.U32 R2, RZ, RZ, R5 ;  /* 0x000000ffff027224 */ /* 0x001fe400078e0005 */
[----:B------:R-:W-:Y:S01]  /*18be0*/  @!P3 IMAD.IADD R15, R15, 0x1, -R0 ;  /* 0x000000010f0fb824 */ /* 0x000fe200078e0a00 */
[C---:B------:R-:W-:Y:S01]  /*18bf0*/  ISETP.GT.U32.AND P3, PT, R0.reuse, R8, PT ;  /* 0x000000080000720c */ /* 0x040fe20003f64070 */
[----:B------:R-:W-:Y:S01]  /*18c00*/  @!P0 IMAD.MOV R2, RZ, RZ, -R2 ;  /* 0x000000ffff028224 */ /* 0x000fe200078e0a02 */
[C---:B------:R-:W-:Y:S01]  /*18c10*/  ISETP.GT.U32.AND P0, PT, R0.reuse, R10, PT ;  /* 0x0000000a0000720c */ /* 0x040fe20003f04070 */
[----:B------:R-:W-:Y:S01]  /*18c20*/  @!P5 IMAD.IADD R11, R11, 0x1, -R0 ;  /* 0x000000010b0bd824 */ /* 0x000fe200078e0a00 */
[----:B------:R-:W-:-:S02]  /*18c30*/  ISETP.GT.U32.AND P5, PT, R0, R4, PT ;  /* 0x000000040000720c */ /* 0x000fc40003fa4070 */
[C---:B------:R-:W-:Y:S02]  /*18c40*/  IADD3 R5, R25.reuse, 0x28, RZ ;  /* 0x0000002819057810 */ /* 0x040fe40007ffe0ff */
[C---:B------:R-:W-:Y:S02]  /*18c50*/  IADD3 R9, R25.reuse, 0x27, RZ ;  /* 0x0000002719097810 */ /* 0x040fe40007ffe0ff */
[----:B------:R-:W-:Y:S02]  /*18c60*/  IABS R14, R5 ;  /* 0x00000005000e7213 */ /* 0x000fe40000000000 */
[----:B------:R-:W-:Y:S01]  /*18c70*/  IABS R18, R9 ;  /* 0x0000000900127213 */ /* 0x000fe20000000000 */
[----:B------:R0:W-:Y:S01]  /*18c80*/  STL [R1+0x24c], R2 ;  /* 0x00024c0201007387 */ /* 0x0001e20000100800 */
[----:B------:R-:W-:Y:S01]  /*18c90*/  IADD3 R6, R25, 0x29, RZ ;  /* 0x0000002919067810 */ /* 0x000fe20007ffe0ff */
[--C-:B------:R-:W-:Y:S01]  /*18ca0*/  @!P0 IMAD.IADD R10, R10, 0x1, -R0.reuse ;  /* 0x000000010a0a8824 */ /* 0x100fe200078e0a00 */
[----:B------:R-:W-:Y:S01]  /*18cb0*/  ISETP.GE.AND P0, PT, R7, RZ, PT ;  /* 0x000000ff0700720c */ /* 0x000fe20003f06270 */
[----:B------:R-:W-:Y:S01]  /*18cc0*/  @!P3 IMAD.IADD R8, R8, 0x1, -R0 ;  /* 0x000000010808b824 */ /* 0x000fe200078e0a00 */
[----:B------:R-:W-:Y:S01]  /*18cd0*/  IABS R16, R6 ;  /* 0x0000000600107213 */ /* 0x000fe20000000000 */
[----:B------:R-:W-:-:S02]  /*18ce0*/  IMAD.MOV.U32 R7, RZ, RZ, R18 ;  /* 0x000000ffff077224 */ /* 0x000fc400078e0012 */
[----:B------:R-:W-:-:S04]  /*18cf0*/  IMAD.HI.U32 R19, R17, R14, RZ ;  /* 0x0000000e11137227 */ /* 0x000fc800078e00ff */
[----:B0-----:R-:W-:Y:S02]  /*18d00*/  IMAD.MOV.U32 R2, RZ, RZ, R11 ;  /* 0x000000ffff027224 */ /* 0x001fe400078e000b */
[----:B------:R-:W-:Y:S01]  /*18d10*/  @!P5 IMAD.IADD R4, R4, 0x1, -R0 ;  /* 0x000000010404d824 */ /* 0x000fe200078e0a00 */
[----:B------:R-:W-:Y:S01]  /*18d20*/  ISETP.GE.AND P5, PT, R6, RZ, PT ;  /* 0x000000ff0600720c */ /* 0x000fe20003fa6270 */
[----:B------:R-:W-:Y:S01]  /*18d30*/  @!P2 IMAD.MOV R2, RZ, RZ, -R2 ;  /* 0x000000ffff02a224 */ /* 0x000fe200078e0a02 */
[----:B------:R-:W-:Y:S01]  /*18d40*/  ISETP.GT.U32.AND P2, PT, R0, R8, PT ;  /* 0x000000080000720c */ /* 0x000fe20003f44070 */
[----:B------:R-:W-:-:S04]  /*18d50*/  IMAD.HI.U32 R6, R17, R7, RZ ;  /* 0x0000000711067227 */ /* 0x000fc800078e00ff */
[----:B------:R-:W-:Y:S01]  /*18d60*/  IMAD.MOV R11, RZ, RZ, -R19 ;  /* 0x000000ffff0b7224 */ /* 0x000fe200078e0a13 */
[----:B------:R0:W-:Y:S01]  /*18d70*/  STL [R1+0x230], R2 ;  /* 0x0002300201007387 */ /* 0x0001e20000100800 */
[----:B------:R-:W-:-:S04]  /*18d80*/  IMAD.HI.U32 R18, R17, R16, RZ ;  /* 0x0000001011127227 */ /* 0x000fc800078e00ff */
[----:B------:R-:W-:Y:S02]  /*18d90*/  IMAD.MOV R6, RZ, RZ, -R6 ;  /* 0x000000ffff067224 */ /* 0x000fe400078e0a06 */
[C---:B------:R-:W-:Y:S02]  /*18da0*/  IMAD R14, R0.reuse, R11, R14 ;  /* 0x0000000b000e7224 */ /* 0x040fe400078e020e */
[----:B0-----:R-:W-:Y:S02]  /*18db0*/  IMAD.MOV.U32 R2, RZ, RZ, R10 ;  /* 0x000000ffff027224 */ /* 0x001fe400078e000a */
[----:B------:R-:W-:Y:S01]  /*18dc0*/  IMAD.MOV R18, RZ, RZ, -R18 ;  /* 0x000000ffff127224 */ /* 0x000fe200078e0a12 */
[C---:B------:R-:W-:Y:S01]  /*18dd0*/  ISETP.GT.U32.AND P3, PT, R0.reuse, R4, PT ;  /* 0x000000040000720c */ /* 0x040fe20003f64070 */
[C---:B------:R-:W-:Y:S02]  /*18de0*/  IMAD R7, R0.reuse, R6, R7 ;  /* 0x0000000600077224 */ /* 0x040fe400078e0207 */
[----:B------:R-:W-:Y:S01]  /*18df0*/  @!P4 IMAD.MOV R2, RZ, RZ, -R2 ;  /* 0x000000ffff02c224 */ /* 0x000fe200078e0a02 */
[C---:B------:R-:W-:Y:S01]  /*18e00*/  ISETP.GT.U32.AND P4, PT, R0.reuse, R14, PT ;  /* 0x0000000e0000720c */ /* 0x040fe20003f84070 */
[----:B------:R-:W-:-:S02]  /*18e10*/  IMAD R16, R0, R18, R16 ;  /* 0x0000001200107224 */ /* 0x000fc400078e0210 */
[----:B------:R-:W-:Y:S02]  /*18e20*/  IMAD.MOV.U32 R3, RZ, RZ, R15 ;  /* 0x000000ffff037224 */ /* 0x000fe400078e000f */
[--C-:B------:R-:W-:Y:S01]  /*18e30*/  @!P2 IMAD.IADD R8, R8, 0x1, -R0.reuse ;  /* 0x000000010808a824 */ /* 0x100fe200078e0a00 */
[C---:B------:R-:W-:Y:S01]  /*18e40*/  ISETP.GT.U32.AND P2, PT, R0.reuse, R7, PT ;  /* 0x000000070000720c */ /* 0x040fe20003f44070 */
[----:B------:R-:W-:Y:S01]  /*18e50*/  @!P6 IMAD.MOV R3, RZ, RZ, -R3 ;  /* 0x000000ffff03e224 */ /* 0x000fe200078e0a03 */
[----:B------:R-:W-:Y:S02]  /*18e60*/  ISETP.GT.U32.AND P6, PT, R0, R16, PT ;  /* 0x000000100000720c */ /* 0x000fe40003fc4070 */
[----:B------:R-:W-:Y:S01]  /*18e70*/  IADD3 R10, R25, 0x25, RZ ;  /* 0x00000025190a7810 */ /* 0x000fe20007ffe0ff */
[--C-:B------:R-:W-:Y:S01]  /*18e80*/  @!P3 IMAD.IADD R4, R4, 0x1, -R0.reuse ;  /* 0x000000010404b824 */ /* 0x100fe200078e0a00 */
[----:B------:R-:W-:Y:S01]  /*18e90*/  ISETP.GE.AND P3, PT, R5, RZ, PT ;  /* 0x000000ff0500720c */ /* 0x000fe20003f66270 */
[----:B------:R-:W-:Y:S01]  /*18ea0*/  @!P4 IMAD.IADD R14, R14, 0x1, -R0 ;  /* 0x000000010e0ec824 */ /* 0x000fe200078e0a00 */
[----:B------:R-:W-:Y:S01]  /*18eb0*/  IABS R5, R10 ;  /* 0x0000000a00057213 */ /* 0x000fe20000000000 */
[----:B------:R-:W-:Y:S01]  /*18ec0*/  STL [R1+0x5c], R3 ;  /* 0x00005c0301007387 */ /* 0x000fe20000100800 */
[----:B------:R-:W-:-:S03]  /*18ed0*/  IADD3 R18, R25, 0x26, RZ ;  /* 0x0000002619127810 */ /* 0x000fc60007ffe0ff */
[----:B------:R0:W-:Y:S01]  /*18ee0*/  STL [R1+0x1ec], R2 ;  /* 0x0001ec0201007387 */ /* 0x0001e20000100800 */
[--C-:B------:R-:W-:Y:S01]  /*18ef0*/  @!P2 IMAD.IADD R7, R7, 0x1, -R0.reuse ;  /* 0x000000010707a824 */ /* 0x100fe200078e0a00 */
[----:B------:R-:W-:Y:S01]  /*18f00*/  ISETP.GT.U32.AND P2, PT, R0, R14, PT ;  /* 0x0000000e0000720c */ /* 0x000fe20003f44070 */
[----:B------:R-:W-:Y:S01]  /*18f10*/  @!P6 IMAD.IADD R16, R16, 0x1, -R0 ;  /* 0x000000011010e824 */ /* 0x000fe200078e0a00 */
[----:B------:R-:W-:Y:S01]  /*18f20*/  IABS R6, R18 ;  /* 0x0000001200067213 */ /* 0x000fe20000000000 */
[----:B0-----:R-:W-:Y:S02]  /*18f30*/  IMAD.MOV.U32 R2, RZ, RZ, R4 ;  /* 0x000000ffff027224 */ /* 0x001fe400078e0004 */
[----:B------:R-:W-:Y:S01]  /*18f40*/  IMAD.HI.U32 R4, R17, R5, RZ ;  /* 0x0000000511047227 */ /* 0x000fe200078e00ff */
[----:B------:R-:W-:-:S03]  /*18f50*/  ISETP.GT.U32.AND P4, PT, R0, R16, PT ;  /* 0x000000100000720c */ /* 0x000fc60003f84070 */
[----:B------:R-:W-:Y:S02]  /*18f60*/  IMAD.MOV R4, RZ, RZ, -R4 ;  /* 0x000000ffff047224 */ /* 0x000fe400078e0a04 */
[----:B------:R-:W-:-:S04]  /*18f70*/  IMAD.HI.U32 R11, R17, R6, RZ ;  /* 0x00000006110b7227 */ /* 0x000fc800078e00ff */
[----:B------:R-:W-:Y:S02]  /*18f80*/  IMAD R5, R0, R4, R5 ;  /* 0x0000000400057224 */ /* 0x000fe400078e0205 */
[----:B------:R-:W-:Y:S02]  /*18f90*/  IMAD.MOV R11, RZ, RZ, -R11 ;  /* 0x000000ffff0b7224 */ /* 0x000fe400078e0a0b */
[----:B------:R-:W-:Y:S01]  /*18fa0*/  @!P2 IMAD.IADD R14, R14, 0x1, -R0 ;  /* 0x000000010e0ea824 */ /* 0x000fe200078e0a00 */
[C---:B------:R-:W-:Y:S01]  /*18fb0*/  ISETP.GT.U32.AND P2, PT, R0.reuse, R5, PT ;  /* 0x000000050000720c */ /* 0x040fe20003f44070 */
[----:B------:R-:W-:Y:S01]  /*18fc0*/  IMAD R6, R0, R11, R6 ;  /* 0x0000000b00067224 */ /* 0x000fe200078e0206 */
[----:B------:R-:W-:Y:S01]  /*18fd0*/  ISETP.GE.AND P6, PT, R9, RZ, PT ;  /* 0x000000ff0900720c */ /* 0x000fe20003fc6270 */
[----:B------:R-:W-:Y:S01]  /*18fe0*/  @!P1 IMAD.MOV R2, RZ, RZ, -R2 ;  /* 0x000000ffff029224 */ /* 0x000fe200078e0a02 */
[----:B------:R-:W-:Y:S01]  /*18ff0*/  IADD3 R9, R25, 0x24, RZ ;  /* 0x0000002419097810 */ /* 0x000fe20007ffe0ff */
[----:B------:R-:W-:Y:S01]  /*19000*/  @!P4 IMAD.IADD R16, R16, 0x1, -R0 ;  /* 0x000000011010c824 */ /* 0x000fe200078e0a00 */
[----:B------:R-:W-:-:S02]  /*19010*/  ISETP.GT.U32.AND P1, PT, R0, R7, PT ;  /* 0x000000070000720c */ /* 0x000fc40003f24070 */
[----:B------:R-:W-:Y:S02]  /*19020*/  ISETP.GT.U32.AND P4, PT, R0, R6, PT ;  /* 0x000000060000720c */ /* 0x000fe40003f84070 */
[----:B------:R-:W-:Y:S02]  /*19030*/  IABS R20, R9 ;  /* 0x0000000900147213 */ /* 0x000fe40000000000 */
[----:B------:R-:W-:Y:S01]  /*19040*/  IADD3 R11, R25, 0x23, RZ ;  /* 0x00000023190b7810 */ /* 0x000fe20007ffe0ff */
[----:B------:R0:W-:Y:S01]  /*19050*/  STL [R1+0x1fc], R2 ;  /* 0x0001fc0201007387 */ /* 0x0001e20000100800 */
[----:B------:R-:W-:Y:S02]  /*19060*/  @!P2 IMAD.IADD R5, R5, 0x1, -R0 ;  /* 0x000000010505a824 */ /* 0x000fe400078e0a00 */
[----:B------:R-:W-:Y:S01]  /*19070*/  IMAD.HI.U32 R21, R17, R20, RZ ;  /* 0x0000001411157227 */ /* 0x000fe200078e00ff */
[----:B------:R-:W-:-:S03]  /*19080*/  IABS R15, R11 ;  /* 0x0000000b000f7213 */ /* 0x000fc60000000000 */
[----:B0-----:R-:W-:Y:S02]  /*19090*/  IMAD.MOV.U32 R2, RZ, RZ, R8 ;  /* 0x000000ffff027224 */ /* 0x001fe400078e0008 */
[----:B------:R-:W-:Y:S01]  /*190a0*/  @!P1 IMAD.IADD R7, R7, 0x1, -R0 ;  /* 0x0000000107079824 */ /* 0x000fe200078e0a00 */
[----:B------:R-:W-:Y:S01]  /*190b0*/  ISETP.GE.AND P1, PT, R18, RZ, PT ;  /* 0x000000ff1200720c */ /* 0x000fe20003f26270 */
[----:B------:R-:W-:Y:S02]  /*190c0*/  IMAD.MOV R21, RZ, RZ, -R21 ;  /* 0x000000ffff157224 */ /* 0x000fe400078e0a15 */
[----:B------:R-:W-:Y:S01]  /*190d0*/  @!P0 IMAD.MOV R2, RZ, RZ, -R2 ;  /* 0x000000ffff028224 */ /* 0x000fe200078e0a02 */
[----:B------:R-:W-:Y:S01]  /*190e0*/  ISETP.GT.U32.AND P0, PT, R0, R5, PT ;  /* 0x000000050000720c */ /* 0x000fe20003f04070 */
[----:B------:R-:W-:Y:S01]  /*190f0*/  IMAD.HI.U32 R18, R17, R15, RZ ;  /* 0x0000000f11127227 */ /* 0x000fe200078e00ff */
[----:B------:R-:W-:-:S03]  /*19100*/  IADD3 R4, R25, 0x22, RZ ;  /* 0x0000002219047810 */ /* 0x000fc60007ffe0ff */
[----:B------:R-:W-:Y:S01]  /*19110*/  @!P4 IMAD.IADD R6, R6, 0x1, -R0 ;  /* 0x000000010606c824 */ /* 0x000fe200078e0a00 */
[----:B------:R-:W-:Y:S01]  /*19120*/  ISETP.GE.AND P4, PT, R10, RZ, PT ;  /* 0x000000ff0a00720c */ /* 0x000fe20003f86270 */
[C---:B------:R-:W-:Y:S02]  /*19130*/  IMAD R10, R0.reuse, R21, R20 ;  /* 0x00000015000a7224 */ /* 0x040fe400078e0214 */
[----:B------:R-:W-:Y:S01]  /*19140*/  IMAD.MOV.U32 R3, RZ, RZ, R16 ;  /* 0x000000ffff037224 */ /* 0x000fe200078e0010 */
[----:B------:R-:W-:Y:S01]  /*19150*/  IABS R19, R4 ;  /* 0x0000000400137213 */ /* 0x000fe20000000000 */
[----:B------:R-:W-:Y:S01]  /*19160*/  IMAD.MOV R18, RZ, RZ, -R18 ;  /* 0x000000ffff127224 */ /* 0x000fe200078e0a12 */
[C---:B------:R-:W-:Y:S01]  /*19170*/  ISETP.GT.U32.AND P2, PT, R0.reuse, R6, PT ;  /* 0x000000060000720c */ /* 0x040fe20003f44070 */
[----:B------:R-:W-:Y:S01]  /*19180*/  @!P5 IMAD.MOV R3, RZ, RZ, -R3 ;  /* 0x000000ffff03d224 */ /* 0x000fe200078e0a03 */
[C---:B------:R-:W-:Y:S01]  /*19190*/  ISETP.GT.U32.AND P5, PT, R0.reuse, R10, PT ;  /* 0x0000000a0000720c */ /* 0x040fe20003fa4070 */
[----:B------:R-:W-:Y:S01]  /*191a0*/  IMAD R15, R0, R18, R15 ;  /* 0x00000012000f7224 */ /* 0x000fe200078e020f */
[----:B------:R0:W-:Y:S01]  /*191b0*/  STL [R1+0x1c8], R2 ;  /* 0x0001c80201007387 */ /* 0x0001e20000100800 */
[----:B------:R-:W-:-:S02]  /*191c0*/  IMAD.MOV.U32 R8, RZ, RZ, R19 ;  /* 0x000000ffff087224 */ /* 0x000fc400078e0013 */
[----:B------:R-:W-:Y:S01]  /*191d0*/  @!P6 IMAD.MOV R7, RZ, RZ, -R7 ;  /* 0x000000ffff07e224 */ /* 0x000fe200078e0a07 */
[----:B------:R-:W-:Y:S01]  /*191e0*/  ISETP.GE.AND P6, PT, R11, RZ, PT ;  /* 0x000000ff0b00720c */ /* 0x000fe20003fc6270 */
[----:B------:R-:W-:Y:S01]  /*191f0*/  @!P0 IMAD.IADD R5, R5, 0x1, -R0 ;  /* 0x0000000105058824 */ /* 0x000fe200078e0a00 */
[----:B------:R-:W-:Y:S01]  /*19200*/  ISETP.GT.U32.AND P0, PT, R0, R15, PT ;  /* 0x0000000f0000720c */ /* 0x000fe20003f04070 */
[----:B------:R-:W-:-:S04]  /*19210*/  IMAD.HI.U32 R11, R17, R8, RZ ;  /* 0x00000008110b7227 */ /* 0x000fc800078e00ff */
[----:B0-----:R-:W-:Y:S01]  /*19220*/  IMAD.MOV.U32 R2, RZ, RZ, R14 ;  /* 0x000000ffff027224 */ /* 0x001fe200078e000e */
[----:B------:R-:W-:Y:S01]  /*19230*/  STL [R1+0x24], R3 ;  /* 0x0000240301007387 */ /* 0x000fe20000100800 */
[----:B------:R-:W-:Y:S02]  /*19240*/  IMAD.MOV R11, RZ, RZ, -R11 ;  /* 0x000000ffff0b7224 */ /* 0x000fe400078e0a0b */
[----:B------:R-:W-:Y:S01]  /*19250*/  @!P3 IMAD.MOV R2, RZ, RZ, -R2 ;  /* 0x000000ffff02b224 */ /* 0x000fe200078e0a02 */
[----:B------:R-:W-:Y:S01]  /*19260*/  STL [R1+0x3554], R7 ;  /* 0x0035540701007387 */ /* 0x000fe20000100800 */
[--C-:B------:R-:W-:Y:S01]  /*19270*/  @!P2 IMAD.IADD R6, R6, 0x1, -R0.reuse ;  /* 0x000000010606a824 */ /* 0x100fe200078e0a00 */
[----:B------:R-:W-:Y:S01]  /*19280*/  ISETP.GE.AND P2, PT, R4, RZ, PT ;  /* 0x000000ff0400720c */ /* 0x000fe20003f46270 */
[----:B------:R-:W-:Y:S01]  /*19290*/  @!P5 IMAD.IADD R10, R10, 0x1, -R0 ;  /* 0x000000010a0ad824 */ /* 0x000fe200078e0a00 */
[----:B------:R0:W-:Y:S01]  /*192a0*/  STL [R1+0x8], R2 ;  /* 0x0000080201007387 */ /* 0x0001e20000100800 */
[----:B------:R-:W-:Y:S01]  /*192b0*/  ISETP.GE.AND P3, PT, R9, RZ, PT ;  /* 0x000000ff0900720c */ /* 0x000fe20003f66270 */
[C---:B------:R-:W-:Y:S01]  /*192c0*/  IMAD R4, R0.reuse, R11, R8 ;  /* 0x0000000b00047224 */ /* 0x040fe200078e0208 */
[----:B------:R-:W-:Y:S01]  /*192d0*/  IADD3 R9, R25, 0x21, RZ ;  /* 0x0000002119097810 */ /* 0x000fe20007ffe0ff */
[----:B------:R-:W-:Y:S01]  /*192e0*/  @!P0 IMAD.IADD R15, R15, 0x1, -R0 ;  /* 0x000000010f0f8824 */ /* 0x000fe200078e0a00 */
[----:B------:R-:W-:Y:S01]  /*192f0*/  ISETP.GT.U32.AND P5, PT, R0, R10, PT ;  /* 0x0000000a0000720c */ /* 0x000fe20003fa4070 */
[----:B0-----:R-:W-:Y:S01]  /*19300*/  IMAD.MOV.U32 R2, RZ, RZ, R5 ;  /* 0x000000ffff027224 */ /* 0x001fe200078e0005 */
[----:B------:R-:W-:-:S03]  /*19310*/  IABS R14, R9 ;  /* 0x00000009000e7213 */ /* 0x000fc60000000000 */
[----:B------:R-:W-:Y:S01]  /*19320*/  @!P4 IMAD.MOV R2, RZ, RZ, -R2 ;  /* 0x000000ffff02c224 */ /* 0x000fe200078e0a02 */
[C---:B------:R-:W-:Y:S01]  /*19330*/  ISETP.GT.U32.AND P4, PT, R0.reuse, R4, PT ;  /* 0x000000040000720c */ /* 0x040fe20003f84070 */
[----:B------:R-:W-:Y:S01]  /*19340*/  IMAD.MOV.U32 R3, RZ, RZ, R6 ;  /* 0x000000ffff037224 */ /* 0x000fe200078e0006 */
[----:B------:R-:W-:Y:S01]  /*19350*/  ISETP.GT.U32.AND P0, PT, R0, R15, PT ;  /* 0x0000000f0000720c */ /* 0x000fe20003f04070 */
[----:B------:R-:W-:Y:S01]  /*19360*/  IMAD.HI.U32 R5, R17, R14, RZ ;  /* 0x0000000e11057227 */ /* 0x000fe200078e00ff */
[----:B------:R-:W-:-:S03]  /*19370*/  IADD3 R6, R25, 0x20, RZ ;  /* 0x0000002019067810 */ /* 0x000fc60007ffe0ff */
[----:B------:R-:W-:Y:S02]  /*19380*/  @!P1 IMAD.MOV R3, RZ, RZ, -R3 ;  /* 0x000000ffff039224 */ /* 0x000fe400078e0a03 */
[----:B------:R-:W-:Y:S02]  /*19390*/  IMAD.MOV R5, RZ, RZ, -R5 ;  /* 0x000000ffff057224 */ /* 0x000fe400078e0a05 */
[----:B------:R-:W-:Y:S01]  /*193a0*/  @!P5 IMAD.IADD R10, R10, 0x1, -R0 ;  /* 0x000000010a0ad824 */ /* 0x000fe200078e0a00 */
[----:B------:R-:W-:Y:S01]  /*193b0*/  ISETP.GE.AND P1, PT, R9, RZ, PT ;  /* 0x000000ff0900720c */ /* 0x000fe20003f26270 */
[----:B------:R-:W-:Y:S01]  /*193c0*/  STL [R1+0xe0], R3 ;  /* 0x0000e00301007387 */ /* 0x000fe20000100800 */
[----:B------:R-:W-:Y:S01]  /*193d0*/  IMAD R14, R0, R5, R14 ;  /* 0x00000005000e7224 */ /* 0x000fe200078e020e */
[----:B------:R-:W-:Y:S01]  /*193e0*/  IABS R9, R6 ;  /* 0x0000000600097213 */ /* 0x000fe20000000000 */
[--C-:B------:R-:W-:Y:S01]  /*193f0*/  @!P4 IMAD.IADD R4, R4, 0x1, -R0.reuse ;  /* 0x000000010404c824 */ /* 0x100fe200078e0a00 */
[----:B------:R0:W-:Y:S01]  /*19400*/  STL [R1+0x140], R2 ;  /* 0x0001400201007387 */ /* 0x0001e20000100800 */
[----:B------:R-:W-:Y:S01]  /*19410*/  @!P0 IMAD.IADD R15, R15, 0x1, -R0 ;  /* 0x000000010f0f8824 */ /* 0x000fe200078e0a00 */
[----:B------:R-:W-:Y:S01]  /*19420*/  IADD3 R16, R25, 0x1f, RZ ;  /* 0x0000001f19107810 */ /* 0x000fe20007ffe0ff */
[----:B------:R-:W-:Y:S01]  /*19430*/  IMAD.HI.U32 R11, R17, R9, RZ ;  /* 0x00000009110b7227 */ /* 0x000fe200078e00ff */
[----:B------:R-:W-:-:S02]  /*19440*/  ISETP.GT.U32.AND P4, PT, R0, R4, PT ;  /* 0x000000040000720c */ /* 0x000fc40003f84070 */
[----:B------:R-:W-:Y:S01]  /*19450*/  ISETP.GT.U32.AND P0, PT, R0, R14, PT ;  /* 0x0000000e0000720c */ /* 0x000fe20003f04070 */
[----:B0-----:R-:W-:Y:S01]  /*19460*/  IMAD.MOV.U32 R2, RZ, RZ, R10 ;  /* 0x000000ffff027224 */ /* 0x001fe200078e000a */
[----:B------:R-:W-:-:S03]  /*19470*/  IABS R8, R16 ;  /* 0x0000001000087213 */ /* 0x000fc60000000000 */
[----:B------:R-:W-:Y:S02]  /*19480*/  @!P3 IMAD.MOV R2, RZ, RZ, -R2 ;  /* 0x000000ffff02b224 */ /* 0x000fe400078e0a02 */
[----:B------:R-:W-:-:S03]  /*19490*/  IMAD.MOV R11, RZ, RZ, -R11 ;  /* 0x000000ffff0b7224 */ /* 0x000fc600078e0a0b */
[----:B------:R0:W-:Y:S01]  /*194a0*/  STL [R1+0x184], R2 ;  /* 0x0001840201007387 */ /* 0x0001e20000100800 */
[----:B------:R-:W-:Y:S01]  /*194b0*/  ISETP.GE.AND P5, PT, R6, RZ, PT ;  /* 0x000000ff0600720c */ /* 0x000fe20003fa6270 */
[----:B------:R-:W-:Y:S01]  /*194c0*/  IMAD.HI.U32 R10, R17, R8, RZ ;  /* 0x00000008110a7227 */ /* 0x000fe200078e00ff */
[----:B------:R-:W-:-:S03]  /*194d0*/  IADD3 R6, R25, 0x1e, RZ ;  /* 0x0000001e19067810 */ /* 0x000fc60007ffe0ff */
[----:B------:R-:W-:Y:S02]  /*194e0*/  IMAD R9, R0, R11, R9 ;  /* 0x0000000b00097224 */ /* 0x000fe400078e0209 */
[----:B0-----:R-:W-:Y:S01]  /*194f0*/  IMAD.MOV.U32 R2, RZ, RZ, R15 ;  /* 0x000000ffff027224 */ /* 0x001fe200078e000f */
[----:B------:R-:W-:Y:S01]  /*19500*/  IABS R5, R6 ;  /* 0x0000000600057213 */ /* 0x000fe20000000000 */
[----:B------:R-:W-:Y:S02]  /*19510*/  IMAD.MOV R10, RZ, RZ, -R10 ;  /* 0x000000ffff0a7224 */ /* 0x000fe400078e0a0a */
[----:B------:R-:W-:Y:S02]  /*19520*/  @!P6 IMAD.MOV R2, RZ, RZ, -R2 ;  /* 0x000000ffff02e224 */ /* 0x000fe400078e0a02 */
[--C-:B------:R-:W-:Y:S01]  /*19530*/  @!P4 IMAD.IADD R4, R4, 0x1, -R0.reuse ;  /* 0x000000010404c824 */ /* 0x100fe200078e0a00 */
[----:B------:R-:W-:Y:S01]  /*19540*/  ISETP.GT.U32.AND P4, PT, R0, R9, PT ;  /* 0x000000090000720c */ /* 0x000fe20003f84070 */
[----:B------:R-:W-:Y:S01]  /*19550*/  @!P0 IMAD.IADD R14, R14, 0x1, -R0 ;  /* 0x000000010e0e8824 */ /* 0x000fe200078e0a00 */
[----:B------:R-:W-:Y:S01]  /*19560*/  ISETP.GE.AND P6, PT, R6, RZ, PT ;  /* 0x000000ff0600720c */ /* 0x000fe20003fc6270 */
[----:B------:R0:W-:Y:S01]  /*19570*/  STL [R1+0x15c], R2 ;  /* 0x00015c0201007387 */ /* 0x0001e20000100800 */
[----:B------:R-:W-:-:S02]  /*19580*/  IMAD R6, R0, R10, R8 ;  /* 0x0000000a00067224 */ /* 0x000fc400078e0208 */
[----:B------:R-:W-:Y:S01]  /*19590*/  ISETP.GT.U32.AND P0, PT, R0, R14, PT ;  /* 0x0000000e0000720c */ /* 0x000fe20003f04070 */
[----:B------:R-:W-:-:S04]  /*195a0*/  IMAD.HI.U32 R8, R17, R5, RZ ;  /* 0x0000000511087227 */ /* 0x000fc800078e00ff */
[----:B0-----:R-:W-:Y:S02]  /*195b0*/  IMAD.MOV.U32 R2, RZ, RZ, R4 ;  /* 0x000000ffff027224 */ /* 0x001fe400078e0004 */
[----:B------:R-:W-:Y:S02]  /*195c0*/  IMAD.MOV R8, RZ, RZ, -R8 ;  /* 0x000000ffff087224 */ /* 0x000fe400078e0a08 */
[----:B------:R-:W-:Y:S01]  /*195d0*/  @!P2 IMAD.MOV R2, RZ, RZ, -R2 ;  /* 0x000000ffff02a224 */ /* 0x000fe200078e0a02 */
[C---:B------:R-:W-:Y:S01]  /*195e0*/  ISETP.GT.U32.AND P2, PT, R0.reuse, R6, PT ;  /* 0x000000060000720c */ /* 0x040fe20003f44070 */
[----:B------:R-:W-:Y:S02]  /*195f0*/  IMAD R5, R0, R8, R5 ;  /* 0x0000000800057224 */ /* 0x000fe400078e0205 */
[--C-:B------:R-:W-:Y:S01]  /*19600*/  @!P4 IMAD.IADD R9, R9, 0x1, -R0.reuse ;  /* 0x000000010909c824 */ /* 0x100fe200078e0a00 */
[----:B------:R-:W-:Y:S01]  /*19610*/  IADD3 R10, R25, 0x1c, RZ ;  /* 0x0000001c190a7810 */ /* 0x000fe20007ffe0ff */
[----:B------:R-:W-:Y:S01]  /*19620*/  @!P0 IMAD.IADD R14, R14, 0x1, -R0 ;  /* 0x000000010e0e8824 */ /* 0x000fe200078e0a00 */
[----:B------:R-:W-:-:S02]  /*19630*/  ISETP.GT.U32.AND P0, PT, R0, R5, PT ;  /* 0x000000050000720c */ /* 0x000fc40003f04070 */
[----:B------:R-:W-:Y:S02]  /*19640*/  ISETP.GT.U32.AND P4, PT, R0, R9, PT ;  /* 0x000000090000720c */ /* 0x000fe40003f84070 */
[----:B------:R-:W-:Y:S02]  /*19650*/  ISETP.GE.AND P3, PT, R16, RZ, PT ;  /* 0x000000ff1000720c */ /* 0x000fe40003f66270 */
[----:B------:R-:W-:Y:S01]  /*19660*/  IADD3 R16, R25, 0x1d, RZ ;  /* 0x0000001d19107810 */ /* 0x000fe20007ffe0ff */
[--C-:B------:R-:W-:Y:S01]  /*19670*/  @!P2 IMAD.IADD R6, R6, 0x1, -R0.reuse ;  /* 0x000000010606a824 */ /* 0x100fe200078e0a00 */
[----:B------:R-:W-:Y:S01]  /*19680*/  IABS R18, R10 ;  /* 0x0000000a00127213 */ /* 0x000fe20000000000 */
[----:B------:R0:W-:Y:S01]  /*19690*/  STL [R1+0x160], R2 ;  /* 0x0001600201007387 */ /* 0x0001e20000100800 */
[----:B------:R-:W-:Y:S02]  /*196a0*/  IABS R8, R16 ;  /* 0x0000001000087213 */ /* 0x000fe40000000000 */
[----:B------:R-:W-:Y:S01]  /*196b0*/  ISETP.GT.U32.AND P2, PT, R0, R6, PT ;  /* 0x000000060000720c */ /* 0x000fe20003f44070 */
[----:B------:R-:W-:Y:S01]  /*196c0*/  @!P0 IMAD.IADD R5, R5, 0x1, -R0 ;  /* 0x0000000105058824 */ /* 0x000fe200078e0a00 */
[----:B------:R-:W-:Y:S01]  /*196d0*/  IADD3 R4, R25, 0x1b, RZ ;  /* 0x0000001b19047810 */ /* 0x000fe20007ffe0ff */
[----:B------:R-:W-:-:S04]  /*196e0*/  IMAD.HI.U32 R15, R17, R8, RZ ;  /* 0x00000008110f7227 */ /* 0x000fc800078e00ff */
[----:B0-----:R-:W-:Y:S02]  /*196f0*/  IMAD.MOV.U32 R2, RZ, RZ, R14 ;  /* 0x000000ffff027224 */ /* 0x001fe400078e000e */
[----:B------:R-:W-:Y:S01]  /*19700*/  IMAD.HI.U32 R14, R17, R18, RZ ;  /* 0x00000012110e7227 */ /* 0x000fe200078e00ff */
[----:B------:R-:W-:-:S03]  /*19710*/  IABS R11, R4 ;  /* 0x00000004000b7213 */ /* 0x000fc60000000000 */
[----:B------:R-:W-:Y:S02]  /*19720*/  IMAD.MOV R14, RZ, RZ, -R14 ;  /* 0x000000ffff0e7224 */ /* 0x000fe400078e0a0e */
[----:B------:R-:W-:Y:S02]  /*19730*/  @!P4 IMAD.IADD R9, R9, 0x1, -R0 ;  /* 0x000000010909c824 */ /* 0x000fe400078e0a00 */
[----:B------:R-:W-:Y:S01]  /*19740*/  IMAD.MOV R15, RZ, RZ, -R15 ;  /* 0x000000ffff0f7224 */ /* 0x000fe200078e0a0f */
[C---:B------:R-:W-:Y:S01]  /*19750*/  ISETP.GT.U32.AND P0, PT, R0.reuse, R5, PT ;  /* 0x000000050000720c */ /* 0x040fe20003f04070 */
[----:B------:R-:W-:Y:S02]  /*19760*/  IMAD R18, R0, R14, R18 ;  /* 0x0000000e00127224 */ /* 0x000fe400078e0212 */
[----:B------:R-:W-:Y:S02]  /*19770*/  IMAD.MOV.U32 R3, RZ, RZ, R9 ;  /* 0x000000ffff037224 */ /* 0x000fe400078e0009 */
[----:B------:R-:W-:Y:S01]  /*19780*/  @!P1 IMAD.MOV R2, RZ, RZ, -R2 ;  /* 0x000000ffff029224 */ /* 0x000fe200078e0a02 */
[----:B------:R-:W-:Y:S01]  /*19790*/  ISETP.GE.AND P1, PT, R16, RZ, PT ;  /* 0x000000ff1000720c */ /* 0x000fe20003f26270 */
[----:B------:R-:W-:-:S02]  /*197a0*/  IMAD R8, R0, R15, R8 ;  /* 0x0000000f00087224 */ /* 0x000fc400078e0208 */
[----:B------:R-:W-:Y:S01]  /*197b0*/  IMAD.HI.U32 R16, R17, R11, RZ ;  /* 0x0000000b11107227 */ /* 0x000fe200078e00ff */
[----:B------:R0:W-:Y:S03]  /*197c0*/  STL [R1+0x158], R2 ;  /* 0x0001580201007387 */ /* 0x0001e60000100800 */
[----:B------:R-:W-:Y:S02]  /*197d0*/  @!P2 IMAD.IADD R6, R6, 0x1, -R0 ;  /* 0x000000010606a824 */ /* 0x000fe400078e0a00 */
[----:B------:R-:W-:Y:S01]  /*197e0*/  @!P5 IMAD.MOV R3, RZ, RZ, -R3 ;  /* 0x000000ffff03d224 */ /* 0x000fe200078e0a03 */
[----:B------:R-:W-:Y:S02]  /*197f0*/  ISETP.GT.U32.AND P5, PT, R0, R18, PT ;  /* 0x000000120000720c */ /* 0x000fe40003fa4070 */
[----:B------:R-:W-:Y:S01]  /*19800*/  ISETP.GE.AND P4, PT, R10, RZ, PT ;  /* 0x000000ff0a00720c */ /* 0x000fe20003f86270 */
[----:B------:R-:W-:Y:S01]  /*19810*/  IMAD.MOV R10, RZ, RZ, -R16 ;  /* 0x000000ffff0a7224 */ /* 0x000fe200078e0a10 */
[----:B------:R-:W-:Y:S01]  /*19820*/  ISETP.GT.U32.AND P2, PT, R0, R8, PT ;  /* 0x000000080000720c */ /* 0x000fe20003f44070 */
[----:B0-----:R-:W-:-:S02]  /*19830*/  IMAD.MOV.U32 R2, RZ, RZ, R6 ;  /* 0x000000ffff027224 */ /* 0x001fc400078e0006 */
[C---:B------:R-:W-:Y:S02]  /*19840*/  IMAD R11, R0.reuse, R10, R11 ;  /* 0x0000000a000b7224 */ /* 0x040fe400078e020b */
[----:B------:R-:W-:Y:S01]  /*19850*/  @!P3 IMAD.MOV R2, RZ, RZ, -R2 ;  /* 0x000000ffff02b224 */ /* 0x000fe200078e0a02 */
[----:B------:R-:W-:Y:S01]  /*19860*/  IADD3 R10, R25, 0x19, RZ ;  /* 0x00000019190a7810 */ /* 0x000fe20007ffe0ff */
[--C-:B------:R-:W-:Y:S01]  /*19870*/  @!P0 IMAD.IADD R5, R5, 0x1, -R0.reuse ;  /* 0x0000000105058824 */ /* 0x100fe200078e0a00 */
[----:B------:R-:W-:Y:S01]  /*19880*/  STL [R1+0xf4], R3 ;  /* 0x0000f40301007387 */ /* 0x000fe20000100800 */
[----:B------:R-:W-:Y:S01]  /*19890*/  ISETP.GT.U32.AND P0, PT, R0, R11, PT ;  /* 0x0000000b0000720c */ /* 0x000fe20003f04070 */
[--C-:B------:R-:W-:Y:S01]  /*198a0*/  @!P5 IMAD.IADD R18, R18, 0x1, -R0.reuse ;  /* 0x000000011212d824 */ /* 0x100fe200078e0a00 */
[----:B------:R-:W-:Y:S01]  /*198b0*/  IADD3 R6, R25, 0x1a, RZ ;  /* 0x0000001a19067810 */ /* 0x000fe20007ffe0ff */
[----:B------:R0:W-:Y:S01]  /*198c0*/  STL [R1+0x110], R2 ;  /* 0x0001100201007387 */ /* 0x0001e20000100800 */
[----:B------:R-:W-:Y:S01]  /*198d0*/  IABS R15, R10 ;  /* 0x0000000a000f7213 */ /* 0x000fe20000000000 */
[----:B------:R-:W-:Y:S01]  /*198e0*/  @!P2 IMAD.IADD R8, R8, 0x1, -R0 ;  /* 0x000000010808a824 */ /* 0x000fe200078e0a00 */
[----:B------:R-:W-:Y:S01]  /*198f0*/  IABS R16, R6 ;  /* 0x0000000600107213 */ /* 0x000fe20000000000 */
[----:B0-----:R-:W-:-:S02]  /*19900*/  IMAD.MOV.U32 R2, RZ, RZ, R5 ;  /* 0x000000ffff027224 */ /* 0x001fc400078e0005 */
[----:B------:R-:W-:-:S04]  /*19910*/  IMAD.HI.U32 R5, R17, R15, RZ ;  /* 0x0000000f11057227 */ /* 0x000fc800078e00ff */
[----:B------:R-:W-:Y:S01]  /*19920*/  @!P6 IMAD.MOV R2, RZ, RZ, -R2 ;  /* 0x000000ffff02e224 */ /* 0x000fe200078e0a02 */
[----:B------:R-:W-:Y:S02]  /*19930*/  ISETP.GT.U32.AND P6, PT, R0, R18, PT ;  /* 0x000000120000720c */ /* 0x000fe40003fc4070 */
[----:B------:R-:W-:Y:S01]  /*19940*/  ISETP.GE.AND P3, PT, R4, RZ, PT ;  /* 0x000000ff0400720c */ /* 0x000fe20003f66270 */
[----:B------:R-:W-:Y:S01]  /*19950*/  IMAD.HI.U32 R4, R17, R16, RZ ;  /* 0x0000001011047227 */ /* 0x000fe200078e00ff */
[----:B------:R-:W-:-:S03]  /*19960*/  ISETP.GT.U32.AND P5, PT, R0, R8, PT ;  /* 0x000000080000720c */ /* 0x000fc60003fa4070 */
[----:B------:R-:W-:Y:S02]  /*19970*/  IMAD.MOV R5, RZ, RZ, -R5 ;  /* 0x000000ffff057224 */ /* 0x000fe400078e0a05 */
[----:B------:R-:W-:Y:S02]  /*19980*/  @!P0 IMAD.IADD R11, R11, 0x1, -R0 ;  /* 0x000000010b0b8824 */ /* 0x000fe400078e0a00 */
[----:B------:R-:W-:Y:S02]  /*19990*/  IMAD.MOV R4, RZ, RZ, -R4 ;  /* 0x000000ffff047224 */ /* 0x000fe400078e0a04 */
[C---:B------:R-:W-:Y:S01]  /*199a0*/  IMAD R15, R0.reuse, R5, R15 ;  /* 0x00000005000f7224 */ /* 0x040fe200078e020f */
[C---:B------:R-:W-:Y:S01]  /*199b0*/  ISETP.GT.U32.AND P0, PT, R0.reuse, R11, PT ;  /* 0x0000000b0000720c */ /* 0x040fe20003f04070 */
[----:B------:R-:W-:Y:S02]  /*199c0*/  IMAD R16, R0, R4, R16 ;  /* 0x0000000400107224 */ /* 0x000fe400078e0210 */
[--C-:B------:R-:W-:Y:S01]  /*199d0*/  @!P6 IMAD.IADD R18, R18, 0x1, -R0.reuse ;  /* 0x000000011212e824 */ /* 0x100fe200078e0a00 */
[----:B------:R-:W-:Y:S01]  /*199e0*/  ISETP.GT.U32.AND P6, PT, R0, R15, PT ;  /* 0x0000000f0000720c */ /* 0x000fe20003fc4070 */
[----:B------:R-:W-:Y:S01]  /*199f0*/  @!P5 IMAD.IADD R8, R8, 0x1, -R0 ;  /* 0x000000010808d824 */ /* 0x000fe200078e0a00 */
[----:B------:R-:W-:-:S02]  /*19a00*/  ISETP.GT.U32.AND P5, PT, R0, R16, PT ;  /* 0x000000100000720c */ /* 0x000fc40003fa4070 */
[C---:B------:R-:W-:Y:S02]  /*19a10*/  IADD3 R4, R25.reuse, 0x17, RZ ;  /* 0x0000001719047810 */ /* 0x040fe40007ffe0ff */
[----:B------:R-:W-:Y:S02]  /*19a20*/  IADD3 R5, R25, 0x16, RZ ;  /* 0x0000001619057810 */ /* 0x000fe40007ffe0ff */
[----:B------:R-:W-:Y:S01]  /*19a30*/  IABS R19, R4 ;  /* 0x0000000400137213 */ /* 0x000fe20000000000 */
[--C-:B------:R-:W-:Y:S01]  /*19a40*/  @!P0 IMAD.IADD R11, R11, 0x1, -R0.reuse ;  /* 0x000000010b0b8824 */ /* 0x100fe200078e0a00 */
[----:B------:R-:W-:Y:S01]  /*19a50*/  ISETP.GE.AND P0, PT, R10, RZ, PT ;  /* 0x000000ff0a00720c */ /* 0x000fe20003f06270 */
[----:B------:R0:W-:Y:S01]  /*19a60*/  STL [R1+0x118], R2 ;  /* 0x0001180201007387 */ /* 0x0001e20000100800 */
[----:B------:R-:W-:Y:S01]  /*19a70*/  IADD3 R9, R25, 0x18, RZ ;  /* 0x0000001819097810 */ /* 0x000fe20007ffe0ff */
[--C-:B------:R-:W-:Y:S01]  /*19a80*/  @!P6 IMAD.IADD R15, R15, 0x1, -R0.reuse ;  /* 0x000000010f0fe824 */ /* 0x100fe200078e0a00 */
[----:B------:R-:W-:Y:S01]  /*19a90*/  IABS R10, R5 ;  /* 0x00000005000a7213 */ /* 0x000fe20000000000 */
[----:B------:R-:W-:Y:S01]  /*19aa0*/  @!P5 IMAD.IADD R16, R16, 0x1, -R0 ;  /* 0x000000011010d824 */ /* 0x000fe200078e0a00 */
[----:B------:R-:W-:-:S02]  /*19ab0*/  IABS R14, R9 ;  /* 0x00000009000e7213 */ /* 0x000fc40000000000 */
[----:B------:R-:W-:Y:S01]  /*19ac0*/  ISETP.GE.AND P5, PT, R9, RZ, PT ;  /* 0x000000ff0900720c */ /* 0x000fe20003fa6270 */
[----:B0-----:R-:W-:Y:S02]  /*19ad0*/  IMAD.MOV.U32 R2, RZ, RZ, R8 ;  /* 0x000000ffff027224 */ /* 0x001fe400078e0008 */
[----:B------:R-:W-:Y:S01]  /*19ae0*/  IMAD.MOV.U32 R8, RZ, RZ, R19 ;  /* 0x000000ffff087224 */ /* 0x000fe200078e0013 */
[----:B------:R-:W-:Y:S01]  /*19af0*/  ISETP.GT.U32.AND P6, PT, R0, R15, PT ;  /* 0x0000000f0000720c */ /* 0x000fe20003fc4070 */
[----:B------:R-:W-:Y:S02]  /*19b00*/  IMAD.MOV.U32 R9, RZ, RZ, R10 ;  /* 0x000000ffff097224 */ /* 0x000fe400078e000a */
[----:B------:R-:W-:-:S04]  /*19b10*/  IMAD.HI.U32 R10, R17, R8, RZ ;  /* 0x00000008110a7227 */ /* 0x000fc800078e00ff */
[----:B------:R-:W-:Y:S01]  /*19b20*/  IMAD.MOV R10, RZ, RZ, -R10 ;  /* 0x000000ffff0a7224 */ /* 0x000fe200078e0a0a */
[----:B------:R-:W-:-:S03]  /*19b30*/  ISETP.GE.AND P2, PT, R6, RZ, PT ;  /* 0x000000ff0600720c */ /* 0x000fc60003f46270 */
[C---:B------:R-:W-:Y:S02]  /*19b40*/  IMAD R8, R0.reuse, R10, R8 ;  /* 0x0000000a00087224 */ /* 0x040fe400078e0208 */
[----:B------:R-:W-:Y:S01]  /*19b50*/  @!P1 IMAD.MOV R2, RZ, RZ, -R2 ;  /* 0x000000ffff029224 */ /* 0x000fe200078e0a02 */
[----:B------:R-:W-:Y:S01]  /*19b60*/  ISETP.GT.U32.AND P1, PT, R0, R16, PT ;  /* 0x000000100000720c */ /* 0x000fe20003f24070 */
[----:B------:R-:W-:-:S04]  /*19b70*/  IMAD.HI.U32 R6, R17, R14, RZ ;  /* 0x0000000e11067227 */ /* 0x000fc800078e00ff */
[----:B------:R-:W-:Y:S01]  /*19b80*/  @!P6 IMAD.IADD R15, R15, 0x1, -R0 ;  /* 0x000000010f0fe824 */ /* 0x000fe200078e0a00 */
[C---:B------:R-:W-:Y:S01]  /*19b90*/  ISETP.GT.U32.AND P6, PT, R0.reuse, R8, PT ;  /* 0x000000080000720c */ /* 0x040fe20003fc4070 */
[----:B------:R-:W-:Y:S01]  /*19ba0*/  IMAD.MOV R6, RZ, RZ, -R6 ;  /* 0x000000ffff067224 */ /* 0x000fe200078e0a06 */
[----:B------:R0:W-:Y:S03]  /*19bb0*/  STL [R1+0xf8], R2 ;  /* 0x0000f80201007387 */ /* 0x0001e60000100800 */
[----:B------:R-:W-:Y:S02]  /*19bc0*/  IMAD R14, R0, R6, R14 ;  /* 0x00000006000e7224 */ /* 0x000fe400078e020e */
[----:B------:R-:W-:-:S04]  /*19bd0*/  IMAD.HI.U32 R6, R17, R9, RZ ;  /* 0x0000000911067227 */ /* 0x000fc800078e00ff */
[----:B0-----:R-:W-:Y:S02]  /*19be0*/  IMAD.MOV.U32 R2, RZ, RZ, R18 ;  /* 0x000000ffff027224 */ /* 0x001fe400078e0012 */
[----:B------:R-:W-:Y:S02]  /*19bf0*/  IMAD.MOV R6, RZ, RZ, -R6 ;  /* 0x000000ffff067224 */ /* 0x000fe400078e0a06 */
[----:B------:R-:W-:Y:S02]  /*19c00*/  @!P1 IMAD.IADD R16, R16, 0x1, -R0 ;  /* 0x0000000110109824 */ /* 0x000fe400078e0a00 */
[----:B------:R-:W-:Y:S01]  /*19c10*/  @!P4 IMAD.MOV R2, RZ, RZ, -R2 ;  /* 0x000000ffff02c224 */ /* 0x000fe200078e0a02 */
[----:B------:R-:W-:Y:S01]  /*19c20*/  ISETP.GT.U32.AND P4, PT, R0, R14, PT ;  /* 0x0000000e0000720c */ /* 0x000fe20003f84070 */
[----:B------:R-:W-:Y:S02]  /*19c30*/  @!P6 IMAD.IADD R8, R8, 0x1, -R0 ;  /* 0x000000010808e824 */ /* 0x000fe400078e0a00 */
[----:B------:R-:W-:-:S02]  /*19c40*/  IMAD R9, R0, R6, R9 ;  /* 0x0000000600097224 */ /* 0x000fc400078e0209 */
[----:B------:R-:W-:Y:S01]  /*19c50*/  IMAD.MOV.U32 R13, RZ, RZ, R16 ;  /* 0x000000ffff0d7224 */ /* 0x000fe200078e0010 */
[C---:B------:R-:W-:Y:S02]  /*19c60*/  IADD3 R6, R25.reuse, 0x14, RZ ;  /* 0x0000001419067810 */ /* 0x040fe40007ffe0ff */
[C---:B------:R-:W-:Y:S01]  /*19c70*/  ISETP.GT.U32.AND P6, PT, R0.reuse, R8, PT ;  /* 0x000000080000720c */ /* 0x040fe20003fc4070 */
[----:B------:R-:W-:Y:S02]  /*19c80*/  IMAD.MOV.U32 R12, RZ, RZ, R11 ;  /* 0x000000ffff0c7224 */ /* 0x000fe400078e000b */
[----:B------:R-:W-:Y:S01]  /*19c90*/  @!P2 IMAD.MOV R13, RZ, RZ, -R13 ;  /* 0x000000ffff0da224 */ /* 0x000fe200078e0a0d */
[----:B------:R-:W-:Y:S01]  /*19ca0*/  ISETP.GT.U32.AND P2, PT, R0, R9, PT ;  /* 0x000000090000720c */ /* 0x000fe20003f44070 */
[----:B------:R-:W-:Y:S01]  /*19cb0*/  IMAD.MOV.U32 R3, RZ, RZ, R15 ;  /* 0x000000ffff037224 */ /* 0x000fe200078e000f */
[----:B------:R-:W-:Y:S02]  /*19cc0*/  IADD3 R11, R25, 0x15, RZ ;  /* 0x00000015190b7810 */ /* 0x000fe40007ffe0ff */
[----:B------:R-:W-:Y:S01]  /*19cd0*/  IABS R21, R6 ;  /* 0x0000000600157213 */ /* 0x000fe20000000000 */
[----:B------:R-:W-:Y:S01]  /*19ce0*/  @!P3 IMAD.MOV R12, RZ, RZ, -R12 ;  /* 0x000000ffff0cb224 */ /* 0x000fe200078e0a0c */
[----:B------:R-:W-:Y:S01]  /*19cf0*/  ISETP.GE.AND P3, PT, R4, RZ, PT ;  /* 0x000000ff0400720c */ /* 0x000fe20003f66270 */
[----:B------:R-:W-:Y:S01]  /*19d00*/  @!P0 IMAD.MOV R3, RZ, RZ, -R3 ;  /* 0x000000ffff038224 */ /* 0x000fe200078e0a03 */
[----:B------:R-:W-:Y:S01]  /*19d10*/  IABS R4, R11 ;  /* 0x0000000b00047213 */ /* 0x000fe20000000000 */
[----:B------:R-:W-:Y:S01]  /*19d20*/  @!P4 IMAD.IADD R14, R14, 0x1, -R0 ;  /* 0x000000010e0ec824 */ /* 0x000fe200078e0a00 */
[----:B------:R-:W-:Y:S01]  /*19d30*/  ISETP.GE.AND P0, PT, R11, RZ, PT ;  /* 0x000000ff0b00720c */ /* 0x000fe20003f06270 */
[----:B------:R-:W-:-:S03]  /*19d40*/  IMAD.HI.U32 R11, R17, R21, RZ ;  /* 0x00000015110b7227 */ /* 0x000fc600078e00ff */
[----:B------:R-:W-:Y:S01]  /*19d50*/  ISETP.GT.U32.AND P4, PT, R0, R14, PT ;  /* 0x0000000e0000720c */ /* 0x000fe20003f84070 */
[----:B------:R-:W-:Y:S02]  /*19d60*/  IMAD.MOV R11, RZ, RZ, -R11 ;  /* 0x000000ffff0b7224 */ /* 0x000fe400078e0a0b */
[--C-:B------:R-:W-:Y:S02]  /*19d70*/  @!P6 IMAD.IADD R8, R8, 0x1, -R0.reuse ;  /* 0x000000010808e824 */ /* 0x100fe400078e0a00 */
[----:B------:R-:W-:Y:S02]  /*19d80*/  @!P2 IMAD.IADD R9, R9, 0x1, -R0 ;  /* 0x000000010909a824 */ /* 0x000fe400078e0a00 */
[C---:B------:R-:W-:Y:S02]  /*19d90*/  IMAD R21, R0.reuse, R11, R21 ;  /* 0x0000000b00157224 */ /* 0x040fe400078e0215 */
[----:B------:R-:W-:Y:S01]  /*19da0*/  IMAD.MOV.U32 R7, RZ, RZ, R8 ;  /* 0x000000ffff077224 */ /* 0x000fe200078e0008 */
[----:B------:R-:W-:Y:S01]  /*19db0*/  ISETP.GT.U32.AND P2, PT, R0, R9, PT ;  /* 0x000000090000720c */ /* 0x000fe20003f44070 */
[----:B------:R-:W-:-:S04]  /*19dc0*/  IMAD.HI.U32 R15, R17, R4, RZ ;  /* 0x00000004110f7227 */ /* 0x000fc800078e00ff */
[----:B------:R-:W-:Y:S01]  /*19dd0*/  @!P3 IMAD.MOV R7, RZ, RZ, -R7 ;  /* 0x000000ffff07b224 */ /* 0x000fe200078e0a07 */
[----:B------:R-:W-:Y:S01]  /*19de0*/  ISETP.GT.U32.AND P3, PT, R0, R21, PT ;  /* 0x000000150000720c */ /* 0x000fe20003f64070 */
[----:B------:R-:W-:Y:S02]  /*19df0*/  IMAD.MOV R15, RZ, RZ, -R15 ;  /* 0x000000ffff0f7224 */ /* 0x000fe400078e0a0f */
[----:B------:R-:W-:Y:S01]  /*19e00*/  @!P4 IMAD.IADD R14, R14, 0x1, -R0 ;  /* 0x000000010e0ec824 */ /* 0x000fe200078e0a00 */
[----:B------:R-:W-:Y:S01]  /*19e10*/  STL [R1+0x352c], R12 ;  /* 0x00352c0c01007387 */ /* 0x000fe20000100800 */
[----:B------:R-:W-:Y:S01]  /*19e20*/  IMAD R4, R0, R15, R4 ;  /* 0x0000000f00047224 */ /* 0x000fe200078e0204 */
[----:B------:R-:W-:Y:S02]  /*19e30*/  IADD3 R27, R25, 0x12, RZ ;  /* 0x00000012191b7810 */ /* 0x000fe40007ffe0ff */
[----:B------:R0:W-:Y:S01]  /*19e40*/  STL [R1+0x78], R2 ;  /* 0x0000780201007387 */ /* 0x0001e20000100800 */
[----:B------:R-:W-:Y:S01]  /*19e50*/  @!P2 IMAD.IADD R9, R9, 0x1, -R0 ;  /* 0x000000010909a824 */ /* 0x000fe200078e0a00 */
[----:B------:R-:W-:-:S02]  /*19e60*/  ISETP.GE.AND P2, PT, R27, RZ, PT ;  /* 0x000000ff1b00720c */ /* 0x000fc40003f46270 */
[----:B------:R-:W-:Y:S01]  /*19e70*/  IABS R27, R27 ;  /* 0x0000001b001b7213 */ /* 0x000fe20000000000 */
[----:B------:R-:W-:Y:S02]  /*19e80*/  @!P3 IMAD.IADD R21, R21, 0x1, -R0 ;  /* 0x000000011515b824 */ /* 0x000fe400078e0a00 */
[----:B0-----:R-:W-:-:S04]  /*19e90*/  IMAD.MOV.U32 R2, RZ, RZ, R14 ;  /* 0x000000ffff027224 */ /* 0x001fc800078e000e */
[----:B------:R-:W-:Y:S01]  /*19ea0*/  @!P5 IMAD.MOV R2, RZ, RZ, -R2 ;  /* 0x000000ffff02d224 */ /* 0x000fe200078e0a02 */
[C---:B------:R-:W-:Y:S01]  /*19eb0*/  ISETP.GT.U32.AND P5, PT, R0.reuse, R4, PT ;  /* 0x000000040000720c */ /* 0x040fe20003fa4070 */
[----:B------:R-:W-:Y:S01]  /*19ec0*/  IMAD.HI.U32 R15, R17, R27, RZ ;  /* 0x0000001b110f7227 */ /* 0x000fe200078e00ff */
[C---:B------:R-:W-:Y:S02]  /*19ed0*/  ISETP.GT.U32.AND P3, PT, R0.reuse, R21, PT ;  /* 0x000000150000720c */ /* 0x040fe40003f64070 */
[----:B------:R-:W-:Y:S01]  /*19ee0*/  IADD3 R10, R25, 0x13, RZ ;  /* 0x00000013190a7810 */ /* 0x000fe20007ffe0ff */
[----:B------:R-:W-:Y:S01]  /*19ef0*/  IMAD.MOV R15, RZ, RZ, -R15 ;  /* 0x000000ffff0f7224 */ /* 0x000fe200078e0a0f */
[----:B------:R-:W-:Y:S02]  /*19f00*/  ISETP.GE.AND P1, PT, R5, RZ, PT ;  /* 0x000000ff0500720c */ /* 0x000fe40003f26270 */
[----:B------:R-:W-:Y:S01]  /*19f10*/  IABS R5, R10 ;  /* 0x0000000a00057213 */ /* 0x000fe20000000000 */
[----:B------:R-:W-:Y:S01]  /*19f20*/  IMAD R27, R0, R15, R27 ;  /* 0x0000000f001b7224 */ /* 0x000fe200078e021b */
[----:B------:R-:W-:-:S03]  /*19f30*/  ISETP.GE.AND P4, PT, R6, RZ, PT ;  /* 0x000000ff0600720c */ /* 0x000fc60003f86270 */
[--C-:B------:R-:W-:Y:S02]  /*19f40*/  @!P5 IMAD.IADD R4, R4, 0x1, -R0.reuse ;  /* 0x000000010404d824 */ /* 0x100fe400078e0a00 */
[----:B------:R-:W-:Y:S01]  /*19f50*/  IMAD.HI.U32 R6, R17, R5, RZ ;  /* 0x0000000511067227 */ /* 0x000fe200078e00ff */
[----:B------:R-:W-:Y:S02]  /*19f60*/  STL [R1+0x3530], R13 ;  /* 0x0035300d01007387 */ /* 0x000fe40000100800 */
[C---:B------:R-:W-:Y:S01]  /*19f70*/  ISETP.GT.U32.AND P5, PT, R0.reuse, R4, PT ;  /* 0x000000040000720c */ /* 0x040fe20003fa4070 */
[----:B------:R-:W-:Y:S01]  /*19f80*/  @!P3 IMAD.IADD R21, R21, 0x1, -R0 ;  /* 0x000000011515b824 */ /* 0x000fe200078e0a00 */
[----:B------:R-:W-:Y:S01]  /*19f90*/  ISETP.GT.U32.AND P3, PT, R0, R27, PT ;  /* 0x0000001b0000720c */ /* 0x000fe20003f64070 */
[----:B------:R-:W-:Y:S01]  /*19fa0*/  IMAD.MOV R6, RZ, RZ, -R6 ;  /* 0x000000ffff067224 */ /* 0x000fe200078e0a06 */
[----:B------:R-:W-:Y:S01]  /*19fb0*/  STL [R1+0x3534], R3 ;  /* 0x0035340301007387 */ /* 0x000fe20000100800 */
[----:B------:R-:W-:-:S02]  /*19fc0*/  IADD3 R19, R25, 0xf, RZ ;  /* 0x0000000f19137810 */ /* 0x000fc40007ffe0ff */
[----:B------:R-:W-:Y:S01]  /*19fd0*/  IMAD R5, R0, R6, R5 ;  /* 0x0000000600057224 */ /* 0x000fe200078e0205 */
[----:B------:R0:W-:Y:S01]  /*19fe0*/  STL [R1+0x3538], R2 ;  /* 0x0035380201007387 */ /* 0x0001e20000100800 */
[----:B------:R-:W-:Y:S02]  /*19ff0*/  ISETP.GE.AND P6, PT, R10, RZ, PT ;  /* 0x000000ff0a00720c */ /* 0x000fe40003fc6270 */
[C---:B------:R-:W-:Y:S02]  /*1a000*/  IADD3 R6, R25.reuse, 0x11, RZ ;  /* 0x0000001119067810 */ /* 0x040fe40007ffe0ff */
[----:B------:R-:W-:Y:S01]  /*1a010*/  IADD3 R10, R25, 0x10, RZ ;  /* 0x00000010190a7810 */ /* 0x000fe20007ffe0ff */
[----:B0-----:R-:W-:Y:S01]  /*1a020*/  IMAD.MOV.U32 R2, RZ, RZ, R9 ;  /* 0x000000ffff027224 */ /* 0x001fe200078e0009 */
[----:B------:R-:W-:-:S03]  /*1a030*/  IABS R8, R19 ;  /* 0x0000001300087213 */ /* 0x000fc60000000000 */
[----:B------:R-:W-:Y:S01]  /*1a040*/  @!P1 IMAD.MOV R2, RZ, RZ, -R2 ;  /* 0x000000ffff029224 */ /* 0x000fe200078e0a02 */
[----:B------:R-:W-:Y:S01]  /*1a050*/  ISETP.GT.U32.AND P1, PT, R0, R5, PT ;  /* 0x000000050000720c */ /* 0x000fe20003f24070 */
[--C-:B------:R-:W-:Y:S01]  /*1a060*/  @!P5 IMAD.IADD R4, R4, 0x1, -R0.reuse ;  /* 0x000000010404d824 */ /* 0x100fe200078e0a00 */
[----:B------:R-:W-:Y:S01]  /*1a070*/  IABS R11, R6 ;  /* 0x00000006000b7213 */ /* 0x000fe20000000000 */
[----:B------:R-:W-:Y:S01]  /*1a080*/  @!P3 IMAD.IADD R27, R27, 0x1, -R0 ;  /* 0x000000011b1bb824 */ /* 0x000fe200078e0a00 */
[----:B------:R-:W-:Y:S02]  /*1a090*/  IABS R20, R10 ;  /* 0x0000000a00147213 */ /* 0x000fe40000000000 */
[----:B------:R-:W-:Y:S01]  /*1a0a0*/  ISETP.GE.AND P5, PT, R6, RZ, PT ;  /* 0x000000ff0600720c */ /* 0x000fe20003fa6270 */
[C---:B------:R-:W-:Y:S01]  /*1a0b0*/  IMAD.HI.U32 R6, R17.reuse, R8, RZ ;  /* 0x0000000811067227 */ /* 0x040fe200078e00ff */
[----:B------:R-:W-:Y:S01]  /*1a0c0*/  ISETP.GT.U32.AND P3, PT, R0, R27, PT ;  /* 0x0000001b0000720c */ /* 0x000fe20003f64070 */
[----:B------:R-:W-:Y:S02]  /*1a0d0*/  STL [R1+0x98], R7 ;  /* 0x0000980701007387 */ /* 0x000fe40000100800 */
[----:B------:R-:W-:-:S04]  /*1a0e0*/  IMAD.HI.U32 R9, R17, R20, RZ ;  /* 0x0000001411097227 */ /* 0x000fc800078e00ff */
[----:B------:R-:W-:Y:S01]  /*1a0f0*/  IMAD.MOV R6, RZ, RZ, -R6 ;  /* 0x000000ffff067224 */ /* 0x000fe200078e0a06 */
[----:B------:R0:W-:Y:S01]  /*1a100*/  STL [R1+0x88], R2 ;  /* 0x0000880201007387 */ /* 0x0001e20000100800 */
[----:B------:R-:W-:Y:S02]  /*1a110*/  IMAD.MOV R9, RZ, RZ, -R9 ;  /* 0x000000ffff097224 */ /* 0x000fe400078e0a09 */
[----:B------:R-:W-:Y:S02]  /*1a120*/  @!P1 IMAD.IADD R5, R5, 0x1, -R0 ;  /* 0x0000000105059824 */ /* 0x000fe400078e0a00 */
[----:B------:R-:W-:Y:S01]  /*1a130*/  IMAD R8, R0, R6, R8 ;  /* 0x0000000600087224 */ /* 0x000fe200078e0208 */
[----:B------:R-:W-:Y:S01]  /*1a140*/  IADD3 R6, R25, 0xe, RZ ;  /* 0x0000000e19067810 */ /* 0x000fe20007ffe0ff */
[----:B0-----:R-:W-:-:S03]  /*1a150*/  IMAD.MOV.U32 R2, RZ, RZ, R4 ;  /* 0x000000ffff027224 */ /* 0x001fc600078e0004 */
[----:B------:R-:W-:Y:S01]  /*1a160*/  IABS R22, R6 ;  /* 0x0000000600167213 */ /* 0x000fe20000000000 */
[C---:B------:R-:W-:Y:S02]  /*1a170*/  IMAD R20, R0.reuse, R9, R20 ;  /* 0x0000000900147224 */ /* 0x040fe400078e0214 */
[----:B------:R-:W-:Y:S01]  /*1a180*/  @!P0 IMAD.MOV R2, RZ, RZ, -R2 ;  /* 0x000000ffff028224 */ /* 0x000fe200078e0a02 */
[----:B------:R-:W-:Y:S01]  /*1a190*/  ISETP.GT.U32.AND P0, PT, R0, R5, PT ;  /* 0x000000050000720c */ /* 0x000fe20003f04070 */
[----:B------:R-:W-:-:S04]  /*1a1a0*/  IMAD.HI.U32 R14, R17, R11, RZ ;  /* 0x0000000b110e7227 */ /* 0x000fc800078e00ff */
[----:B------:R-:W-:Y:S01]  /*1a1b0*/  @!P3 IMAD.IADD R27, R27, 0x1, -R0 ;  /* 0x000000011b1bb824 */ /* 0x000fe200078e0a00 */
[----:B------:R-:W-:Y:S01]  /*1a1c0*/  ISETP.GT.U32.AND P3, PT, R0, R20, PT ;  /* 0x000000140000720c */ /* 0x000fe20003f64070 */
[----:B------:R-:W-:Y:S02]  /*1a1d0*/  IMAD.MOV R14, RZ, RZ, -R14 ;  /* 0x000000ffff0e7224 */ /* 0x000fe400078e0a0e */
[----:B------:R-:W-:-:S04]  /*1a1e0*/  IMAD.HI.U32 R18, R17, R22, RZ ;  /* 0x0000001611127227 */ /* 0x000fc800078e00ff */
[C---:B------:R-:W-:Y:S02]  /*1a1f0*/  IMAD R11, R0.reuse, R14, R11 ;  /* 0x0000000e000b7224 */ /* 0x040fe400078e020b */
[----:B------:R-:W-:Y:S02]  /*1a200*/  IMAD.MOV R18, RZ, RZ, -R18 ;  /* 0x000000ffff127224 */ /* 0x000fe400078e0a12 */
[----:B------:R-:W-:Y:S01]  /*1a210*/  @!P0 IMAD.IADD R5, R5, 0x1, -R0 ;  /* 0x0000000105058824 */ /* 0x000fe200078e0a00 */
[C---:B------:R-:W-:Y:S01]  /*1a220*/  ISETP.GT.U32.AND P0, PT, R0.reuse, R11, PT ;  /* 0x0000000b0000720c */ /* 0x040fe20003f04070 */
[----:B------:R-:W-:Y:S01]  /*1a230*/  IMAD R22, R0, R18, R22 ;  /* 0x0000001200167224 */ /* 0x000fe200078e0216 */
[----:B------:R-:W-:Y:S01]  /*1a240*/  IADD3 R9, R25, 0xd, RZ ;  /* 0x0000000d19097810 */ /* 0x000fe20007ffe0ff */
[----:B------:R-:W-:-:S03]  /*1a250*/  @!P3 IMAD.IADD R20, R20, 0x1, -R0 ;  /* 0x000000011414b824 */ /* 0x000fc600078e0a00 */
[----:B------:R-:W-:Y:S02]  /*1a260*/  ISETP.GT.U32.AND P3, PT, R0, R22, PT ;  /* 0x000000160000720c */ /* 0x000fe40003f64070 */
[----:B------:R-:W-:Y:S02]  /*1a270*/  IABS R14, R9 ;  /* 0x00000009000e7213 */ /* 0x000fe40000000000 */
[C---:B------:R-:W-:Y:S02]  /*1a280*/  IADD3 R3, R25.reuse, 0xa, RZ ;  /* 0x0000000a19037810 */ /* 0x040fe40007ffe0ff */
[----:B------:R-:W-:Y:S02]  /*1a290*/  IADD3 R15, R25, 0xb, RZ ;  /* 0x0000000b190f7810 */ /* 0x000fe40007ffe0ff */
[----:B------:R-:W-:Y:S01]  /*1a2a0*/  ISETP.GE.AND P1, PT, R10, RZ, PT ;  /* 0x000000ff0a00720c */ /* 0x000fe20003f26270 */
[----:B------:R-:W-:Y:S01]  /*1a2b0*/  IMAD.HI.U32 R10, R17, R14, RZ ;  /* 0x0000000e110a7227 */ /* 0x000fe200078e00ff */
[----:B------:R-:W-:-:S02]  /*1a2c0*/  IABS R16, R3 ;  /* 0x0000000300107213 */ /* 0x000fc40000000000 */
[----:B------:R-:W-:Y:S01]  /*1a2d0*/  IABS R23, R15 ;  /* 0x0000000f00177213 */ /* 0x000fe20000000000 */
[----:B------:R-:W-:Y:S01]  /*1a2e0*/  @!P0 IMAD.IADD R11, R11, 0x1, -R0 ;  /* 0x000000010b0b8824 */ /* 0x000fe200078e0a00 */
[----:B------:R0:W-:Y:S01]  /*1a2f0*/  STL [R1+0x58], R2 ;  /* 0x0000580201007387 */ /* 0x0001e20000100800 */
[----:B------:R-:W-:Y:S02]  /*1a300*/  IMAD.MOV R10, RZ, RZ, -R10 ;  /* 0x000000ffff0a7224 */ /* 0x000fe400078e0a0a */
[----:B------:R-:W-:-:S04]  /*1a310*/  IMAD.HI.U32 R18, R17, R16, RZ ;  /* 0x0000001011127227 */ /* 0x000fc800078e00ff */
[----:B------:R-:W-:Y:S01]  /*1a320*/  @!P3 IMAD.IADD R22, R22, 0x1, -R0 ;  /* 0x000000011616b824 */ /* 0x000fe200078e0a00 */
[----:B------:R-:W-:Y:S01]  /*1a330*/  ISETP.GT.U32.AND P3, PT, R0, R11, PT ;  /* 0x0000000b0000720c */ /* 0x000fe20003f64070 */
[----:B------:R-:W-:Y:S01]  /*1a340*/  IMAD.HI.U32 R4, R17, R23, RZ ;  /* 0x0000001711047227 */ /* 0x000fe200078e00ff */
[----:B0-----:R-:W-:-:S03]  /*1a350*/  IADD3 R2, R25, 0x9, RZ ;  /* 0x0000000919027810 */ /* 0x001fc60007ffe0ff */
[C---:B------:R-:W-:Y:S01]  /*1a360*/  IMAD R14, R0.reuse, R10, R14 ;  /* 0x0000000a000e7224 */ /* 0x040fe200078e020e */
[----:B------:R-:W-:Y:S01]  /*1a370*/  IABS R10, R2 ;  /* 0x00000002000a7213 */ /* 0x000fe20000000000 */
[----:B------:R-:W-:Y:S01]  /*1a380*/  IMAD.MOV R18, RZ, RZ, -R18 ;  /* 0x000000ffff127224 */ /* 0x000fe200078e0a12 */
[C---:B------:R-:W-:Y:S01]  /*1a390*/  IADD3 R2, R25.reuse, 0x7, RZ ;  /* 0x0000000719027810 */ /* 0x040fe20007ffe0ff */
[----:B------:R-:W-:Y:S01]  /*1a3a0*/  IMAD.MOV R4, RZ, RZ, -R4 ;  /* 0x000000ffff047224 */ /* 0x000fe200078e0a04 */
[----:B------:R-:W-:Y:S01]  /*1a3b0*/  IADD3 R3, R25, 0x8, RZ ;  /* 0x0000000819037810 */ /* 0x000fe20007ffe0ff */
[C---:B------:R-:W-:Y:S01]  /*1a3c0*/  IMAD R16, R0.reuse, R18, R16 ;  /* 0x0000001200107224 */ /* 0x040fe200078e0210 */
[----:B------:R-:W-:Y:S01]  /*1a3d0*/  IABS R18, R2 ;  /* 0x0000000200127213 */ /* 0x000fe20000000000 */
[----:B------:R-:W-:Y:S02]  /*1a3e0*/  IMAD R23, R0, R4, R23 ;  /* 0x0000000400177224 */ /* 0x000fe400078e0217 */
[----:B------:R-:W-:Y:S01]  /*1a3f0*/  IMAD.MOV.U32 R4, RZ, RZ, R10 ;  /* 0x000000ffff047224 */ /* 0x000fe200078e000a */
[----:B------:R-:W-:Y:S01]  /*1a400*/  IABS R10, R3 ;  /* 0x00000003000a7213 */ /* 0x000fe20000000000 */
[----:B------:R-:W-:-:S02]  /*1a410*/  IMAD.MOV.U32 R2, RZ, RZ, R27 ;  /* 0x000000ffff027224 */ /* 0x000fc400078e001b */
[----:B------:R-:W-:Y:S01]  /*1a420*/  @!P3 IMAD.IADD R11, R11, 0x1, -R0 ;  /* 0x000000010b0bb824 */ /* 0x000fe200078e0a00 */
[C---:B------:R-:W-:Y:S01]  /*1a430*/  ISETP.GT.U32.AND P3, PT, R0.reuse, R23, PT ;  /* 0x000000170000720c */ /* 0x040fe20003f64070 */
[----:B------:R-:W-:Y:S01]  /*1a440*/  @!P2 IMAD.MOV R2, RZ, RZ, -R2 ;  /* 0x000000ffff02a224 */ /* 0x000fe200078e0a02 */
[----:B------:R-:W-:Y:S01]  /*1a450*/  ISETP.GT.U32.AND P2, PT, R0, R22, PT ;  /* 0x000000160000720c */ /* 0x000fe20003f44070 */
[----:B------:R-:W-:-:S04]  /*1a460*/  IMAD.HI.U32 R27, R17, R10, RZ ;  /* 0x0000000a111b7227 */ /* 0x000fc800078e00ff */
[----:B------:R-:W-:-:S04]  /*1a470*/  IMAD.MOV R27, RZ, RZ, -R27 ;  /* 0x000000ffff1b7224 */ /* 0x000fc800078e0a1b */
[----:B------:R-:W-:Y:S02]  /*1a480*/  IMAD R10, R0, R27, R10 ;  /* 0x0000001b000a7224 */ /* 0x000fe400078e020a */
[--C-:B------:R-:W-:Y:S02]  /*1a490*/  @!P3 IMAD.IADD R23, R23, 0x1, -R0.reuse ;  /* 0x000000011717b824 */ /* 0x100fe400078e0a00 */
[----:B------:R-:W-:Y:S01]  /*1a4a0*/  @!P2 IMAD.IADD R22, R22, 0x1, -R0 ;  /* 0x000000011616a824 */ /* 0x000fe200078e0a00 */
[----:B------:R-:W-:Y:S01]  /*1a4b0*/  ISETP.GE.AND P2, PT, R19, RZ, PT ;  /* 0x000000ff1300720c */ /* 0x000fe20003f46270 */
[----:B------:R-:W-:Y:S01]  /*1a4c0*/  IMAD.HI.U32 R19, R17, R18, RZ ;  /* 0x0000001211137227 */ /* 0x000fe200078e00ff */
[----:B------:R-:W-:Y:S02]  /*1a4d0*/  ISETP.GT.U32.AND P3, PT, R0, R10, PT ;  /* 0x0000000a0000720c */ /* 0x000fe40003f64070 */
[----:B------:R-:W-:Y:S01]  /*1a4e0*/  IADD3 R12, R25, 0x6, RZ ;  /* 0x00000006190c7810 */ /* 0x000fe20007ffe0ff */
[----:B------:R-:W-:-:S02]  /*1a4f0*/  IMAD.MOV R19, RZ, RZ, -R19 ;  /* 0x000000ffff137224 */ /* 0x000fc400078e0a13 */
[----:B------:R-:W-:Y:S01]  /*1a500*/  IMAD.HI.U32 R26, R17, R4, RZ ;  /* 0x00000004111a7227 */ /* 0x000fe200078e00ff */
[----:B------:R-:W-:-:S03]  /*1a510*/  IABS R24, R12 ;  /* 0x0000000c00187213 */ /* 0x000fc60000000000 */
[----:B------:R-:W-:Y:S01]  /*1a520*/  @!P4 IMAD.MOV R21, RZ, RZ, -R21 ;  /* 0x000000ffff15c224 */ /* 0x000fe200078e0a15 */
[C---:B------:R-:W-:Y:S01]  /*1a530*/  ISETP.GT.U32.AND P4, PT, R0.reuse, R20, PT ;  /* 0x000000140000720c */ /* 0x040fe20003f84070 */
[C---:B------:R-:W-:Y:S01]  /*1a540*/  IMAD R18, R0.reuse, R19, R18 ;  /* 0x0000001300127224 */ /* 0x040fe200078e0212 */
[----:B------:R-:W-:Y:S01]  /*1a550*/  ISETP.GT.U32.AND P0, PT, R0, R8, PT ;  /* 0x000000080000720c */ /* 0x000fe20003f04070 */
[----:B------:R-:W-:Y:S02]  /*1a560*/  IMAD.MOV R26, RZ, RZ, -R26 ;  /* 0x000000ffff1a7224 */ /* 0x000fe400078e0a1a */
[----:B------:R-:W-:Y:S01]  /*1a570*/  @!P3 IMAD.IADD R10, R10, 0x1, -R0 ;  /* 0x000000010a0ab824 */ /* 0x000fe200078e0a00 */
[C---:B------:R-:W-:Y:S01]  /*1a580*/  ISETP.GT.U32.AND P3, PT, R0.reuse, R18, PT ;  /* 0x000000120000720c */ /* 0x040fe20003f64070 */
[----:B------:R-:W-:Y:S02]  /*1a590*/  IMAD R4, R0, R26, R4 ;  /* 0x0000001a00047224 */ /* 0x000fe400078e0204 */
[----:B------:R-:W-:-:S04]  /*1a5a0*/  IMAD.HI.U32 R26, R17, R24, RZ ;  /* 0x00000018111a7227 */ /* 0x000fc800078e00ff */
[----:B------:R-:W-:Y:S02]  /*1a5b0*/  IMAD.MOV R26, RZ, RZ, -R26 ;  /* 0x000000ffff1a7224 */ /* 0x000fe400078e0a1a */
[----:B------:R-:W-:Y:S01]  /*1a5c0*/  @!P4 IMAD.IADD R20, R20, 0x1, -R0 ;  /* 0x000000011414c824 */ /* 0x000fe200078e0a00 */
[C---:B------:R-:W-:Y:S01]  /*1a5d0*/  ISETP.GT.U32.AND P4, PT, R0.reuse, R16, PT ;  /* 0x000000100000720c */ /* 0x040fe20003f84070 */
[----:B------:R-:W-:Y:S02]  /*1a5e0*/  IMAD R24, R0, R26, R24 ;  /* 0x0000001a00187224 */ /* 0x000fe400078e0218 */
[--C-:B------:R-:W-:Y:S01]  /*1a5f0*/  @!P0 IMAD.IADD R8, R8, 0x1, -R0.reuse ;  /* 0x0000000108088824 */ /* 0x100fe200078e0a00 */
[----:B------:R-:W-:Y:S01]  /*1a600*/  ISETP.GT.U32.AND P0, PT, R0, R14, PT ;  /* 0x0000000e0000720c */ /* 0x000fe20003f04070 */
[----:B------:R-:W-:Y:S02]  /*1a610*/  @!P6 IMAD.MOV R5, RZ, RZ, -R5 ;  /* 0x000000ffff05e224 */ /* 0x000fe400078e0a05 */
[----:B------:R-:W-:Y:S01]  /*1a620*/  @!P3 IMAD.IADD R18, R18, 0x1, -R0 ;  /* 0x000000011212b824 */ /* 0x000fe200078e0a00 */
[----:B------:R-:W-:-:S02]  /*1a630*/  ISETP.GT.U32.AND P3, PT, R0, R24, PT ;  /* 0x000000180000720c */ /* 0x000fc40003f64070 */
[----:B------:R-:W-:Y:S02]  /*1a640*/  ISETP.GT.U32.AND P6, PT, R0, R8, PT ;  /* 0x000000080000720c */ /* 0x000fe40003fc4070 */
[----:B------:R-:W-:Y:S01]  /*1a650*/  IADD3 R13, R25, 0x5, RZ ;  /* 0x00000005190d7810 */ /* 0x000fe20007ffe0ff */
[----:B------:R-:W-:Y:S03]  /*1a660*/  STL [R1+0x353c], R21 ;  /* 0x00353c1501007387 */ /* 0x000fe60000100800 */
[----:B------:R-:W-:Y:S01]  /*1a670*/  IABS R26, R13 ;  /* 0x0000000d001a7213 */ /* 0x000fe20000000000 */
[----:B------:R0:W-:Y:S01]  /*1a680*/  STL [R1+0x3540], R5 ;  /* 0x0035400501007387 */ /* 0x0001e20000100800 */
[----:B------:R-:W-:-:S03]  /*1a690*/  @!P4 IMAD.IADD R16, R16, 0x1, -R0 ;  /* 0x000000011010c824 */ /* 0x000fc600078e0a00 */
[----:B------:R1:W-:Y:S01]  /*1a6a0*/  STL [R1+0x20], R2 ;  /* 0x0000200201007387 */ /* 0x0003e20000100800 */
[----:B------:R-:W-:Y:S02]  /*1a6b0*/  ISETP.GE.AND P4, PT, R9, RZ, PT ;  /* 0x000000ff0900720c */ /* 0x000fe40003f86270 */
[C---:B0-----:R-:W-:Y:S02]  /*1a6c0*/  IADD3 R5, R25.reuse, 0x3, RZ ;  /* 0x0000000319057810 */ /* 0x041fe40007ffe0ff */
[----:B-1----:R-:W-:Y:S01]  /*1a6d0*/  IADD3 R2, R25, 0x1, RZ ;  /* 0x0000000119027810 */ /* 0x002fe20007ffe0ff */
[----:B------:R-:W-:Y:S01]  /*1a6e0*/  @!P0 IMAD.IADD R14, R14, 0x1, -R0 ;  /* 0x000000010e0e8824 */ /* 0x000fe200078e0a00 */
[----:B------:R-:W-:Y:S01]  /*1a6f0*/  IABS R19, R5 ;  /* 0x0000000500137213 */ /* 0x000fe20000000000 */
[----:B------:R-:W-:Y:S01]  /*1a700*/  IMAD.HI.U32 R9, R17, R26, RZ ;  /* 0x0000001a11097227 */ /* 0x000fe200078e00ff */
[----:B------:R-:W-:-:S03]  /*1a710*/  IABS R27, R2 ;  /* 0x00000002001b7213 */ /* 0x000fc60000000000 */
[--C-:B------:R-:W-:Y:S01]  /*1a720*/  @!P3 IMAD.IADD R24, R24, 0x1, -R0.reuse ;  /* 0x000000011818b824 */ /* 0x100fe200078e0a00 */
[----:B------:R-:W-:Y:S01]  /*1a730*/  ISETP.GT.U32.AND P3, PT, R0, R23, PT ;  /* 0x000000170000720c */ /* 0x000fe20003f64070 */
[----:B------:R-:W-:Y:S01]  /*1a740*/  @!P6 IMAD.IADD R8, R8, 0x1, -R0 ;  /* 0x000000010808e824 */ /* 0x000fe200078e0a00 */
[C---:B------:R-:W-:Y:S01]  /*1a750*/  ISETP.GT.U32.AND P0, PT, R0.reuse, R14, PT ;  /* 0x0000000e0000720c */ /* 0x040fe20003f04070 */
[----:B------:R-:W-:Y:S01]  /*1a760*/  IMAD.HI.U32 R29, R17, R19, RZ ;  /* 0x00000013111d7227 */ /* 0x000fe200078e00ff */
[----:B------:R-:W-:-:S03]  /*1a770*/  ISETP.GT.U32.AND P6, PT, R0, R4, PT ;  /* 0x000000040000720c */ /* 0x000fc60003fc4070 */
[----:B------:R-:W-:Y:S02]  /*1a780*/  IMAD.MOV R21, RZ, RZ, -R9 ;  /* 0x000000ffff157224 */ /* 0x000fe400078e0a09 */
[----:B------:R-:W-:Y:S02]  /*1a790*/  IMAD.MOV.U32 R9, RZ, RZ, R27 ;  /* 0x000000ffff097224 */ /* 0x000fe400078e001b */
[----:B------:R-:W-:Y:S01]  /*1a7a0*/  @!P5 IMAD.MOV R11, RZ, RZ, -R11 ;  /* 0x000000ffff0bd224 */ /* 0x000fe200078e0a0b */
[C---:B------:R-:W-:Y:S01]  /*1a7b0*/  ISETP.GT.U32.AND P5, PT, R0.reuse, R24, PT ;  /* 0x000000180000720c */ /* 0x040fe20003fa4070 */
[----:B------:R-:W-:Y:S02]  /*1a7c0*/  IMAD.MOV R27, RZ, RZ, -R29 ;  /* 0x000000ffff1b7224 */ /* 0x000fe400078e0a1d */
[----:B------:R-:W-:Y:S02]  /*1a7d0*/  IMAD R26, R0, R21, R26 ;  /* 0x00000015001a7224 */ /* 0x000fe400078e021a */
[----:B------:R-:W-:-:S04]  /*1a7e0*/  IMAD.HI.U32 R21, R17, R9, RZ ;  /* 0x0000000911157227 */ /* 0x000fc800078e00ff */
[C---:B------:R-:W-:Y:S02]  /*1a7f0*/  IMAD R19, R0.reuse, R27, R19 ;  /* 0x0000001b00137224 */ /* 0x040fe400078e0213 */
[----:B------:R-:W-:Y:S02]  /*1a800*/  IMAD.MOV R27, RZ, RZ, -R21 ;  /* 0x000000ffff1b7224 */ /* 0x000fe400078e0a15 */
[--C-:B------:R-:W-:Y:S01]  /*1a810*/  @!P3 IMAD.IADD R23, R23, 0x1, -R0.reuse ;  /* 0x000000011717b824 */ /* 0x100fe200078e0a00 */
[C---:B------:R-:W-:Y:S01]  /*1a820*/  ISETP.GT.U32.AND P3, PT, R0.reuse, R26, PT ;  /* 0x0000001a0000720c */ /* 0x040fe20003f64070 */
[----:B------:R-:W-:Y:S02]  /*1a830*/  IMAD R9, R0, R27, R9 ;  /* 0x0000001b00097224 */ /* 0x000fe400078e0209 */
[--C-:B------:R-:W-:Y:S01]  /*1a840*/  @!P0 IMAD.IADD R14, R14, 0x1, -R0.reuse ;  /* 0x000000010e0e8824 */ /* 0x100fe200078e0a00 */
[----:B------:R-:W-:Y:S01]  /*1a850*/  ISETP.GE.AND P0, PT, R6, RZ, PT ;  /* 0x000000ff0600720c */ /* 0x000fe20003f06270 */
[----:B------:R-:W-:-:S02]  /*1a860*/  @!P6 IMAD.IADD R4, R4, 0x1, -R0 ;  /* 0x000000010404e824 */ /* 0x000fc400078e0a00 */
[----:B------:R-:W-:Y:S01]  /*1a870*/  @!P5 IMAD.IADD R24, R24, 0x1, -R0 ;  /* 0x000000011818d824 */ /* 0x000fe200078e0a00 */
[C---:B------:R-:W-:Y:S01]  /*1a880*/  ISETP.GT.U32.AND P5, PT, R0.reuse, R9, PT ;  /* 0x000000090000720c */ /* 0x040fe20003fa4070 */
[----:B------:R-:W-:Y:S01]  /*1a890*/  @!P2 IMAD.MOV R8, RZ, RZ, -R8 ;  /* 0x000000ffff08a224 */ /* 0x000fe200078e0a08 */
[C---:B------:R-:W-:Y:S01]  /*1a8a0*/  ISETP.GT.U32.AND P2, PT, R0.reuse, R4, PT ;  /* 0x000000040000720c */ /* 0x040fe20003f44070 */
[----:B------:R-:W-:Y:S01]  /*1a8b0*/  @!P4 IMAD.MOV R14, RZ, RZ, -R14 ;  /* 0x000000ffff0ec224 */ /* 0x000fe200078e0a0e */
[C---:B------:R-:W-:Y:S02]  /*1a8c0*/  IADD3 R7, R25.reuse, 0x4, RZ ;  /* 0x0000000419077810 */ /* 0x040fe40007ffe0ff */
[----:B------:R-:W-:Y:S02]  /*1a8d0*/  IADD3 R3, R25, 0x2, RZ ;  /* 0x0000000219037810 */ /* 0x000fe40007ffe0ff */
[----:B------:R-:W-:Y:S02]  /*1a8e0*/  ISETP.GT.U32.AND P4, PT, R0, R18, PT ;  /* 0x000000120000720c */ /* 0x000fe40003f84070 */
[----:B------:R-:W-:-:S02]  /*1a8f0*/  ISETP.GE.AND P6, PT, R15, RZ, PT ;  /* 0x000000ff0f00720c */ /* 0x000fc40003fc6270 */
[----:B------:R-:W-:Y:S02]  /*1a900*/  IABS R6, R7 ;  /* 0x0000000700067213 */ /* 0x000fe40000000000 */
[----:B------:R-:W-:Y:S01]  /*1a910*/  IABS R15, R3 ;  /* 0x00000003000f7213 */ /* 0x000fe20000000000 */
[----:B------:R-:W-:Y:S02]  /*1a920*/  @!P3 IMAD.IADD R26, R26, 0x1, -R0 ;  /* 0x000000011a1ab824 */ /* 0x000fe400078e0a00 */
[----:B------:R-:W-:Y:S01]  /*1a930*/  @!P1 IMAD.MOV R20, RZ, RZ, -R20 ;  /* 0x000000ffff149224 */ /* 0x000fe200078e0a14 */
[C---:B------:R-:W-:Y:S01]  /*1a940*/  ISETP.GT.U32.AND P1, PT, R0.reuse, R16, PT ;  /* 0x000000100000720c */ /* 0x040fe20003f24070 */
[----:B------:R-:W-:Y:S01]  /*1a950*/  @!P0 IMAD.MOV R22, RZ, RZ, -R22 ;  /* 0x000000ffff168224 */ /* 0x000fe200078e0a16 */
[----:B------:R-:W-:Y:S01]  /*1a960*/  ISETP.GT.U32.AND P0, PT, R0, R10, PT ;  /* 0x0000000a0000720c */ /* 0x000fe20003f04070 */
[----:B------:R-:W-:Y:S01]  /*1a970*/  IMAD.HI.U32 R28, R17, R6, RZ ;  /* 0x00000006111c7227 */ /* 0x000fe200078e00ff */
[----:B------:R-:W-:-:S03]  /*1a980*/  IADD3 R21, R25, 0xa, RZ ;  /* 0x0000000a19157810 */ /* 0x000fc60007ffe0ff */
[----:B------:R-:W-:-:S04]  /*1a990*/  IMAD.HI.U32 R29, R17, R15, RZ ;  /* 0x0000000f111d7227 */ /* 0x000fc800078e00ff */
[--C-:B------:R-:W-:Y:S01]  /*1a9a0*/  @!P5 IMAD.IADD R9, R9, 0x1, -R0.reuse ;  /* 0x000000010909d824 */ /* 0x100fe200078e0a00 */
[----:B------:R-:W-:Y:S01]  /*1a9b0*/  ISETP.GT.U32.AND P5, PT, R0, R26, PT ;  /* 0x0000001a0000720c */ /* 0x000fe20003fa4070 */
[----:B------:R-:W-:Y:S01]  /*1a9c0*/  @!P2 IMAD.IADD R4, R4, 0x1, -R0 ;  /* 0x000000010404a824 */ /* 0x000fe200078e0a00 */
[----:B------:R-:W-:Y:S01]  /*1a9d0*/  ISETP.GT.U32.AND P2, PT, R0, R19, PT ;  /* 0x000000130000720c */ /* 0x000fe20003f44070 */
[----:B------:R-:W-:Y:S02]  /*1a9e0*/  IMAD.MOV R28, RZ, RZ, -R28 ;  /* 0x000000ffff1c7224 */ /* 0x000fe400078e0a1c */
[----:B------:R-:W-:Y:S02]  /*1a9f0*/  IMAD.MOV R29, RZ, RZ, -R29 ;  /* 0x000000ffff1d7224 */ /* 0x000fe400078e0a1d */
[----:B------:R-:W-:Y:S01]  /*1aa00*/  @!P4 IMAD.IADD R18, R18, 0x1, -R0 ;  /* 0x000000011212c824 */ /* 0x000fe200078e0a00 */
[----:B------:R-:W-:Y:S01]  /*1aa10*/  ISETP.GE.AND P4, PT, R21, RZ, PT ;  /* 0x000000ff1500720c */ /* 0x000fe20003f86270 */
[C---:B------:R-:W-:Y:S01]  /*1aa20*/  IMAD R6, R0.reuse, R28, R6 ;  /* 0x0000001c00067224 */ /* 0x040fe200078e0206 */
[----:B------:R-:W-:Y:S01]  /*1aa30*/  IADD3 R21, R25, 0x9, RZ ;  /* 0x0000000919157810 */ /* 0x000fe20007ffe0ff */
[----:B------:R-:W-:Y:S01]  /*1aa40*/  IMAD R15, R0, R29, R15 ;  /* 0x0000001d000f7224 */ /* 0x000fe200078e020f */
[----:B------:R-:W-:Y:S01]  /*1aa50*/  IABS R27, R25 ;  /* 0x00000019001b7213 */ /* 0x000fe20000000000 */
[--C-:B------:R-:W-:Y:S01]  /*1aa60*/  @!P1 IMAD.IADD R16, R16, 0x1, -R0.reuse ;  /* 0x0000000110109824 */ /* 0x100fe200078e0a00 */
[----:B------:R-:W-:Y:S01]  /*1aa70*/  ISETP.GE.AND P3, PT, R21, RZ, PT ;  /* 0x000000ff1500720c */ /* 0x000fe20003f66270 */
[----:B------:R-:W-:Y:S01]  /*1aa80*/  @!P0 IMAD.IADD R10, R10, 0x1, -R0 ;  /* 0x000000010a0a8824 */ /* 0x000fe200078e0a00 */
[----:B------:R-:W-:-:S02]  /*1aa90*/  ISETP.GT.U32.AND P1, PT, R0, R6, PT ;  /* 0x000000060000720c */ /* 0x000fc40003f24070 */
[----:B------:R-:W-:Y:S02]  /*1aaa0*/  ISETP.GT.U32.AND P0, PT, R0, R15, PT ;  /* 0x0000000f0000720c */ /* 0x000fe40003f04070 */
[----:B------:R-:W-:Y:S01]  /*1aab0*/  IADD3 R21, R25, 0x7, RZ ;  /* 0x0000000719157810 */ /* 0x000fe20007ffe0ff */
[--C-:B------:R-:W-:Y:S01]  /*1aac0*/  @!P5 IMAD.IADD R26, R26, 0x1, -R0.reuse ;  /* 0x000000011a1ad824 */ /* 0x100fe200078e0a00 */
[----:B------:R-:W-:Y:S01]  /*1aad0*/  ISETP.GE.AND P5, PT, R7, RZ, PT ;  /* 0x000000ff0700720c */ /* 0x000fe20003fa6270 */
[----:B------:R-:W-:Y:S01]  /*1aae0*/  @!P2 IMAD.IADD R19, R19, 0x1, -R0 ;  /* 0x000000011313a824 */ /* 0x000fe200078e0a00 */
[----:B------:R-:W-:Y:S01]  /*1aaf0*/  ISETP.GE.AND P2, PT, R21, RZ, PT ;  /* 0x000000ff1500720c */ /* 0x000fe20003f46270 */
[----:B------:R-:W0:Y:S01]  /*1ab00*/  S2R R7, SR_TID.X ;  /* 0x0000000000077919 */ /* 0x000e220000002100 */
[----:B------:R-:W-:-:S04]  /*1ab10*/  IMAD.HI.U32 R17, R17, R27, RZ ;  /* 0x0000001b11117227 */ /* 0x000fc800078e00ff */
[----:B------:R-:W-:Y:S02]  /*1ab20*/  IMAD.MOV R17, RZ, RZ, -R17 ;  /* 0x000000ffff117224 */ /* 0x000fe400078e0a11 */
[--C-:B------:R-:W-:Y:S02]  /*1ab30*/  @!P1 IMAD.IADD R6, R6, 0x1, -R0.reuse ;  /* 0x0000000106069824 */ /* 0x100fe400078e0a00 */
[----:B------:R-:W-:Y:S02]  /*1ab40*/  @!P0 IMAD.IADD R15, R15, 0x1, -R0 ;  /* 0x000000010f0f8824 */ /* 0x000fe400078e0a00 */
[----:B------:R-:W-:Y:S01]  /*1ab50*/  IMAD R17, R0, R17, R27 ;  /* 0x0000001100117224 */ /* 0x000fe200078e021b */
[----:B------:R-:W-:Y:S01]  /*1ab60*/  ISETP.GE.AND P0, PT, R12, RZ, PT ;  /* 0x000000ff0c00720c */ /* 0x000fe20003f06270 */
[----:B------:R-:W-:Y:S01]  /*1ab70*/  @!P6 IMAD.MOV R23, RZ, RZ, -R23 ;  /* 0x000000ffff17e224 */ /* 0x000fe200078e0a17 */
[C---:B------:R-:W-:Y:S01]  /*1ab80*/  ISETP.GT.U32.AND P6, PT, R0.reuse, R15, PT ;  /* 0x0000000f0000720c */ /* 0x040fe20003fc4070 */
[----:B------:R-:W-:Y:S01]  /*1ab90*/  @!P4 IMAD.MOV R16, RZ, RZ, -R16 ;  /* 0x000000ffff10c224 */ /* 0x000fe200078e0a10 */
[C---:B------:R-:W-:Y:S01]  /*1aba0*/  ISETP.GT.U32.AND P4, PT, R0.reuse, R6, PT ;  /* 0x000000060000720c */ /* 0x040fe20003f84070 */
[----:B------:R-:W-:Y:S01]  /*1abb0*/  @!P2 IMAD.MOV R18, RZ, RZ, -R18 ;  /* 0x000000ffff12a224 */ /* 0x000fe200078e0a12 */
[C---:B------:R-:W-:Y:S01]  /*1abc0*/  ISETP.GT.U32.AND P2, PT, R0.reuse, R17, PT ;  /* 0x000000110000720c */ /* 0x040fe20003f44070 */
[----:B------:R-:W-:Y:S01]  /*1abd0*/  @!P3 IMAD.MOV R4, RZ, RZ, -R4 ;  /* 0x000000ffff04b224 */ /* 0x000fe200078e0a04 */
[----:B------:R-:W-:Y:S01]  /*1abe0*/  ISETP.GT.U32.AND P3, PT, R0, R19, PT ;  /* 0x000000130000720c */ /* 0x000fe20003f64070 */
[----:B------:R-:W-:Y:S01]  /*1abf0*/  STL [R1+0x3544], R11 ;  /* 0x0035440b01007387 */ /* 0x000fe20000100800 */
[----:B------:R-:W-:-:S03]  /*1ac00*/  IADD3 R28, R25, 0x8, RZ ;  /* 0x00000008191c7810 */ /* 0x000fc60007ffe0ff */
[----:B------:R-:W-:Y:S04]  /*1ac10*/  STL [R1+0x3548], R20 ;  /* 0x0035481401007387 */ /* 0x000fe80000100800 */
[----:B------:R-:W-:Y:S04]  /*1ac20*/  STL [R1+0x354c], R8 ;  /* 0x00354c0801007387 */ /* 0x000fe80000100800 */
[----:B------:R-:W-:Y:S04]  /*1ac30*/  STL [R1+0x3550], R22 ;  /* 0x0035501601007387 */ /* 0x000fe80000100800 */
[----:B------:R-:W-:Y:S01]  /*1ac40*/  STL [R1+0x3558], R14 ;  /* 0x0035580e01007387 */ /* 0x000fe20000100800 */
[----:B------:R-:W-:-:S03]  /*1ac50*/  ISETP.GE.AND P1, PT, R28, RZ, PT ;  /* 0x000000ff1c00720c */ /* 0x000fc60003f26270 */
[----:B------:R-:W2:Y:S01]  /*1ac60*/  LDL.LU R12, [R1+0x174] ;  /* 0x00017400010c7983 */ /* 0x000ea20000300800 */
[C---:B0-----:R-:W-:Y:S01]  /*1ac70*/  IMAD.SHL.U32 R27, R7.reuse, 0x8, RZ ;  /* 0x00000008071b7824 */ /* 0x041fe200078e00ff */
[----:B------:R-:W-:Y:S01]  /*1ac80*/  LOP3.LUT R29, R7, 0x7, RZ, 0xc0, !PT ;  /* 0x00000007071d7812 */ /* 0x000fe200078ec0ff */
[----:B------:R-:W-:Y:S01]  /*1ac90*/  @!P0 IMAD.MOV R24, RZ, RZ, -R24 ;  /* 0x000000ffff188224 */ /* 0x000fe200078e0a18 */
[----:B------:R-:W-:Y:S01]  /*1aca0*/  SHF.R.S32.HI R28, RZ, 0x6, R7 ;  /* 0x00000006ff1c7819 */ /* 0x000fe20000011407 */
[----:B------:R-:W-:Y:S01]  /*1acb0*/  STL [R1+0x355c], R23 ;  /* 0x00355c1701007387 */ /* 0x000fe20000100800 */
[--C-:B------:R-:W-:Y:S01]  /*1acc0*/  @!P4 IMAD.IADD R6, R6, 0x1, -R0.reuse ;  /* 0x000000010606c824 */ /* 0x100fe200078e0a00 */
[----:B------:R-:W-:Y:S01]  /*1acd0*/  ISETP.GE.AND P0, PT, R13, RZ, PT ;  /* 0x000000ff0d00720c */ /* 0x000fe20003f06270 */
[--C-:B------:R-:W-:Y:S01]  /*1ace0*/  @!P6 IMAD.IADD R15, R15, 0x1, -R0.reuse ;  /* 0x000000010f0fe824 */ /* 0x100fe200078e0a00 */
[----:B------:R-:W-:Y:S01]  /*1acf0*/  STL [R1+0x3560], R16 ;  /* 0x0035601001007387 */ /* 0x000fe20000100800 */
[--C-:B------:R-:W-:Y:S01]  /*1ad00*/  @!P2 IMAD.IADD R17, R17, 0x1, -R0.reuse ;  /* 0x000000011111a824 */ /* 0x100fe200078e0a00 */
[----:B------:R-:W-:Y:S01]  /*1ad10*/  ISETP.GE.AND P4, PT, R5, RZ, PT ;  /* 0x000000ff0500720c */ /* 0x000fe20003f86270 */
[----:B------:R-:W-:Y:S01]  /*1ad20*/  @!P3 IMAD.IADD R19, R19, 0x1, -R0 ;  /* 0x000000011313b824 */ /* 0x000fe200078e0a00 */
[----:B------:R-:W-:Y:S01]  /*1ad30*/  ISETP.GE.AND P6, PT, R2, RZ, PT ;  /* 0x000000ff0200720c */ /* 0x000fe20003fc6270 */
[----:B------:R0:W-:Y:S01]  /*1ad40*/  STL [R1+0x3564], R4 ;  /* 0x0035640401007387 */ /* 0x0001e20000100800 */
[----:B------:R-:W-:Y:S01]  /*1ad50*/  ISETP.GE.AND P3, PT, R3, RZ, PT ;  /* 0x000000ff0300720c */ /* 0x000fe20003f66270 */
[C---:B------:R-:W-:Y:S01]  /*1ad60*/  IMAD.SHL.U32 R3, R7.reuse, 0x2, RZ ;  /* 0x0000000207037824 */ /* 0x040fe200078e00ff */
[----:B------:R-:W-:-:S02]  /*1ad70*/  LOP3.LUT R5, R7, 0x60, RZ, 0xc0, !PT ;  /* 0x0000006007057812 */ /* 0x000fc400078ec0ff */
[----:B------:R-:W-:Y:S02]  /*1ad80*/  LOP3.LUT R2, R27, 0x30, RZ, 0xc0, !PT ;  /* 0x000000301b027812 */ /* 0x000fe400078ec0ff */
[----:B------:R-:W-:Y:S01]  /*1ad90*/  SGXT R28, R28, 0x1 ;  /* 0x000000011c1c781a */ /* 0x000fe20000000200 */
[C---:B0-----:R-:W-:Y:S01]  /*1ada0*/  IMAD.SHL.U32 R4, R29.reuse, 0x10, RZ ;  /* 0x000000101d047824 */ /* 0x041fe200078e00ff */
[----:B------:R-:W-:Y:S01]  /*1adb0*/  ISETP.GT.U32.AND P2, PT, R0, R17, PT ;  /* 0x000000110000720c */ /* 0x000fe20003f44070 */
[C---:B------:R-:W-:Y:S01]  /*1adc0*/  IMAD R27, R29.reuse, 0x4, R5 ;  /* 0x000000041d1b7824 */ /* 0x040fe200078e0205 */
[----:B------:R-:W-:Y:S01]  /*1add0*/  LOP3.LUT R28, R28, 0x90, RZ, 0xc0, !PT ;  /* 0x000000901c1c7812 */ /* 0x000fe200078ec0ff */
[----:B------:R-:W-:Y:S01]  /*1ade0*/  IMAD R2, R29, 0x40, R2 ;  /* 0x000000401d027824 */ /* 0x000fe200078e0202 */
[--C-:B------:R-:W-:Y:S01]  /*1adf0*/  LOP3.LUT R29, R4, 0x30, R3.reuse, 0x78, !PT ;  /* 0x00000030041d7812 */ /* 0x100fe200078e7803 */
[----:B------:R-:W-:Y:S01]  /*1ae00*/  @!P1 IMAD.MOV R10, RZ, RZ, -R10 ;  /* 0x000000ffff0a9224 */ /* 0x000fe200078e0a0a */
[----:B------:R-:W-:-:S02]  /*1ae10*/  LOP3.LUT R4, R28, 0x7e, R3, 0x78, !PT ;  /* 0x0000007e1c047812 */ /* 0x000fc400078e7803 */
[----:B------:R-:W-:Y:S01]  /*1ae20*/  LOP3.LUT R3, R2, 0x10, R3, 0x78, !PT ;  /* 0x0000001002037812 */ /* 0x000fe200078e7803 */
[----:B------:R-:W-:Y:S01]  /*1ae30*/  IMAD.U32 R2, R27, 0x80, R29 ;  /* 0x000000801b027824 */ /* 0x000fe200078e001d */
[----:B------:R-:W-:Y:S01]  /*1ae40*/  STL [R1+0x3568], R10 ;  /* 0x0035680a01007387 */ /* 0x000fe20000100800 */
[----:B------:R-:W-:-:S03]  /*1ae50*/  @!P0 IMAD.MOV R26, RZ, RZ, -R26 ;  /* 0x000000ffff1a8224 */ /* 0x000fc600078e0a1a */
[----:B------:R-:W-:Y:S01]  /*1ae60*/  STL [R1+0x356c], R18 ;  /* 0x00356c1201007387 */ /* 0x000fe20000100800 */
[----:B------:R-:W-:Y:S01]  /*1ae70*/  @!P2 IMAD.IADD R17, R17, 0x1, -R0 ;  /* 0x000000011111a824 */ /* 0x000fe200078e0a00 */
[----:B------:R-:W-:Y:S02]  /*1ae80*/  ISETP.GE.AND P2, PT, R25, RZ, PT ;  /* 0x000000ff1900720c */ /* 0x000fe40003f46270 */
[----:B------:R0:W-:Y:S04]  /*1ae90*/  STL [R1+0x3570], R24 ;  /* 0x0035701801007387 */ /* 0x0001e80000100800 */
[----:B------:R1:W-:Y:S04]  /*1aea0*/  STL [R1+0x374], R2 ;  /* 0x0003740201007387 */ /* 0x0003e80000100800 */
[----:B------:R-:W-:Y:S04]  /*1aeb0*/  STL [R1+0x3574], R26 ;  /* 0x0035741a01007387 */ /* 0x000fe80000100800 */
[----:B------:R-:W3:Y:S04]  /*1aec0*/  LDL.LU R25, [R1+0x3588] ;  /* 0x0035880001197983 */ /* 0x000ee80000300800 */
[----:B------:R-:W4:Y:S04]  /*1aed0*/  LDL.LU R3, [R1+0x104] ;  /* 0x0001040001037983 */ /* 0x000f280000300800 */
[----:B------:R-:W5:Y:S04]  /*1aee0*/  LDL.LU R13, [R1+0xb4] ;  /* 0x0000b400010d7983 */ /* 0x000f680000300800 */
[----:B0-----:R-:W3:Y:S04]  /*1aef0*/  LDL.LU R24, [R1+0x68] ;  /* 0x0000680001187983 */ /* 0x001ee80000300800 */
[----:B------:R-:W3:Y:S04]  /*1af00*/  LDL.LU R18, [R1+0x50] ;  /* 0x0000500001127983 */ /* 0x000ee80000300800 */
[----:B------:R-:W3:Y:S04]  /*1af10*/  LDL.LU R10, [R1+0x22c] ;  /* 0x00022c00010a7983 */ /* 0x000ee80000300800 */
[----:B------:R-:W3:Y:S04]  /*1af20*/  LDL.LU R21, [R1+0x350] ;  /* 0x0003500001157983 */ /* 0x000ee80000300800 */
[----:B------:R-:W3:Y:S04]  /*1af30*/  LDL.LU R7, [R1+0x424] ;  /* 0x0004240001077983 */ /* 0x000ee80000300800 */
[----:B------:R-:W3:Y:S04]  /*1af40*/  LDL.LU R4, [R1+0x778] ;  /* 0x0007780001047983 */ /* 0x000ee80000300800 */
[----:B------:R-:W3:Y:S01]  /*1af50*/  LDL.LU R16, [R1+0x77c] ;  /* 0x00077c0001107983 */ /* 0x000ee20000300800 */
[----:B------:R-:W-:-:S03]  /*1af60*/  ISETP.GT.U32.AND P1, PT, R0, R9, PT ;  /* 0x000000090000720c */ /* 0x000fc60003f24070 */
[----:B------:R-:W3:Y:S04]  /*1af70*/  LDL.LU R23, [R1+0x78c] ;  /* 0x00078c0001177983 */ /* 0x000ee80000300800 */
[----:B------:R-:W3:Y:S04]  /*1af80*/  LDL.LU R14, [R1+0x790] ;  /* 0x00079000010e7983 */ /* 0x000ee80000300800 */
[----:B------:R-:W3:Y:S04]  /*1af90*/  LDL.LU R22, [R1+0x794] ;  /* 0x0007940001167983 */ /* 0x000ee80000300800 */
[----:B------:R-:W3:Y:S04]  /*1afa0*/  LDL.LU R8, [R1+0x7bc] ;  /* 0x0007bc0001087983 */ /* 0x000ee80000300800 */
[----:B------:R-:W3:Y:S04]  /*1afb0*/  LDL.LU R20, [R1+0x7c0] ;  /* 0x0007c00001147983 */ /* 0x000ee80000300800 */
[----:B------:R-:W3:Y:S01]  /*1afc0*/  LDL.LU R11, [R1+0x7c8] ;  /* 0x0007c800010b7983 */ /* 0x000ee20000300800 */
[----:B------:R-:W-:-:S03]  /*1afd0*/  @!P1 IMAD.IADD R9, R9, 0x1, -R0 ;  /* 0x0000000109099824 */ /* 0x000fc600078e0a00 */
[----:B------:R-:W3:Y:S01]  /*1afe0*/  LDL.LU R5, [R1+0x7cc] ;  /* 0x0007cc0001057983 */ /* 0x000ee20000300800 */
[----:B------:R-:W-:Y:S02]  /*1aff0*/  @!P5 IMAD.MOV R6, RZ, RZ, -R6 ;  /* 0x000000ffff06d224 */ /* 0x000fe400078e0a06 */
[----:B------:R-:W-:Y:S02]  /*1b000*/  @!P4 IMAD.MOV R19, RZ, RZ, -R19 ;  /* 0x000000ffff13c224 */ /* 0x000fe400078e0a13 */
[----:B------:R-:W-:Y:S02]  /*1b010*/  @!P3 IMAD.MOV R15, RZ, RZ, -R15 ;  /* 0x000000ffff0fb224 */ /* 0x000fe400078e0a0f */
[----:B------:R-:W-:Y:S01]  /*1b020*/  @!P6 IMAD.MOV R9, RZ, RZ, -R9 ;  /* 0x000000ffff09e224 */ /* 0x000fe200078e0a09 */
[----:B------:R-:W-:Y:S02]  /*1b030*/  ISETP.NE.AND P0, PT, RZ, c[0x0][0x17c], PT ;  /* 0x00005f00ff007a0c */ /* 0x000fe40003f05270 */
[----:B------:R-:W-:-:S02]  /*1b040*/  LOP3.LUT R0, RZ, c[0x0][0x17c], RZ, 0x33, !PT ;  /* 0x00005f00ff007a12 */ /* 0x000fc400078e33ff */
[----:B--2---:R-:W-:Y:S02]  /*1b050*/  ISETP.GE.AND P1, PT, R12, RZ, PT ;  /* 0x000000ff0c00720c */ /* 0x004fe40003f26270 */
[----:B------:R-:W2:Y:S04]  /*1b060*/  LDL.LU R12, [R1+0x7c4] ;  /* 0x0007c400010c7983 */ /* 0x000ea80000300800 */
[----:B-1----:R-:W2:Y:S04]  /*1b070*/  LDL.LU R2, [R1+0x798] ;  /* 0x0007980001027983 */ /* 0x002ea80000300800 */
[----:B------:R-:W-:Y:S04]  /*1b080*/  STL [R1+0x3578], R6 ;  /* 0x0035780601007387 */ /* 0x000fe80000100800 */
[----:B------:R-:W-:Y:S04]  /*1b090*/  STL [R1+0x357c], R19 ;  /* 0x00357c1301007387 */ /* 0x000fe80000100800 */
[----:B------:R-:W-:Y:S04]  /*1b0a0*/  STL [R1+0x3580], R15 ;  /* 0x0035800f01007387 */ /* 0x000fe80000100800 */
[----:B------:R4:W-:Y:S02]  /*1b0b0*/  STL [R1+0x3584], R9 ;  /* 0x0035840901007387 */ /* 0x0009e40000100800 */
[----:B----4-:R-:W-:-:S02]  /*1b0c0*/  SEL R9, R0, R3, !P0 ;  /* 0x0000000300097207 */ /* 0x010fc40004000000 */
[----:B------:R-:W4:Y:S01]  /*1b0d0*/  LDL.LU R3, [R1+0x7b4] ;  /* 0x0007b40001037983 */ /* 0x000f220000300800 */
[----:B-----5:R-:W-:-:S03]  /*1b0e0*/  SEL R6, R0, R13, !P0 ;  /* 0x0000000d00067207 */ /* 0x020fc60004000000 */
[----:B------:R3:W-:Y:S04]  /*1b0f0*/  STL [R1+0x810], R9 ;  /* 0x0008100901007387 */ /* 0x0007e80000100800 */
[----:B------:R-:W5:Y:S04]  /*1b100*/  LDL.LU R13, [R1+0x7b8] ;  /* 0x0007b800010d7983 */ /* 0x000f680000300800 */
[----:B------:R0:W-:Y:S01]  /*1b110*/  STL [R1+0x80c], R6 ;  /* 0x00080c0601007387 */ /* 0x0001e20000100800 */
[C---:B---3--:R-:W-:Y:S02]  /*1b120*/  SEL R9, R0.reuse, R24, !P0 ;  /* 0x0000001800097207 */ /* 0x048fe40004000000 */
[----:B------:R-:W-:-:S03]  /*1b130*/  SEL R10, R0, R10, !P0 ;  /* 0x0000000a000a7207 */ /* 0x000fc60004000000 */
[----:B------:R1:W-:Y:S01]  /*1b140*/  STL [R1+0x808], R9 ;  /* 0x0008080901007387 */ /* 0x0003e20000100800 */
[----:B0-----:R-:W-:-:S05]  /*1b150*/  SEL R6, R0, R18, !P0 ;  /* 0x0000001200067207 */ /* 0x001fca0004000000 */
[----:B------:R0:W-:Y:S01]  /*1b160*/  STL [R1+0x804], R6 ;  /* 0x0008040601007387 */ /* 0x0001e20000100800 */
[----:B-1----:R-:W-:-:S03]  /*1b170*/  SEL R9, R0, R21, !P0 ;  /* 0x0000001500097207 */ /* 0x002fc60004000000 */
[----:B------:R-:W-:Y:S04]  /*1b180*/  STL [R1+0x800], R10 ;  /* 0x0008000a01007387 */ /* 0x000fe80000100800 */
[----:B------:R-:W3:Y:S01]  /*1b190*/  LDL.LU R21, [R1+0x79c] ;  /* 0x00079c0001157983 */ /* 0x000ee20000300800 */
[----:B0-----:R-:W-:-:S03]  /*1b1a0*/  SEL R6, R0, R7, !P0 ;  /* 0x0000000700067207 */ /* 0x001fc60004000000 */
[----:B------:R0:W-:Y:S04]  /*1b1b0*/  STL [R1+0x7fc], R9 ;  /* 0x0007fc0901007387 */ /* 0x0001e80000100800 */
[----:B------:R-:W3:Y:S01]  /*1b1c0*/  LDL.LU R7, [R1+0x7a8] ;  /* 0x0007a80001077983 */ /* 0x000ee20000300800 */
[----:B------:R-:W-:-:S03]  /*1b1d0*/  SEL R4, R0, R4, !P0 ;  /* 0x0000000400047207 */ /* 0x000fc60004000000 */
[----:B------:R1:W-:Y:S01]  /*1b1e0*/  STL [R1+0x7f8], R6 ;  /* 0x0007f80601007387 */ /* 0x0003e20000100800 */
[----:B0-----:R-:W-:-:S03]  /*1b1f0*/  SEL R9, R0, R23, !P0 ;  /* 0x0000001700097207 */ /* 0x001fc60004000000 */
[----:B------:R0:W-:Y:S01]  /*1b200*/  STL [R1+0x7f4], R4 ;  /* 0x0007f40401007387 */ /* 0x0001e20000100800 */
[C---:B-1----:R-:W-:Y:S02]  /*1b210*/  SEL R6, R0.reuse, R16, !P0 ;  /* 0x0000001000067207 */ /* 0x042fe40004000000 */
[----:B0-----:R-:W-:-:S03]  /*1b220*/  SEL R4, R0, R14, !P0 ;  /* 0x0000000e00047207 */ /* 0x001fc60004000000 */
[----:B------:R0:W-:Y:S01]  /*1b230*/  STL [R1+0x7f0], R6 ;  /* 0x0007f00601007387 */ /* 0x0001e20000100800 */
[----:B------:R-:W-:-:S03]  /*1b240*/  SEL R8, R0, R8, !P0 ;  /* 0x0000000800087207 */ /* 0x000fc60004000000 */
[----:B------:R-:W-:Y:S01]  /*1b250*/  STL [R1+0x7ec], R9 ;  /* 0x0007ec0901007387 */ /* 0x000fe20000100800 */
[----:B0-----:R-:W-:-:S03]  /*1b260*/  SEL R6, R0, R22, !P0 ;  /* 0x0000001600067207 */ /* 0x001fc60004000000 */
[----:B------:R0:W-:Y:S04]  /*1b270*/  STL [R1+0x7e8], R4 ;  /* 0x0007e80401007387 */ /* 0x0001e80000100800 */
[----:B------:R1:W-:Y:S01]  /*1b280*/  STL [R1+0x7e4], R6 ;  /* 0x0007e40601007387 */ /* 0x0003e20000100800 */
[----:B0-----:R-:W-:-:S03]  /*1b290*/  SEL R4, R0, R20, !P0 ;  /* 0x0000001400047207 */ /* 0x001fc60004000000 */
[----:B------:R-:W-:Y:S01]  /*1b2a0*/  STL [R1+0x7e0], R8 ;  /* 0x0007e00801007387 */ /* 0x000fe20000100800 */
[----:B-1----:R-:W-:-:S03]  /*1b2b0*/  SEL R6, R0, R11, !P0 ;  /* 0x0000000b00067207 */ /* 0x002fc60004000000 */
[----:B------:R2:W-:Y:S01]  /*1b2c0*/  STL [R1+0x7dc], R4 ;  /* 0x0007dc0401007387 */ /* 0x0005e20000100800 */
[----:B------:R-:W-:-:S03]  /*1b2d0*/  SEL R5, R0, R5, !P0 ;  /* 0x0000000500057207 */ /* 0x000fc60004000000 */
[----:B------:R0:W-:Y:S04]  /*1b2e0*/  STL [R1+0x7d8], R6 ;  /* 0x0007d80601007387 */ /* 0x0001e80000100800 */
[----:B------:R-:W3:Y:S04]  /*1b2f0*/  LDL.LU R9, [R1+0x7ac] ;  /* 0x0007ac0001097983 */ /* 0x000ee80000300800 */
[----:B------:R-:W-:Y:S04]  /*1b300*/  STL [R1+0x7d4], R5 ;  /* 0x0007d40501007387 */ /* 0x000fe80000100800 */
[----:B------:R-:W3:Y:S01]  /*1b310*/  LDL.LU R15, [R1+0x7b0] ;  /* 0x0007b000010f7983 */ /* 0x000ee20000300800 */
[----:B--2---:R-:W-:-:S05]  /*1b320*/  SEL R4, R0, R12, !P0 ;  /* 0x0000000c00047207 */ /* 0x004fca0004000000 */
[----:B------:R1:W-:Y:S04]  /*1b330*/  STL [R1+0x7d0], R4 ;  /* 0x0007d00401007387 */ /* 0x0003e80000100800 */
[----:B------:R-:W2:Y:S04]  /*1b340*/  LDL.LU R19, [R1+0x7a0] ;  /* 0x0007a00001137983 */ /* 0x000ea80000300800 */
[----:B0-----:R-:W2:Y:S04]  /*1b350*/  LDL.LU R6, [R1+0x7a4] ;  /* 0x0007a40001067983 */ /* 0x001ea80000300800 */
[----:B------:R-:W2:Y:S04]  /*1b360*/  LDL.LU R26, [R1+0x788] ;  /* 0x00078800011a7983 */ /* 0x000ea80000300800 */
[----:B------:R-:W2:Y:S04]  /*1b370*/  LDL.LU R27, [R1+0x784] ;  /* 0x00078400011b7983 */ /* 0x000ea80000300800 */
[----:B------:R-:W2:Y:S04]  /*1b380*/  LDL.LU R29, [R1+0x780] ;  /* 0x00078000011d7983 */ /* 0x000ea80000300800 */
[----:B------:R-:W2:Y:S04]  /*1b390*/  LDL.LU R28, [R1+0x774] ;  /* 0x00077400011c7983 */ /* 0x000ea80000300800 */
[----:B------:R-:W2:Y:S01]  /*1b3a0*/  LDL.LU R12, [R1+0x770] ;  /* 0x00077000010c7983 */ /* 0x000ea20000300800 */
[----:B-1----:R-:W-:-:S03]  /*1b3b0*/  SEL R4, R0, R2, !P0 ;  /* 0x0000000200047207 */ /* 0x002fc60004000000 */
[----:B------:R-:W2:Y:S04]  /*1b3c0*/  LDL.LU R2, [R1+0x76c] ;  /* 0x00076c0001027983 */ /* 0x000ea80000300800 */
[----:B------:R5:W-:Y:S01]  /*1b3d0*/  STL [R1+0x7cc], R4 ;  /* 0x0007cc0401007387 */ /* 0x000be20000100800 */
[----:B----4-:R-:W-:-:S03]  /*1b3e0*/  SEL R5, R0, R3, !P0 ;  /* 0x0000000300057207 */ /* 0x010fc60004000000 */
[----:B------:R-:W4:Y:S04]  /*1b3f0*/  LDL.LU R3, [R1+0x768] ;  /* 0x0007680001037983 */ /* 0x000f280000300800 */
[----:B------:R0:W-:Y:S01]  /*1b400*/  STL [R1+0x7c8], R5 ;  /* 0x0007c80501007387 */ /* 0x0001e20000100800 */
[----:B-----5:R-:W-:-:S03]  /*1b410*/  SEL R4, R0, R13, !P0 ;  /* 0x0000000d00047207 */ /* 0x020fc60004000000 */
[----:B------:R-:W5:Y:S04]  /*1b420*/  LDL.LU R24, [R1+0x494] ;  /* 0x0004940001187983 */ /* 0x000f680000300800 */
[----:B------:R-:W5:Y:S04]  /*1b430*/  LDL.LU R18, [R1+0x4c8] ;  /* 0x0004c80001127983 */ /* 0x000f680000300800 */
[----:B------:R1:W-:Y:S04]  /*1b440*/  STL [R1+0x7c4], R4 ;  /* 0x0007c40401007387 */ /* 0x0003e80000100800 */
[----:B------:R-:W5:Y:S04]  /*1b450*/  LDL.LU R10, [R1+0x504] ;  /* 0x00050400010a7983 */ /* 0x000f680000300800 */
[----:B0-----:R-:W5:Y:S04]  /*1b460*/  LDL.LU R5, [R1+0x718] ;  /* 0x0007180001057983 */ /* 0x001f680000300800 */
[----:B------:R-:W5:Y:S04]  /*1b470*/  LDL.LU R13, [R1+0x72c] ;  /* 0x00072c00010d7983 */ /* 0x000f680000300800 */
[----:B-1----:R-:W5:Y:S01]  /*1b480*/  LDL.LU R4, [R1+0x764] ;  /* 0x0007640001047983 */ /* 0x002f620000300800 */
[----:B---3--:R-:W-:-:S05]  /*1b490*/  SEL R8, R0, R21, !P0 ;  /* 0x0000001500087207 */ /* 0x008fca0004000000 */
[----:B------:R0:W-:Y:S01]  /*1b4a0*/  STL [R1+0x7c0], R8 ;  /* 0x0007c00801007387 */ /* 0x0001e20000100800 */
[----:B------:R-:W-:-:S03]  /*1b4b0*/  SEL R7, R0, R7, !P0 ;  /* 0x0000000700077207 */ /* 0x000fc60004000000 */
[----:B------:R-:W3:Y:S04]  /*1b4c0*/  LDL.LU R16, [R1+0x760] ;  /* 0x0007600001107983 */ /* 0x000ee80000300800 */
[----:B------:R1:W-:Y:S04]  /*1b4d0*/  STL [R1+0x7bc], R7 ;  /* 0x0007bc0701007387 */ /* 0x0003e80000100800 */
[----:B------:R-:W3:Y:S04]  /*1b4e0*/  LDL.LU R23, [R1+0x74c] ;  /* 0x00074c0001177983 */ /* 0x000ee80000300800 */
[----:B------:R-:W3:Y:S04]  /*1b4f0*/  LDL.LU R14, [R1+0x754] ;  /* 0x00075400010e7983 */ /* 0x000ee80000300800 */
[----:B------:R-:W3:Y:S04]  /*1b500*/  LDL.LU R22, [R1+0x758] ;  /* 0x0007580001167983 */ /* 0x000ee80000300800 */
[----:B0-----:R-:W3:Y:S04]  /*1b510*/  LDL.LU R8, [R1+0x75c] ;  /* 0x00075c0001087983 */ /* 0x001ee80000300800 */
[----:B------:R-:W3:Y:S04]  /*1b520*/  LDL.LU R20, [R1+0x750] ;  /* 0x0007500001147983 */ /* 0x000ee80000300800 */
[----:B------:R-:W3:Y:S04]  /*1b530*/  LDL.LU R11, [R1+0x740] ;  /* 0x00074000010b7983 */ /* 0x000ee80000300800 */
[----:B------:R-:W3:Y:S04]  /*1b540*/  LDL.LU R21, [R1+0x744] ;  /* 0x0007440001157983 */ /* 0x000ee80000300800 */
[----:B-1----:R-:W3:Y:S01]  /*1b550*/  LDL.LU R7, [R1+0x748] ;  /* 0x0007480001077983 */ /* 0x002ee20000300800 */
[----:B------:R-:W-:-:S05]  /*1b560*/  SEL R9, R0, R9, !P0 ;  /* 0x0000000900097207 */ /* 0x000fca0004000000 */
[----:B------:R0:W-:Y:S02]  /*1b570*/  STL [R1+0x7b8], R9 ;  /* 0x0007b80901007387 */ /* 0x0001e40000100800 */
[----:B0-----:R-:W-:-:S05]  /*1b580*/  SEL R9, R0, R15, !P0 ;  /* 0x0000000f00097207 */ /* 0x001fca0004000000 */
[----:B------:R0:W-:Y:S01]  /*1b590*/  STL [R1+0x7b4], R9 ;  /* 0x0007b40901007387 */ /* 0x0001e20000100800 */
[C---:B--2---:R-:W-:Y:S02]  /*1b5a0*/  SEL R19, R0.reuse, R19, !P0 ;  /* 0x0000001300137207 */ /* 0x044fe40004000000 */
[----:B------:R-:W-:-:S03]  /*1b5b0*/  SEL R15, R0, R6, !P0 ;  /* 0x00000006000f7207 */ /* 0x000fc60004000000 */
[----:B------:R-:W-:Y:S01]  /*1b5c0*/  STL [R1+0x7b0], R19 ;  /* 0x0007b01301007387 */ /* 0x000fe20000100800 */
[----:B0-----:R-:W-:-:S03]  /*1b5d0*/  SEL R9, R0, R26, !P0 ;  /* 0x0000001a00097207 */ /* 0x001fc60004000000 */
[----:B------:R0:W-:Y:S01]  /*1b5e0*/  STL [R1+0x7ac], R15 ;  /* 0x0007ac0f01007387 */ /* 0x0001e20000100800 */
[----:B------:R-:W-:-:S03]  /*1b5f0*/  SEL R6, R0, R27, !P0 ;  /* 0x0000001b00067207 */ /* 0x000fc60004000000 */
[----:B------:R1:W-:Y:S01]  /*1b600*/  STL [R1+0x7a8], R9 ;  /* 0x0007a80901007387 */ /* 0x0003e20000100800 */
[----:B0-----:R-:W-:-:S03]  /*1b610*/  SEL R15, R0, R29, !P0 ;  /* 0x0000001d000f7207 */ /* 0x001fc60004000000 */
[----:B------:R0:W-:Y:S01]  /*1b620*/  STL [R1+0x7a4], R6 ;  /* 0x0007a40601007387 */ /* 0x0001e20000100800 */
[----:B-1----:R-:W-:-:S03]  /*1b630*/  SEL R9, R0, R28, !P0 ;  /* 0x0000001c00097207 */ /* 0x002fc60004000000 */
[----:B------:R-:W-:Y:S01]  /*1b640*/  STL [R1+0x7a0], R15 ;  /* 0x0007a00f01007387 */ /* 0x000fe20000100800 */
[----:B0-----:R-:W-:-:S03]  /*1b650*/  SEL R6, R0, R12, !P0 ;  /* 0x0000000c00067207 */ /* 0x001fc60004000000 */
[----:B------:R-:W2:Y:S04]  /*1b660*/  LDL.LU R12, [R1+0x73c] ;  /* 0x00073c00010c7983 */ /* 0x000ea80000300800 */
[----:B------:R0:W-:Y:S04]  /*1b670*/  STL [R1+0x79c], R9 ;  /* 0x00079c0901007387 */ /* 0x0001e80000100800 */
[----:B------:R4:W-:Y:S01]  /*1b680*/  STL [R1+0x798], R6 ;  /* 0x0007980601007387 */ /* 0x0009e20000100800 */
[----:B0-----:R-:W-:-:S03]  /*1b690*/  SEL R9, R0, R2, !P0 ;  /* 0x0000000200097207 */ /* 0x001fc60004000000 */
[----:B------:R-:W2:Y:S01]  /*1b6a0*/  LDL.LU R2, [R1+0x738] ;  /* 0x0007380001027983 */ /* 0x000ea20000300800 */
[----:B----4-:R-:W-:-:S03]  /*1b6b0*/  SEL R6, R0, R3, !P0 ;  /* 0x0000000300067207 */ /* 0x010fc60004000000 */
[----:B------:R5:W-:Y:S04]  /*1b6c0*/  STL [R1+0x794], R9 ;  /* 0x0007940901007387 */ /* 0x000be80000100800 */
[----:B------:R-:W4:Y:S04]  /*1b6d0*/  LDL.LU R3, [R1+0x734] ;  /* 0x0007340001037983 */ /* 0x000f280000300800 */
[----:B------:R0:W-:Y:S01]  /*1b6e0*/  STL [R1+0x790], R6 ;  /* 0x0007900601007387 */ /* 0x0001e20000100800 */
[C---:B-----5:R-:W-:Y:S02]  /*1b6f0*/  SEL R9, R0.reuse, R24, !P0 ;  /* 0x0000001800097207 */ /* 0x060fe40004000000 */
[----:B0-----:R-:W-:-:S02]  /*1b700*/  SEL R6, R0, R18, !P0 ;  /* 0x0000001200067207 */ /* 0x001fc40004000000 */
[C---:B------:R-:W-:Y:S01]  /*1b710*/  SEL R10, R0.reuse, R10, !P0 ;  /* 0x0000000a000a7207 */ /* 0x040fe20004000000 */
[----:B------:R0:W-:Y:S04]  /*1b720*/  STL [R1+0x78c], R9 ;  /* 0x00078c0901007387 */ /* 0x0001e80000100800 */
[----:B------:R1:W-:Y:S04]  /*1b730*/  STL [R1+0x788], R6 ;  /* 0x0007880601007387 */ /* 0x0003e80000100800 */
[----:B------:R-:W-:Y:S01]  /*1b740*/  STL [R1+0x784], R10 ;  /* 0x0007840a01007387 */ /* 0x000fe20000100800 */
[----:B0-----:R-:W-:-:S03]  /*1b750*/  SEL R9, R0, R5, !P0 ;  /* 0x0000000500097207 */ /* 0x001fc60004000000 */
[----:B------:R-:W5:Y:S01]  /*1b760*/  LDL.LU R5, [R1+0x730] ;  /* 0x0007300001057983 */ /* 0x000f620000300800 */
[----:B-1----:R-:W-:-:S03]  /*1b770*/  SEL R6, R0, R13, !P0 ;  /* 0x0000000d00067207 */ /* 0x002fc60004000000 */
[----:B------:R3:W-:Y:S04]  /*1b780*/  STL [R1+0x780], R9 ;  /* 0x0007800901007387 */ /* 0x0007e80000100800 */
[----:B------:R-:W5:Y:S01]  /*1b790*/  LDL.LU R13, [R1+0x728] ;  /* 0x00072800010d7983 */ /* 0x000f620000300800 */
[----:B------:R-:W-:-:S03]  /*1b7a0*/  SEL R4, R0, R4, !P0 ;  /* 0x0000000400047207 */ /* 0x000fc60004000000 */
[----:B------:R0:W-:Y:S01]  /*1b7b0*/  STL [R1+0x77c], R6 ;  /* 0x00077c0601007387 */ /* 0x0001e20000100800 */
[----:B---3--:R-:W-:-:S03]  /*1b7c0*/  SEL R9, R0, R16, !P0 ;  /* 0x0000001000097207 */ /* 0x008fc60004000000 */
[----:B------:R1:W-:Y:S01]  /*1b7d0*/  STL [R1+0x778], R4 ;  /* 0x0007780401007387 */ /* 0x0003e20000100800 */
[----:B0-----:R-:W-:-:S03]  /*1b7e0*/  SEL R6, R0, R23, !P0 ;  /* 0x0000001700067207 */ /* 0x001fc60004000000 */
[----:B------:R0:W-:Y:S01]  /*1b7f0*/  STL [R1+0x774], R9 ;  /* 0x0007740901007387 */ /* 0x0001e20000100800 */
[----:B-1----:R-:W-:-:S03]  /*1b800*/  SEL R4, R0, R14, !P0 ;  /* 0x0000000e00047207 */ /* 0x002fc60004000000 */
[----:B------:R1:W-:Y:S04]  /*1b810*/  STL [R1+0x770], R6 ;  /* 0x0007700601007387 */ /* 0x0003e80000100800 */
[----:B------:R3:W-:Y:S01]  /*1b820*/  STL [R1+0x76c], R4 ;  /* 0x00076c0401007387 */ /* 0x0007e20000100800 */
[C---:B0-----:R-:W-:Y:S02]  /*1b830*/  SEL R9, R0.reuse, R22, !P0 ;  /* 0x0000001600097207 */ /* 0x041fe40004000000 */
[C---:B-1----:R-:W-:Y:S02]  /*1b840*/  SEL R6, R0.reuse, R8, !P0 ;  /* 0x0000000800067207 */ /* 0x042fe40004000000 */
[C---:B------:R-:W-:Y:S02]  /*1b850*/  SEL R8, R0.reuse, R11, !P0 ;  /* 0x0000000b00087207 */ /* 0x040fe40004000000 */
[C---:B---3--:R-:W-:Y:S01]  /*1b860*/  SEL R4, R0.reuse, R20, !P0 ;  /* 0x0000001400047207 */ /* 0x048fe20004000000 */
[----:B------:R-:W-:Y:S04]  /*1b870*/  STL [R1+0x768], R9 ;  /* 0x0007680901007387 */ /* 0x000fe80000100800 */
[----:B------:R0:W-:Y:S04]  /*1b880*/  STL [R1+0x764], R6 ;  /* 0x0007640601007387 */ /* 0x0001e80000100800 */
[----:B------:R1:W-:Y:S04]  /*1b890*/  STL [R1+0x760], R4 ;  /* 0x0007600401007387 */ /* 0x0003e80000100800 */
[----:B------:R-:W-:Y:S01]  /*1b8a0*/  STL [R1+0x75c], R8 ;  /* 0x00075c0801007387 */ /* 0x000fe20000100800 */
[----:B0-----:R-:W-:-:S03]  /*1b8b0*/  SEL R6, R0, R21, !P0 ;  /* 0x0000001500067207 */ /* 0x001fc60004000000 */
[----:B------:R-:W3:Y:S01]  /*1b8c0*/  LDL.LU R9, [R1+0x724] ;  /* 0x0007240001097983 */ /* 0x000ee20000300800 */
[----:B-1----:R-:W-:-:S03]  /*1b8d0*/  SEL R4, R0, R7, !P0 ;  /* 0x0000000700047207 */ /* 0x002fc60004000000 */
[----:B------:R0:W-:Y:S04]  /*1b8e0*/  STL [R1+0x758], R6 ;  /* 0x0007580601007387 */ /* 0x0001e80000100800 */
[----:B------:R-:W3:Y:S04]  /*1b8f0*/  LDL.LU R15, [R1+0x71c] ;  /* 0x00071c00010f7983 */ /* 0x000ee80000300800 */
[----:B------:R1:W-:Y:S04]  /*1b900*/  STL [R1+0x754], R4 ;  /* 0x0007540401007387 */ /* 0x0003e80000100800 */
[----:B------:R-:W3:Y:S04]  /*1b910*/  LDL.LU R19, [R1+0x720] ;  /* 0x0007200001137983 */ /* 0x000ee80000300800 */
[----:B0-----:R-:W3:Y:S04]  /*1b920*/  LDL.LU R6, [R1+0x6e0] ;  /* 0x0006e00001067983 */ /* 0x001ee80000300800 */
[----:B------:R-:W3:Y:S04]  /*1b930*/  LDL.LU R26, [R1+0x6f0] ;  /* 0x0006f000011a7983 */ /* 0x000ee80000300800 */
[----:B------:R-:W3:Y:S04]  /*1b940*/  LDL.LU R27, [R1+0x714] ;  /* 0x00071400011b7983 */ /* 0x000ee80000300800 */
[----:B------:R-:W3:Y:S04]  /*1b950*/  LDL.LU R29, [R1+0x6f8] ;  /* 0x0006f800011d7983 */ /* 0x000ee80000300800 */
[----:B------:R-:W3:Y:S04]  /*1b960*/  LDL.LU R28, [R1+0x6fc] ;  /* 0x0006fc00011c7983 */ /* 0x000ee80000300800 */
[----:B------:R-:W3:Y:S01]  /*1b970*/  LDL.LU R7, [R1+0x700] ;  /* 0x0007000001077983 */ /* 0x000ee20000300800 */
[----:B--2---:R-:W-:-:S03]  /*1b980*/  SEL R8, R0, R12, !P0 ;  /* 0x0000000c00087207 */ /* 0x004fc60004000000 */
[----:B------:R-:W2:Y:S04]  /*1b990*/  LDL.LU R12, [R1+0x704] ;  /* 0x00070400010c7983 */ /* 0x000ea80000300800 */
[----:B------:R-:W-:Y:S01]  /*1b9a0*/  STL [R1+0x750], R8 ;  /* 0x0007500801007387 */ /* 0x000fe20000100800 */
[----:B-1----:R-:W-:-:S03]  /*1b9b0*/  SEL R4, R0, R2, !P0 ;  /* 0x0000000200047207 */ /* 0x002fc60004000000 */
[----:B------:R-:W2:Y:S04]  /*1b9c0*/  LDL.LU R2, [R1+0x70c] ;  /* 0x00070c0001027983 */ /* 0x000ea80000300800 */
[----:B------:R-:W-:Y:S01]  /*1b9d0*/  STL [R1+0x74c], R4 ;  /* 0x00074c0401007387 */ /* 0x000fe20000100800 */
[----:B----4-:R-:W-:-:S03]  /*1b9e0*/  SEL R3, R0, R3, !P0 ;  /* 0x0000000300037207 */ /* 0x010fc60004000000 */
[----:B------:R-:W4:Y:S04]  /*1b9f0*/  LDL.LU R24, [R1+0x710] ;  /* 0x0007100001187983 */ /* 0x000f280000300800 */
[----:B------:R-:W4:Y:S04]  /*1ba00*/  LDL.LU R18, [R1+0x708] ;  /* 0x0007080001127983 */ /* 0x000f280000300800 */
[----:B------:R0:W-:Y:S04]  /*1ba10*/  STL [R1+0x748], R3 ;  /* 0x0007480301007387 */ /* 0x0001e80000100800 */
[----:B------:R-:W4:Y:S04]  /*1ba20*/  LDL.LU R10, [R1+0x82c] ;  /* 0x00082c00010a7983 */ /* 0x000f280000300800 */
[----:B------:R-:W4:Y:S04]  /*1ba30*/  LDL.LU R21, [R1+0x6f4] ;  /* 0x0006f40001157983 */ /* 0x000f280000300800 */
[----:B0-----:R-:W4:Y:S04]  /*1ba40*/  LDL.LU R3, [R1+0x6ec] ;  /* 0x0006ec0001037983 */ /* 0x001f280000300800 */
[----:B------:R-:W4:Y:S01]  /*1ba50*/  LDL.LU R4, [R1+0x6e8] ;  /* 0x0006e80001047983 */ /* 0x000f220000300800 */
[----:B-----5:R-:W-:-:S05]  /*1ba60*/  SEL R8, R0, R5, !P0 ;  /* 0x0000000500087207 */ /* 0x020fca0004000000 */
[----:B------:R0:W-:Y:S01]  /*1ba70*/  STL [R1+0x744], R8 ;  /* 0x0007440801007387 */ /* 0x0001e20000100800 */
[----:B------:R-:W-:-:S03]  /*1ba80*/  SEL R5, R0, R13, !P0 ;  /* 0x0000000d00057207 */ /* 0x000fc60004000000 */
[----:B------:R-:W5:Y:S04]  /*1ba90*/  LDL.LU R16, [R1+0x6e4] ;  /* 0x0006e40001107983 */ /* 0x000f680000300800 */
[----:B------:R1:W-:Y:S04]  /*1baa0*/  STL [R1+0x740], R5 ;  /* 0x0007400501007387 */ /* 0x0003e80000100800 */
[----:B------:R-:W5:Y:S04]  /*1bab0*/  LDL.LU R23, [R1+0x6bc] ;  /* 0x0006bc0001177983 */ /* 0x000f680000300800 */
[----:B------:R-:W5:Y:S04]  /*1bac0*/  LDL.LU R14, [R1+0x6c0] ;  /* 0x0006c000010e7983 */ /* 0x000f680000300800 */
[----:B------:R-:W5:Y:S04]  /*1bad0*/  LDL.LU R22, [R1+0x6dc] ;  /* 0x0006dc0001167983 */ /* 0x000f680000300800 */
[----:B0-----:R-:W5:Y:S04]  /*1bae0*/  LDL.LU R8, [R1+0x6c8] ;  /* 0x0006c80001087983 */ /* 0x001f680000300800 */
[----:B------:R-:W5:Y:S04]  /*1baf0*/  LDL.LU R20, [R1+0x6d8] ;  /* 0x0006d80001147983 */ /* 0x000f680000300800 */
[----:B------:R-:W5:Y:S04]  /*1bb00*/  LDL.LU R11, [R1+0x6cc] ;  /* 0x0006cc00010b7983 */ /* 0x000f680000300800 */
[----:B-1----:R-:W5:Y:S04]  /*1bb10*/  LDL.LU R5, [R1+0x6d4] ;  /* 0x0006d40001057983 */ /* 0x002f680000300800 */
[----:B------:R-:W5:Y:S01]  /*1bb20*/  LDL.LU R13, [R1+0x6d0] ;  /* 0x0006d000010d7983 */ /* 0x000f620000300800 */
[----:B---3--:R-:W-:-:S05]  /*1bb30*/  SEL R9, R0, R9, !P0 ;  /* 0x0000000900097207 */ /* 0x008fca0004000000 */
[----:B------:R0:W-:Y:S02]  /*1bb40*/  STL [R1+0x73c], R9 ;  /* 0x00073c0901007387 */ /* 0x0001e40000100800 */
[C---:B0-----:R-:W-:Y:S02]  /*1bb50*/  SEL R9, R0.reuse, R15, !P0 ;  /* 0x0000000f00097207 */ /* 0x041fe40004000000 */
[C---:B------:R-:W-:Y:S02]  /*1bb60*/  SEL R19, R0.reuse, R19, !P0 ;  /* 0x0000001300137207 */ /* 0x040fe40004000000 */
[C---:B------:R-:W-:Y:S01]  /*1bb70*/  SEL R15, R0.reuse, R6, !P0 ;  /* 0x00000006000f7207 */ /* 0x040fe20004000000 */
[----:B------:R0:W-:Y:S04]  /*1bb80*/  STL [R1+0x738], R9 ;  /* 0x0007380901007387 */ /* 0x0001e80000100800 */
[----:B------:R-:W-:Y:S01]  /*1bb90*/  STL [R1+0x734], R19 ;  /* 0x0007341301007387 */ /* 0x000fe20000100800 */
[----:B------:R-:W-:-:S03]  /*1bba0*/  SEL R6, R0, R27, !P0 ;  /* 0x0000001b00067207 */ /* 0x000fc60004000000 */
[----:B------:R1:W-:Y:S01]  /*1bbb0*/  STL [R1+0x730], R15 ;  /* 0x0007300f01007387 */ /* 0x0003e20000100800 */
[----:B0-----:R-:W-:-:S05]  /*1bbc0*/  SEL R9, R0, R26, !P0 ;  /* 0x0000001a00097207 */ /* 0x001fca0004000000 */
[----:B------:R-:W-:Y:S01]  /*1bbd0*/  STL [R1+0x72c], R9 ;  /* 0x00072c0901007387 */ /* 0x000fe20000100800 */
[----:B-1----:R-:W-:-:S03]  /*1bbe0*/  SEL R15, R0, R29, !P0 ;  /* 0x0000001d000f7207 */ /* 0x002fc60004000000 */
[----:B------:R0:W-:Y:S04]  /*1bbf0*/  STL [R1+0x728], R6 ;  /* 0x0007280601007387 */ /* 0x0001e80000100800 */
[----:B------:R-:W-:Y:S01]  /*1bc00*/  STL [R1+0x724], R15 ;  /* 0x0007240f01007387 */ /* 0x000fe20000100800 */
[----:B0-----:R-:W-:-:S03]  /*1bc10*/  SEL R6, R0, R7, !P0 ;  /* 0x0000000700067207 */ /* 0x001fc60004000000 */
[----:B------:R-:W3:Y:S01]  /*1bc20*/  LDL.LU R7, [R1+0x6c4] ;  /* 0x0006c40001077983 */ /* 0x000ee20000300800 */
[----:B------:R-:W-:-:S05]  /*1bc30*/  SEL R9, R0, R28, !P0 ;  /* 0x0000001c00097207 */ /* 0x000fca0004000000 */
[----:B------:R2:W-:Y:S04]  /*1bc40*/  STL [R1+0x720], R9 ;  /* 0x0007200901007387 */ /* 0x0005e80000100800 */
[----:B------:R0:W-:Y:S01]  /*1bc50*/  STL [R1+0x71c], R6 ;  /* 0x00071c0601007387 */ /* 0x0001e20000100800 */
[----:B--2---:R-:W-:-:S03]  /*1bc60*/  SEL R9, R0, R12, !P0 ;  /* 0x0000000c00097207 */ /* 0x004fc60004000000 */
[----:B------:R-:W2:Y:S04]  /*1bc70*/  LDL.LU R12, [R1+0x6b8] ;  /* 0x0006b800010c7983 */ /* 0x000ea80000300800 */
[----:B------:R4:W-:Y:S01]  /*1bc80*/  STL [R1+0x718], R9 ;  /* 0x0007180901007387 */ /* 0x0009e20000100800 */
[----:B0-----:R-:W-:-:S03]  /*1bc90*/  SEL R6, R0, R2, !P0 ;  /* 0x0000000200067207 */ /* 0x001fc60004000000 */
[----:B------:R-:W2:Y:S04]  /*1bca0*/  LDL.LU R2, [R1+0x6b4] ;  /* 0x0006b40001027983 */ /* 0x000ea80000300800 */
[----:B------:R0:W-:Y:S01]  /*1bcb0*/  STL [R1+0x714], R6 ;  /* 0x0007140601007387 */ /* 0x0001e20000100800 */
[C---:B----4-:R-:W-:Y:S02]  /*1bcc0*/  SEL R9, R0.reuse, R24, !P0 ;  /* 0x0000001800097207 */ /* 0x050fe40004000000 */
[----:B0-----:R-:W-:-:S03]  /*1bcd0*/  SEL R6, R0, R18, !P0 ;  /* 0x0000001200067207 */ /* 0x001fc60004000000 */
[----:B------:R0:W-:Y:S01]  /*1bce0*/  STL [R1+0x710], R9 ;  /* 0x0007100901007387 */ /* 0x0001e20000100800 */
[----:B------:R-:W-:-:S03]  /*1bcf0*/  SEL R10, R0, R10, !P0 ;  /* 0x0000000a000a7207 */ /* 0x000fc60004000000 */
[----:B------:R1:W-:Y:S04]  /*1bd00*/  STL [R1+0x70c], R6 ;  /* 0x00070c0601007387 */ /* 0x0003e80000100800 */
[----:B------:R-:W-:Y:S01]  /*1bd10*/  STL [R1+0x708], R10 ;  /* 0x0007080a01007387 */ /* 0x000fe20000100800 */
[----:B0-----:R-:W-:-:S03]  /*1bd20*/  SEL R9, R0, R21, !P0 ;  /* 0x0000001500097207 */ /* 0x001fc60004000000 */
[----:B------:R-:W4:Y:S01]  /*1bd30*/  LDL.LU R21, [R1+0x6b0] ;  /* 0x0006b00001157983 */ /* 0x000f220000300800 */
[----:B-1----:R-:W-:-:S03]  /*1bd40*/  SEL R6, R0, R3, !P0 ;  /* 0x0000000300067207 */ /* 0x002fc60004000000 */
[----:B------:R-:W-:Y:S04]  /*1bd50*/  STL [R1+0x704], R9 ;  /* 0x0007040901007387 */ /* 0x000fe80000100800 */
[----:B------:R-:W4:Y:S01]  /*1bd60*/  LDL.LU R3, [R1+0x6ac] ;  /* 0x0006ac0001037983 */ /* 0x000f220000300800 */
[----:B------:R-:W-:-:S03]  /*1bd70*/  SEL R4, R0, R4, !P0 ;  /* 0x0000000400047207 */ /* 0x000fc60004000000 */
[----:B------:R5:W-:Y:S04]  /*1bd80*/  STL [R1+0x700], R6 ;  /* 0x0007000601007387 */ /* 0x000be80000100800 */
[----:B------:R0:W-:Y:S01]  /*1bd90*/  STL [R1+0x6fc], R4 ;  /* 0x0006fc0401007387 */ /* 0x0001e20000100800 */
[C---:B-----5:R-:W-:Y:S02]  /*1bda0*/  SEL R6, R0.reuse, R16, !P0 ;  /* 0x0000001000067207 */ /* 0x060fe40004000000 */
[----:B------:R-:W-:-:S03]  /*1bdb0*/  SEL R9, R0, R23, !P0 ;  /* 0x0000001700097207 */ /* 0x000fc60004000000 */
[----:B------:R1:W-:Y:S01]  /*1bdc0*/  STL [R1+0x6f8], R6 ;  /* 0x0006f80601007387 */ /* 0x0003e20000100800 */
[----:B0-----:R-:W-:-:S03]  /*1bdd0*/  SEL R4, R0, R14, !P0 ;  /* 0x0000000e00047207 */ /* 0x001fc60004000000 */
[----:B------:R-:W-:Y:S01]  /*1bde0*/  STL [R1+0x6f4], R9 ;  /* 0x0006f40901007387 */ /* 0x000fe20000100800 */
[----:B-1----:R-:W-:-:S03]  /*1bdf0*/  SEL R6, R0, R22, !P0 ;  /* 0x0000001600067207 */ /* 0x002fc60004000000 */
[----:B------:R0:W-:Y:S01]  /*1be00*/  STL [R1+0x6f0], R4 ;  /* 0x0006f00401007387 */ /* 0x0001e20000100800 */
[----:B------:R-:W-:-:S03]  /*1be10*/  SEL R8, R0, R8, !P0 ;  /* 0x0000000800087207 */ /* 0x000fc60004000000 */
[----:B------:R1:W-:Y:S01]  /*1be20*/  STL [R1+0x6ec], R6 ;  /* 0x0006ec0601007387 */ /* 0x0003e20000100800 */
[----:B0-----:R-:W-:-:S03]  /*1be30*/  SEL R4, R0, R20, !P0 ;  /* 0x0000001400047207 */ /* 0x001fc60004000000 */
[----:B------:R-:W-:Y:S01]  /*1be40*/  STL [R1+0x6e8], R8 ;  /* 0x0006e80801007387 */ /* 0x000fe20000100800 */
[----:B-1----:R-:W-:-:S03]  /*1be50*/  SEL R6, R0, R11, !P0 ;  /* 0x0000000b00067207 */ /* 0x002fc60004000000 */
[----:B------:R0:W-:Y:S01]  /*1be60*/  STL [R1+0x6e4], R4 ;  /* 0x0006e40401007387 */ /* 0x0001e20000100800 */
[----:B------:R-:W-:-:S03]  /*1be70*/  SEL R5, R0, R5, !P0 ;  /* 0x0000000500057207 */ /* 0x000fc60004000000 */
[----:B------:R1:W-:Y:S04]  /*1be80*/  STL [R1+0x6e0], R6 ;  /* 0x0006e00601007387 */ /* 0x0003e80000100800 */
[----:B------:R-:W5:Y:S01]  /*1be90*/  LDL.LU R9, [R1+0x6a8] ;  /* 0x0006a80001097983 */ /* 0x000f620000300800 */
[----:B0-----:R-:W-:-:S03]  /*1bea0*/  SEL R4, R0, R13, !P0 ;  /* 0x0000000d00047207 */ /* 0x001fc60004000000 */
[----:B------:R3:W-:Y:S04]  /*1beb0*/  STL [R1+0x6dc], R5 ;  /* 0x0006dc0501007387 */ /* 0x0007e80000100800 */
[----:B------:R-:W5:Y:S04]  /*1bec0*/  LDL.LU R15, [R1+0x6a4] ;  /* 0x0006a400010f7983 */ /* 0x000f680000300800 */
[----:B------:R2:W-:Y:S04]  /*1bed0*/  STL [R1+0x6d8], R4 ;  /* 0x0006d80401007387 */ /* 0x0005e80000100800 */
[----:B------:R-:W5:Y:S04]  /*1bee0*/  LDL.LU R19, [R1+0x6a0] ;  /* 0x0006a00001137983 */ /* 0x000f680000300800 */
[----:B-1----:R-:W5:Y:S04]  /*1bef0*/  LDL.LU R6, [R1+0x69c] ;  /* 0x00069c0001067983 */ /* 0x002f680000300800 */
[----:B------:R-:W5:Y:S04]  /*1bf00*/  LDL.LU R26, [R1+0x698] ;  /* 0x00069800011a7983 */ /* 0x000f680000300800 */
[----:B------:R-:W5:Y:S04]  /*1bf10*/  LDL.LU R27, [R1+0x694] ;  /* 0x00069400011b7983 */ /* 0x000f680000300800 */
[----:B------:R-:W5:Y:S04]  /*1bf20*/  LDL.LU R29, [R1+0x690] ;  /* 0x00069000011d7983 */ /* 0x000f680000300800 */
[----:B------:R-:W5:Y:S04]  /*1bf30*/  LDL.LU R28, [R1+0x674] ;  /* 0x00067400011c7983 */ /* 0x000f680000300800 */
[----:B------:R-:W5:Y:S01]  /*1bf40*/  LDL.LU R13, [R1+0x678] ;  /* 0x00067800010d7983 */ /* 0x000f620000300800 */
[----:B---3--:R-:W-:-:S03]  /*1bf50*/  SEL R5, R0, R7, !P0 ;  /* 0x0000000700057207 */ /* 0x008fc60004000000 */
[----:B------:R-:W3:Y:S04]  /*1bf60*/  LDL.LU R7, [R1+0x67c] ;  /* 0x00067c0001077983 */ /* 0x000ee80000300800 */
[----:B------:R0:W-:Y:S01]  /*1bf70*/  STL [R1+0x6d4], R5 ;  /* 0x0006d40501007387 */ /* 0x0001e20000100800 */
[----:B--2---:R-:W-:-:S03]  /*1bf80*/  SEL R4, R0, R12, !P0 ;  /* 0x0000000c00047207 */ /* 0x004fc60004000000 */
[----:B------:R-:W2:Y:S04]  /*1bf90*/  LDL.LU R12, [R1+0x684] ;  /* 0x00068400010c7983 */ /* 0x000ea80000300800 */
[----:B------:R-:W-:Y:S04]  /*1bfa0*/  STL [R1+0x6d0], R4 ;  /* 0x0006d00401007387 */ /* 0x000fe80000100800 */
[----:B------:R-:W2:Y:S04]  /*1bfb0*/  LDL.LU R24, [R1+0x688] ;  /* 0x0006880001187983 */ /* 0x000ea80000300800 */
[----:B------:R-:W2:Y:S01]  /*1bfc0*/  LDL.LU R18, [R1+0x68c] ;  /* 0x00068c0001127983 */ /* 0x000ea20000300800 */
[----:B------:R-:W-:-:S05]  /*1bfd0*/  SEL R2, R0, R2, !P0 ;  /* 0x0000000200027207 */ /* 0x000fca0004000000 */
[----:B------:R1:W-:Y:S04]  /*1bfe0*/  STL [R1+0x6cc], R2 ;  /* 0x0006cc0201007387 */ /* 0x0003e80000100800 */
[----:B------:R-:W2:Y:S04]  /*1bff0*/  LDL.LU R10, [R1+0x680] ;  /* 0x00068000010a7983 */ /* 0x000ea80000300800 */
[----:B0-----:R-:W2:Y:S04]  /*1c000*/  LDL.LU R5, [R1+0x670] ;  /* 0x0006700001057983 */ /* 0x001ea80000300800 */
[----:B-1----:R-:W2:Y:S04]  /*1c010*/  LDL.LU R2, [R1+0x66c] ;  /* 0x00066c0001027983 */ /* 0x002ea80000300800 */
[----:B------:R-:W2:Y:S01]  /*1c020*/  LDL.LU R4, [R1+0x668] ;  /* 0x0006680001047983 */ /* 0x000ea20000300800 */
[----:B----4-:R-:W-:-:S05]  /*1c030*/  SEL R8, R0, R21, !P0 ;  /* 0x0000001500087207 */ /* 0x010fca0004000000 */
[----:B------:R0:W-:Y:S01]  /*1c040*/  STL [R1+0x6c8], R8 ;  /* 0x0006c80801007387 */ /* 0x0001e20000100800 */
[----:B------:R-:W-:-:S03]  /*1c050*/  SEL R3, R0, R3, !P0 ;  /* 0x0000000300037207 */ /* 0x000fc60004000000 */
[----:B------:R-:W4:Y:S04]  /*1c060*/  LDL.LU R16, [R1+0x664] ;  /* 0x0006640001107983 */ /* 0x000f280000300800 */
[----:B------:R1:W-:Y:S04]  /*1c070*/  STL [R1+0x6c4], R3 ;  /* 0x0006c40301007387 */ /* 0x0003e80000100800 */
[----:B------:R-:W4:Y:S04]  /*1c080*/  LDL.LU R23, [R1+0x660] ;  /* 0x0006600001177983 */ /* 0x000f280000300800 */
[----:B------:R-:W4:Y:S04]  /*1c090*/  LDL.LU R14, [R1+0x65c] ;  /* 0x00065c00010e7983 */ /* 0x000f280000300800 */
[----:B------:R-:W4:Y:S04]  /*1c0a0*/  LDL.LU R22, [R1+0x658] ;  /* 0x0006580001167983 */ /* 0x000f280000300800 */
[----:B0-----:R-:W4:Y:S04]  /*1c0b0*/  LDL.LU R8, [R1+0x654] ;  /* 0x0006540001087983 */ /* 0x001f280000300800 */
[----:B------:R-:W4:Y:S04]  /*1c0c0*/  LDL.LU R20, [R1+0x638] ;  /* 0x0006380001147983 */ /* 0x000f280000300800 */
[----:B------:R-:W4:Y:S04]  /*1c0d0*/  LDL.LU R11, [R1+0x63c] ;  /* 0x00063c00010b7983 */ /* 0x000f280000300800 */
[----:B------:R-:W4:Y:S04]  /*1c0e0*/  LDL.LU R21, [R1+0x640] ;  /* 0x0006400001157983 */ /* 0x000f280000300800 */
[----:B-1----:R-:W4:Y:S01]  /*1c0f0*/  LDL.LU R3, [R1+0x644] ;  /* 0x0006440001037983 */ /* 0x002f220000300800 */
[----:B-----5:R-:W-:-:S05]  /*1c100*/  SEL R9, R0, R9, !P0 ;  /* 0x0000000900097207 */ /* 0x020fca0004000000 */
        /* <DEDUP_REMOVED lines=9> */
[----:B------:R0:W-:Y:S01]  /*1c1a0*/  STL [R1+0x6b0], R9 ;  /* 0x0006b00901007387 */ /* 0x0001e20000100800 */
[----:B-1----:R-:W-:-:S03]  /*1c1b0*/  SEL R15, R0, R29, !P0 ;  /* 0x0000001d000f7207 */ /* 0x002fc60004000000 */
[----:B------:R1:W-:Y:S04]  /*1c1c0*/  STL [R1+0x6ac], R6 ;  /* 0x0006ac0601007387 */ /* 0x0003e80000100800 */
[----:B------:R-:W-:Y:S01]  /*1c1d0*/  STL [R1+0x6a8], R15 ;  /* 0x0006a80f01007387 */ /* 0x000fe20000100800 */
[C---:B0-----:R-:W-:Y:S02]  /*1c1e0*/  SEL R9, R0.reuse, R28, !P0 ;  /* 0x0000001c00097207 */ /* 0x041fe40004000000 */
[C---:B-1----:R-:W-:Y:S02]  /*1c1f0*/  SEL R6, R0.reuse, R13, !P0 ;  /* 0x0000000d00067207 */ /* 0x042fe40004000000 */
[----:B------:R-:W5:Y:S04]  /*1c200*/  LDL.LU R13, [R1+0x650] ;  /* 0x00065000010d7983 */ /* 0x000f680000300800 */
[----:B------:R3:W-:Y:S04]  /*1c210*/  STL [R1+0x6a4], R9 ;  /* 0x0006a40901007387 */ /* 0x0007e80000100800 */
[----:B------:R2:W-:Y:S01]  /*1c220*/  STL [R1+0x6a0], R6 ;  /* 0x0006a00601007387 */ /* 0x0005e20000100800 */
[----:B---3--:R-:W-:-:S03]  /*1c230*/  SEL R9, R0, R7, !P0 ;  /* 0x0000000700097207 */ /* 0x008fc60004000000 */
[----:B------:R-:W3:Y:S04]  /*1c240*/  LDL.LU R7, [R1+0x64c] ;  /* 0x00064c0001077983 */ /* 0x000ee80000300800 */
[----:B------:R0:W-:Y:S01]  /*1c250*/  STL [R1+0x69c], R9 ;  /* 0x00069c0901007387 */ /* 0x0001e20000100800 */
[----:B--2---:R-:W-:-:S03]  /*1c260*/  SEL R6, R0, R12, !P0 ;  /* 0x0000000c00067207 */ /* 0x004fc60004000000 */
[----:B------:R-:W2:Y:S04]  /*1c270*/  LDL.LU R12, [R1+0x648] ;  /* 0x00064800010c7983 */ /* 0x000ea80000300800 */
[----:B------:R1:W-:Y:S01]  /*1c280*/  STL [R1+0x698], R6 ;  /* 0x0006980601007387 */ /* 0x0003e20000100800 */
[C---:B0-----:R-:W-:Y:S02]  /*1c290*/  SEL R9, R0.reuse, R24, !P0 ;  /* 0x0000001800097207 */ /* 0x041fe40004000000 */
[----:B-1----:R-:W-:-:S03]  /*1c2a0*/  SEL R6, R0, R18, !P0 ;  /* 0x0000001200067207 */ /* 0x002fc60004000000 */
[----:B------:R0:W-:Y:S01]  /*1c2b0*/  STL [R1+0x694], R9 ;  /* 0x0006940901007387 */ /* 0x0001e20000100800 */
[----:B------:R-:W-:-:S03]  /*1c2c0*/  SEL R10, R0, R10, !P0 ;  /* 0x0000000a000a7207 */ /* 0x000fc60004000000 */
[----:B------:R1:W-:Y:S01]  /*1c2d0*/  STL [R1+0x690], R6 ;  /* 0x0006900601007387 */ /* 0x0003e20000100800 */
[----:B0-----:R-:W-:-:S03]  /*1c2e0*/  SEL R9, R0, R5, !P0 ;  /* 0x0000000500097207 */ /* 0x001fc60004000000 */
[----:B------:R-:W-:Y:S04]  /*1c2f0*/  STL [R1+0x68c], R10 ;  /* 0x00068c0a01007387 */ /* 0x000fe80000100800 */
[----:B------:R-:W2:Y:S01]  /*1c300*/  LDL.LU R5, [R1+0x624] ;  /* 0x0006240001057983 */ /* 0x000ea20000300800 */
[----:B-1----:R-:W-:-:S03]  /*1c310*/  SEL R6, R0, R2, !P0 ;  /* 0x0000000200067207 */ /* 0x002fc60004000000 */
[----:B------:R0:W-:Y:S04]  /*1c320*/  STL [R1+0x688], R9 ;  /* 0x0006880901007387 */ /* 0x0001e80000100800 */
[----:B------:R-:W2:Y:S04]  /*1c330*/  LDL.LU R2, [R1+0x628] ;  /* 0x0006280001027983 */ /* 0x000ea80000300800 */
[----:B------:R4:W-:Y:S01]  /*1c340*/  STL [R1+0x684], R6 ;  /* 0x0006840601007387 */ /* 0x0009e20000100800 */
[C---:B0-----:R-:W-:Y:S02]  /*1c350*/  SEL R9, R0.reuse, R4, !P0 ;  /* 0x0000000400097207 */ /* 0x041fe40004000000 */
[----:B----4-:R-:W-:-:S03]  /*1c360*/  SEL R6, R0, R16, !P0 ;  /* 0x0000001000067207 */ /* 0x010fc60004000000 */
[----:B------:R0:W-:Y:S01]  /*1c370*/  STL [R1+0x680], R9 ;  /* 0x0006800901007387 */ /* 0x0001e20000100800 */
[----:B------:R-:W-:-:S03]  /*1c380*/  SEL R4, R0, R23, !P0 ;  /* 0x0000001700047207 */ /* 0x000fc60004000000 */
[----:B------:R1:W-:Y:S01]  /*1c390*/  STL [R1+0x67c], R6 ;  /* 0x00067c0601007387 */ /* 0x0003e20000100800 */
[----:B0-----:R-:W-:-:S03]  /*1c3a0*/  SEL R9, R0, R14, !P0 ;  /* 0x0000000e00097207 */ /* 0x001fc60004000000 */
[----:B------:R0:W-:Y:S01]  /*1c3b0*/  STL [R1+0x678], R4 ;  /* 0x0006780401007387 */ /* 0x0001e20000100800 */
[----:B-1----:R-:W-:-:S03]  /*1c3c0*/  SEL R6, R0, R22, !P0 ;  /* 0x0000001600067207 */ /* 0x002fc60004000000 */
[----:B------:R-:W-:Y:S04]  /*1c3d0*/  STL [R1+0x674], R9 ;  /* 0x0006740901007387 */ /* 0x000fe80000100800 */
[----:B------:R1:W-:Y:S01]  /*1c3e0*/  STL [R1+0x670], R6 ;  /* 0x0006700601007387 */ /* 0x0003e20000100800 */
[C---:B0-----:R-:W-:Y:S02]  /*1c3f0*/  SEL R4, R0.reuse, R8, !P0 ;  /* 0x0000000800047207 */ /* 0x041fe40004000000 */
[----:B------:R-:W-:-:S03]  /*1c400*/  SEL R8, R0, R20, !P0 ;  /* 0x0000001400087207 */ /* 0x000fc60004000000 */
[----:B------:R0:W-:Y:S01]  /*1c410*/  STL [R1+0x66c], R4 ;  /* 0x00066c0401007387 */ /* 0x0001e20000100800 */
[----:B-1----:R-:W-:-:S03]  /*1c420*/  SEL R6, R0, R11, !P0 ;  /* 0x0000000b00067207 */ /* 0x002fc60004000000 */
[----:B------:R-:W-:Y:S01]  /*1c430*/  STL [R1+0x668], R8 ;  /* 0x0006680801007387 */ /* 0x000fe20000100800 */
[----:B------:R-:W-:-:S03]  /*1c440*/  SEL R3, R0, R3, !P0 ;  /* 0x0000000300037207 */ /* 0x000fc60004000000 */
[----:B------:R1:W-:Y:S01]  /*1c450*/  STL [R1+0x664], R6 ;  /* 0x0006640601007387 */ /* 0x0003e20000100800 */
[----:B0-----:R-:W-:-:S03]  /*1c460*/  SEL R4, R0, R21, !P0 ;  /* 0x0000001500047207 */ /* 0x001fc60004000000 */
[----:B------:R-:W4:Y:S04]  /*1c470*/  LDL.LU R9, [R1+0x62c] ;  /* 0x00062c0001097983 */ /* 0x000f280000300800 */
[----:B------:R-:W-:Y:S04]  /*1c480*/  STL [R1+0x660], R4 ;  /* 0x0006600401007387 */ /* 0x000fe80000100800 */
[----:B------:R-:W4:Y:S04]  /*1c490*/  LDL.LU R15, [R1+0x630] ;  /* 0x00063000010f7983 */ /* 0x000f280000300800 */
[----:B------:R0:W-:Y:S04]  /*1c4a0*/  STL [R1+0x65c], R3 ;  /* 0x00065c0301007387 */ /* 0x0001e80000100800 */
[----:B------:R-:W4:Y:S04]  /*1c4b0*/  LDL.LU R19, [R1+0x634] ;  /* 0x0006340001137983 */ /* 0x000f280000300800 */
[----:B-1----:R-:W4:Y:S04]  /*1c4c0*/  LDL.LU R6, [R1+0x5bc] ;  /* 0x0005bc0001067983 */ /* 0x002f280000300800 */
[----:B------:R-:W4:Y:S04]  /*1c4d0*/  LDL.LU R26, [R1+0x5c0] ;  /* 0x0005c000011a7983 */ /* 0x000f280000300800 */
[----:B------:R-:W4:Y:S04]  /*1c4e0*/  LDL.LU R27, [R1+0x5d0] ;  /* 0x0005d000011b7983 */ /* 0x000f280000300800 */
[----:B------:R-:W4:Y:S04]  /*1c4f0*/  LDL.LU R29, [R1+0x614] ;  /* 0x00061400011d7983 */ /* 0x000f280000300800 */
[----:B------:R-:W4:Y:S04]  /*1c500*/  LDL.LU R28, [R1+0x618] ;  /* 0x00061800011c7983 */ /* 0x000f280000300800 */
[----:B0-----:R-:W4:Y:S01]  /*1c510*/  LDL.LU R3, [R1+0x620] ;  /* 0x0006200001037983 */ /* 0x001f220000300800 */
[----:B-----5:R-:W-:-:S03]  /*1c520*/  SEL R4, R0, R13, !P0 ;  /* 0x0000000d00047207 */ /* 0x020fc60004000000 */
[----:B------:R-:W5:Y:S04]  /*1c530*/  LDL.LU R13, [R1+0x61c] ;  /* 0x00061c00010d7983 */ /* 0x000f680000300800 */
[----:B------:R2:W-:Y:S01]  /*1c540*/  STL [R1+0x658], R4 ;  /* 0x0006580401007387 */ /* 0x0005e20000100800 */
[----:B---3--:R-:W-:-:S03]  /*1c550*/  SEL R8, R0, R7, !P0 ;  /* 0x0000000700087207 */ /* 0x008fc60004000000 */
[----:B------:R-:W3:Y:S04]  /*1c560*/  LDL.LU R7, [R1+0x5f8] ;  /* 0x0005f80001077983 */ /* 0x000ee80000300800 */
[----:B------:R-:W-:Y:S04]  /*1c570*/  STL [R1+0x654], R8 ;  /* 0x0006540801007387 */ /* 0x000fe80000100800 */
[----:B------:R-:W3:Y:S04]  /*1c580*/  LDL.LU R24, [R1+0x5fc] ;  /* 0x0005fc0001187983 */ /* 0x000ee80000300800 */
[----:B------:R-:W3:Y:S01]  /*1c590*/  LDL.LU R18, [R1+0x610] ;  /* 0x0006100001127983 */ /* 0x000ee20000300800 */
[----:B--2---:R-:W-:-:S05]  /*1c5a0*/  SEL R4, R0, R12, !P0 ;  /* 0x0000000c00047207 */ /* 0x004fca0004000000 */
[----:B------:R0:W-:Y:S04]  /*1c5b0*/  STL [R1+0x650], R4 ;  /* 0x0006500401007387 */ /* 0x0001e80000100800 */
[----:B------:R-:W2:Y:S04]  /*1c5c0*/  LDL.LU R10, [R1+0x60c] ;  /* 0x00060c00010a7983 */ /* 0x000ea80000300800 */
[----:B------:R-:W2:Y:S04]  /*1c5d0*/  LDL.LU R21, [R1+0x604] ;  /* 0x0006040001157983 */ /* 0x000ea80000300800 */
[----:B------:R-:W2:Y:S04]  /*1c5e0*/  LDL.LU R12, [R1+0x608] ;  /* 0x00060800010c7983 */ /* 0x000ea80000300800 */
[----:B0-----:R-:W2:Y:S01]  /*1c5f0*/  LDL.LU R4, [R1+0x600] ;  /* 0x0006000001047983 */ /* 0x001ea20000300800 */
[----:B------:R-:W-:-:S05]  /*1c600*/  SEL R5, R0, R5, !P0 ;  /* 0x0000000500057207 */ /* 0x000fca0004000000 */
[----:B------:R0:W-:Y:S01]  /*1c610*/  STL [R1+0x64c], R5 ;  /* 0x00064c0501007387 */ /* 0x0001e20000100800 */
[----:B------:R-:W-:-:S03]  /*1c620*/  SEL R2, R0, R2, !P0 ;  /* 0x0000000200027207 */ /* 0x000fc60004000000 */
[----:B------:R-:W2:Y:S04]  /*1c630*/  LDL.LU R16, [R1+0x5f4] ;  /* 0x0005f40001107983 */ /* 0x000ea80000300800 */
[----:B------:R1:W-:Y:S04]  /*1c640*/  STL [R1+0x648], R2 ;  /* 0x0006480201007387 */ /* 0x0003e80000100800 */
[----:B------:R-:W2:Y:S04]  /*1c650*/  LDL.LU R23, [R1+0x5f0] ;  /* 0x0005f00001177983 */ /* 0x000ea80000300800 */
[----:B------:R-:W2:Y:S04]  /*1c660*/  LDL.LU R14, [R1+0x5ec] ;  /* 0x0005ec00010e7983 */ /* 0x000ea80000300800 */
[----:B------:R-:W2:Y:S04]  /*1c670*/  LDL.LU R22, [R1+0x5e8] ;  /* 0x0005e80001167983 */ /* 0x000ea80000300800 */
[----:B------:R-:W2:Y:S04]  /*1c680*/  LDL.LU R8, [R1+0x5d4] ;  /* 0x0005d40001087983 */ /* 0x000ea80000300800 */
[----:B------:R-:W2:Y:S04]  /*1c690*/  LDL.LU R20, [R1+0x5e0] ;  /* 0x0005e00001147983 */ /* 0x000ea80000300800 */
[----:B------:R-:W2:Y:S04]  /*1c6a0*/  LDL.LU R11, [R1+0x5e4] ;  /* 0x0005e400010b7983 */ /* 0x000ea80000300800 */
[----:B0-----:R-:W2:Y:S04]  /*1c6b0*/  LDL.LU R5, [R1+0x5d8] ;  /* 0x0005d80001057983 */ /* 0x001ea80000300800 */
[----:B-1----:R-:W2:Y:S01]  /*1c6c0*/  LDL.LU R2, [R1+0x5dc] ;  /* 0x0005dc0001027983 */ /* 0x002ea20000300800 */
[----:B----4-:R-:W-:-:S05]  /*1c6d0*/  SEL R9, R0, R9, !P0 ;  /* 0x0000000900097207 */ /* 0x010fca0004000000 */
        /* <DEDUP_REMOVED lines=15> */
[----:B------:R-:W4:Y:S04]  /*1c7d0*/  LDL.LU R3, [R1+0x5cc] ;  /* 0x0005cc0001037983 */ /* 0x000f280000300800 */
[----:B------:R5:W-:Y:S04]  /*1c7e0*/  STL [R1+0x628], R9 ;  /* 0x0006280901007387 */ /* 0x000be80000100800 */
[----:B------:R3:W-:Y:S01]  /*1c7f0*/  STL [R1+0x624], R6 ;  /* 0x0006240601007387 */ /* 0x0007e20000100800 */
[----:B-----5:R-:W-:-:S03]  /*1c800*/  SEL R9, R0, R13, !P0 ;  /* 0x0000000d00097207 */ /* 0x020fc60004000000 */
[----:B------:R-:W5:Y:S04]  /*1c810*/  LDL.LU R13, [R1+0x5c8] ;  /* 0x0005c800010d7983 */ /* 0x000f680000300800 */
[----:B------:R0:W-:Y:S01]  /*1c820*/  STL [R1+0x620], R9 ;  /* 0x0006200901007387 */ /* 0x0001e20000100800 */
[----:B---3--:R-:W-:-:S03]  /*1c830*/  SEL R6, R0, R7, !P0 ;  /* 0x0000000700067207 */ /* 0x008fc60004000000 */
[----:B------:R-:W3:Y:S04]  /*1c840*/  LDL.LU R7, [R1+0x5c4] ;  /* 0x0005c40001077983 */ /* 0x000ee80000300800 */
[----:B------:R1:W-:Y:S01]  /*1c850*/  STL [R1+0x61c], R6 ;  /* 0x00061c0601007387 */ /* 0x0003e20000100800 */
[----:B0-----:R-:W-:-:S05]  /*1c860*/  SEL R9, R0, R24, !P0 ;  /* 0x0000001800097207 */ /* 0x001fca0004000000 */
[----:B------:R0:W-:Y:S01]  /*1c870*/  STL [R1+0x618], R9 ;  /* 0x0006180901007387 */ /* 0x0001e20000100800 */
[----:B-1----:R-:W-:-:S05]  /*1c880*/  SEL R6, R0, R18, !P0 ;  /* 0x0000001200067207 */ /* 0x002fca0004000000 */
[----:B------:R1:W-:Y:S01]  /*1c890*/  STL [R1+0x614], R6 ;  /* 0x0006140601007387 */ /* 0x0003e20000100800 */
[C---:B--2---:R-:W-:Y:S02]  /*1c8a0*/  SEL R10, R0.reuse, R10, !P0 ;  /* 0x0000000a000a7207 */ /* 0x044fe40004000000 */
[----:B0-----:R-:W-:-:S03]  /*1c8b0*/  SEL R9, R0, R21, !P0 ;  /* 0x0000001500097207 */ /* 0x001fc60004000000 */
[----:B------:R-:W-:Y:S01]  /*1c8c0*/  STL [R1+0x610], R10 ;  /* 0x0006100a01007387 */ /* 0x000fe20000100800 */
[----:B-1----:R-:W-:-:S03]  /*1c8d0*/  SEL R6, R0, R12, !P0 ;  /* 0x0000000c00067207 */ /* 0x002fc60004000000 */
[----:B------:R-:W2:Y:S04]  /*1c8e0*/  LDL.LU R21, [R1+0x5b8] ;  /* 0x0005b80001157983 */ /* 0x000ea80000300800 */
[----:B------:R0:W-:Y:S04]  /*1c8f0*/  STL [R1+0x60c], R9 ;  /* 0x00060c0901007387 */ /* 0x0001e80000100800 */
[----:B------:R-:W2:Y:S04]  /*1c900*/  LDL.LU R12, [R1+0x5b4] ;  /* 0x0005b400010c7983 */ /* 0x000ea80000300800 */
[----:B------:R1:W-:Y:S01]  /*1c910*/  STL [R1+0x608], R6 ;  /* 0x0006080601007387 */ /* 0x0003e20000100800 */
[----:B0-----:R-:W-:-:S02]  /*1c920*/  SEL R9, R0, R4, !P0 ;  /* 0x0000000400097207 */ /* 0x001fc40004000000 */
[----:B-1----:R-:W-:-:S03]  /*1c930*/  SEL R6, R0, R16, !P0 ;  /* 0x0000001000067207 */ /* 0x002fc60004000000 */
[----:B------:R0:W-:Y:S04]  /*1c940*/  STL [R1+0x604], R9 ;  /* 0x0006040901007387 */ /* 0x0001e80000100800 */
[----:B------:R1:W-:Y:S01]  /*1c950*/  STL [R1+0x600], R6 ;  /* 0x0006000601007387 */ /* 0x0003e20000100800 */
[C---:B------:R-:W-:Y:S02]  /*1c960*/  SEL R4, R0.reuse, R23, !P0 ;  /* 0x0000001700047207 */ /* 0x040fe40004000000 */
        /* <DEDUP_REMOVED lines=9> */
[----:B------:R-:W-:Y:S04]  /*1ca00*/  STL [R1+0x5ec], R8 ;  /* 0x0005ec0801007387 */ /* 0x000fe80000100800 */
[----:B------:R1:W-:Y:S01]  /*1ca10*/  STL [R1+0x5e8], R6 ;  /* 0x0005e80601007387 */ /* 0x0003e20000100800 */
[----:B0-----:R-:W-:-:S03]  /*1ca20*/  SEL R4, R0, R5, !P0 ;  /* 0x0000000500047207 */ /* 0x001fc60004000000 */
[----:B------:R-:W2:Y:S01]  /*1ca30*/  LDL.LU R9, [R1+0x5b0] ;  /* 0x0005b00001097983 */ /* 0x000ea20000300800 */
[----:B------:R-:W-:-:S03]  /*1ca40*/  SEL R2, R0, R2, !P0 ;  /* 0x0000000200027207 */ /* 0x000fc60004000000 */
[----:B------:R-:W-:Y:S04]  /*1ca50*/  STL [R1+0x5e4], R4 ;  /* 0x0005e40401007387 */ /* 0x000fe80000100800 */
[----:B------:R-:W2:Y:S04]  /*1ca60*/  LDL.LU R15, [R1+0x5ac] ;  /* 0x0005ac00010f7983 */ /* 0x000ea80000300800 */
[----:B------:R0:W-:Y:S04]  /*1ca70*/  STL [R1+0x5e0], R2 ;  /* 0x0005e00201007387 */ /* 0x0001e80000100800 */
[----:B------:R-:W2:Y:S04]  /*1ca80*/  LDL.LU R19, [R1+0x5a8] ;  /* 0x0005a80001137983 */ /* 0x000ea80000300800 */
[----:B-1----:R-:W2:Y:S04]  /*1ca90*/  LDL.LU R6, [R1+0x5a4] ;  /* 0x0005a40001067983 */ /* 0x002ea80000300800 */
[----:B------:R-:W2:Y:S04]  /*1caa0*/  LDL.LU R26, [R1+0x5a0] ;  /* 0x0005a000011a7983 */ /* 0x000ea80000300800 */
[----:B------:R-:W2:Y:S04]  /*1cab0*/  LDL.LU R27, [R1+0x520] ;  /* 0x00052000011b7983 */ /* 0x000ea80000300800 */
[----:B------:R-:W2:Y:S04]  /*1cac0*/  LDL.LU R29, [R1+0x59c] ;  /* 0x00059c00011d7983 */ /* 0x000ea80000300800 */
[----:B------:R-:W2:Y:S04]  /*1cad0*/  LDL.LU R28, [R1+0x564] ;  /* 0x00056400011c7983 */ /* 0x000ea80000300800 */
[----:B0-----:R-:W2:Y:S01]  /*1cae0*/  LDL.LU R2, [R1+0x598] ;  /* 0x0005980001027983 */ /* 0x001ea20000300800 */
[----:B----4-:R-:W-:-:S03]  /*1caf0*/  SEL R4, R0, R3, !P0 ;  /* 0x0000000300047207 */ /* 0x010fc60004000000 */
[----:B------:R-:W4:Y:S04]  /*1cb00*/  LDL.LU R3, [R1+0x584] ;  /* 0x0005840001037983 */ /* 0x000f280000300800 */
[----:B------:R3:W-:Y:S01]  /*1cb10*/  STL [R1+0x5dc], R4 ;  /* 0x0005dc0401007387 */ /* 0x0007e20000100800 */
[----:B-----5:R-:W-:-:S03]  /*1cb20*/  SEL R5, R0, R13, !P0 ;  /* 0x0000000d00057207 */ /* 0x020fc60004000000 */
[----:B------:R-:W5:Y:S04]  /*1cb30*/  LDL.LU R13, [R1+0x58c] ;  /* 0x00058c00010d7983 */ /* 0x000f680000300800 */
[----:B------:R0:W-:Y:S04]  /*1cb40*/  STL [R1+0x5d8], R5 ;  /* 0x0005d80501007387 */ /* 0x0001e80000100800 */
[----:B------:R-:W5:Y:S01]  /*1cb50*/  LDL.LU R24, [R1+0x590] ;  /* 0x0005900001187983 */ /* 0x000f620000300800 */
[----:B---3--:R-:W-:-:S03]  /*1cb60*/  SEL R4, R0, R7, !P0 ;  /* 0x0000000700047207 */ /* 0x008fc60004000000 */
[----:B------:R-:W3:Y:S04]  /*1cb70*/  LDL.LU R18, [R1+0x594] ;  /* 0x0005940001127983 */ /* 0x000ee80000300800 */
[----:B------:R1:W-:Y:S04]  /*1cb80*/  STL [R1+0x5d4], R4 ;  /* 0x0005d40401007387 */ /* 0x0003e80000100800 */
[----:B------:R-:W3:Y:S04]  /*1cb90*/  LDL.LU R10, [R1+0x588] ;  /* 0x00058800010a7983 */ /* 0x000ee80000300800 */
[----:B0-----:R-:W3:Y:S04]  /*1cba0*/  LDL.LU R5, [R1+0x578] ;  /* 0x0005780001057983 */ /* 0x001ee80000300800 */
[----:B------:R-:W3:Y:S04]  /*1cbb0*/  LDL.LU R7, [R1+0x57c] ;  /* 0x00057c0001077983 */ /* 0x000ee80000300800 */
[----:B-1----:R-:W3:Y:S01]  /*1cbc0*/  LDL.LU R4, [R1+0x580] ;  /* 0x0005800001047983 */ /* 0x002ee20000300800 */
[----:B--2---:R-:W-:-:S05]  /*1cbd0*/  SEL R11, R0, R21, !P0 ;  /* 0x00000015000b7207 */ /* 0x004fca0004000000 */
[----:B------:R-:W-:Y:S01]  /*1cbe0*/  STL [R1+0x5d0], R11 ;  /* 0x0005d00b01007387 */ /* 0x000fe20000100800 */
[----:B------:R-:W-:-:S03]  /*1cbf0*/  SEL R8, R0, R12, !P0 ;  /* 0x0000000c00087207 */ /* 0x000fc60004000000 */
[----:B------:R-:W2:Y:S04]  /*1cc00*/  LDL.LU R16, [R1+0x574] ;  /* 0x0005740001107983 */ /* 0x000ea80000300800 */
[----:B------:R0:W-:Y:S04]  /*1cc10*/  STL [R1+0x5cc], R8 ;  /* 0x0005cc0801007387 */ /* 0x0001e80000100800 */
[----:B------:R-:W2:Y:S04]  /*1cc20*/  LDL.LU R23, [R1+0x570] ;  /* 0x0005700001177983 */ /* 0x000ea80000300800 */
[----:B------:R-:W2:Y:S04]  /*1cc30*/  LDL.LU R14, [R1+0x56c] ;  /* 0x00056c00010e7983 */ /* 0x000ea80000300800 */
[----:B------:R-:W2:Y:S04]  /*1cc40*/  LDL.LU R22, [R1+0x568] ;  /* 0x0005680001167983 */ /* 0x000ea80000300800 */
[----:B0-----:R-:W2:Y:S04]  /*1cc50*/  LDL.LU R8, [R1+0x54c] ;  /* 0x00054c0001087983 */ /* 0x001ea80000300800 */
[----:B------:R-:W2:Y:S04]  /*1cc60*/  LDL.LU R20, [R1+0x528] ;  /* 0x0005280001147983 */ /* 0x000ea80000300800 */
[----:B------:R-:W2:Y:S04]  /*1cc70*/  LDL.LU R11, [R1+0x53c] ;  /* 0x00053c00010b7983 */ /* 0x000ea80000300800 */
[----:B------:R-:W2:Y:S04]  /*1cc80*/  LDL.LU R21, [R1+0x558] ;  /* 0x0005580001157983 */ /* 0x000ea80000300800 */
[----:B------:R-:W2:Y:S01]  /*1cc90*/  LDL.LU R12, [R1+0x560] ;  /* 0x00056000010c7983 */ /* 0x000ea20000300800 */
[----:B------:R-:W-:-:S05]  /*1cca0*/  SEL R9, R0, R9, !P0 ;  /* 0x0000000900097207 */ /* 0x000fca0004000000 */
        /* <DEDUP_REMOVED lines=15> */
[----:B------:R-:W2:Y:S04]  /*1cda0*/  LDL.LU R2, [R1+0x55c] ;  /* 0x00055c0001027983 */ /* 0x000ea80000300800 */
[----:B------:R4:W-:Y:S04]  /*1cdb0*/  STL [R1+0x5ac], R9 ;  /* 0x0005ac0901007387 */ /* 0x0009e80000100800 */
[----:B------:R5:W-:Y:S01]  /*1cdc0*/  STL [R1+0x5a8], R6 ;  /* 0x0005a80601007387 */ /* 0x000be20000100800 */
[----:B----4-:R-:W-:-:S03]  /*1cdd0*/  SEL R9, R0, R3, !P0 ;  /* 0x0000000300097207 */ /* 0x010fc60004000000 */
[----:B------:R-:W4:Y:S04]  /*1cde0*/  LDL.LU R3, [R1+0x550] ;  /* 0x0005500001037983 */ /* 0x000f280000300800 */
[----:B------:R0:W-:Y:S01]  /*1cdf0*/  STL [R1+0x5a4], R9 ;  /* 0x0005a40901007387 */ /* 0x0001e20000100800 */
[----:B-----5:R-:W-:-:S03]  /*1ce00*/  SEL R6, R0, R13, !P0 ;  /* 0x0000000d00067207 */ /* 0x020fc60004000000 */
[----:B------:R-:W5:Y:S04]  /*1ce10*/  LDL.LU R13, [R1+0x554] ;  /* 0x00055400010d7983 */ /* 0x000f680000300800 */
[----:B------:R3:W-:Y:S01]  /*1ce20*/  STL [R1+0x5a0], R6 ;  /* 0x0005a00601007387 */ /* 0x0007e20000100800 */
[C---:B0-----:R-:W-:Y:S02]  /*1ce30*/  SEL R9, R0.reuse, R24, !P0 ;  /* 0x0000001800097207 */ /* 0x041fe40004000000 */
[----:B---3--:R-:W-:-:S03]  /*1ce40*/  SEL R6, R0, R18, !P0 ;  /* 0x0000001200067207 */ /* 0x008fc60004000000 */
[----:B------:R0:W-:Y:S01]  /*1ce50*/  STL [R1+0x59c], R9 ;  /* 0x00059c0901007387 */ /* 0x0001e20000100800 */
[----:B------:R-:W-:-:S03]  /*1ce60*/  SEL R10, R0, R10, !P0 ;  /* 0x0000000a000a7207 */ /* 0x000fc60004000000 */
[----:B------:R1:W-:Y:S04]  /*1ce70*/  STL [R1+0x598], R6 ;  /* 0x0005980601007387 */ /* 0x0003e80000100800 */
[----:B------:R-:W-:Y:S01]  /*1ce80*/  STL [R1+0x594], R10 ;  /* 0x0005940a01007387 */ /* 0x000fe20000100800 */
[----:B0-----:R-:W-:-:S03]  /*1ce90*/  SEL R9, R0, R5, !P0 ;  /* 0x0000000500097207 */ /* 0x001fc60004000000 */
[----:B------:R-:W3:Y:S01]  /*1cea0*/  LDL.LU R5, [R1+0x828] ;  /* 0x0008280001057983 */ /* 0x000ee20000300800 */
[----:B-1----:R-:W-:-:S03]  /*1ceb0*/  SEL R6, R0, R7, !P0 ;  /* 0x0000000700067207 */ /* 0x002fc60004000000 */
[----:B------:R2:W-:Y:S04]  /*1cec0*/  STL [R1+0x590], R9 ;  /* 0x0005900901007387 */ /* 0x0005e80000100800 */
[----:B------:R-:W3:Y:S01]  /*1ced0*/  LDL.LU R7, [R1+0x548] ;  /* 0x0005480001077983 */ /* 0x000ee20000300800 */
[----:B------:R-:W-:-:S03]  /*1cee0*/  SEL R4, R0, R4, !P0 ;  /* 0x0000000400047207 */ /* 0x000fc60004000000 */
[----:B------:R0:W-:Y:S04]  /*1cef0*/  STL [R1+0x58c], R6 ;  /* 0x00058c0601007387 */ /* 0x0001e80000100800 */
[----:B------:R1:W-:Y:S01]  /*1cf00*/  STL [R1+0x588], R4 ;  /* 0x0005880401007387 */ /* 0x0003e20000100800 */
[C---:B--2---:R-:W-:Y:S02]  /*1cf10*/  SEL R9, R0.reuse, R16, !P0 ;  /* 0x0000001000097207 */ /* 0x044fe40004000000 */
[----:B0-----:R-:W-:-:S03]  /*1cf20*/  SEL R6, R0, R23, !P0 ;  /* 0x0000001700067207 */ /* 0x001fc60004000000 */
[----:B------:R0:W-:Y:S01]  /*1cf30*/  STL [R1+0x584], R9 ;  /* 0x0005840901007387 */ /* 0x0001e20000100800 */
[----:B-1----:R-:W-:-:S03]  /*1cf40*/  SEL R4, R0, R14, !P0 ;  /* 0x0000000e00047207 */ /* 0x002fc60004000000 */
[----:B------:R1:W-:Y:S04]  /*1cf50*/  STL [R1+0x580], R6 ;  /* 0x0005800601007387 */ /* 0x0003e80000100800 */
[----:B------:R2:W-:Y:S01]  /*1cf60*/  STL [R1+0x57c], R4 ;  /* 0x00057c0401007387 */ /* 0x0005e20000100800 */
[C---:B0-----:R-:W-:Y:S02]  /*1cf70*/  SEL R9, R0.reuse, R22, !P0 ;  /* 0x0000001600097207 */ /* 0x041fe40004000000 */
[----:B-1----:R-:W-:-:S03]  /*1cf80*/  SEL R6, R0, R8, !P0 ;  /* 0x0000000800067207 */ /* 0x002fc60004000000 */
[----:B------:R-:W-:Y:S01]  /*1cf90*/  STL [R1+0x578], R9 ;  /* 0x0005780901007387 */ /* 0x000fe20000100800 */
[C---:B--2---:R-:W-:Y:S02]  /*1cfa0*/  SEL R4, R0.reuse, R20, !P0 ;  /* 0x0000001400047207 */ /* 0x044fe40004000000 */
[C---:B------:R-:W-:Y:S01]  /*1cfb0*/  SEL R8, R0.reuse, R11, !P0 ;  /* 0x0000000b00087207 */ /* 0x040fe20004000000 */
[----:B------:R0:W-:Y:S04]  /*1cfc0*/  STL [R1+0x574], R6 ;  /* 0x0005740601007387 */ /* 0x0001e80000100800 */
[----:B------:R1:W-:Y:S04]  /*1cfd0*/  STL [R1+0x570], R4 ;  /* 0x0005700401007387 */ /* 0x0003e80000100800 */
[----:B------:R-:W-:Y:S01]  /*1cfe0*/  STL [R1+0x56c], R8 ;  /* 0x00056c0801007387 */ /* 0x000fe20000100800 */
[----:B0-----:R-:W-:-:S03]  /*1cff0*/  SEL R6, R0, R21, !P0 ;  /* 0x0000001500067207 */ /* 0x001fc60004000000 */
[----:B------:R-:W2:Y:S01]  /*1d000*/  LDL.LU R9, [R1+0x544] ;  /* 0x0005440001097983 */ /* 0x000ea20000300800 */
[----:B-1----:R-:W-:-:S03]  /*1d010*/  SEL R4, R0, R12, !P0 ;  /* 0x0000000c00047207 */ /* 0x002fc60004000000 */
[----:B------:R0:W-:Y:S04]  /*1d020*/  STL [R1+0x568], R6 ;  /* 0x0005680601007387 */ /* 0x0001e80000100800 */
[----:B------:R-:W2:Y:S04]  /*1d030*/  LDL.LU R15, [R1+0x540] ;  /* 0x00054000010f7983 */ /* 0x000ea80000300800 */
        /* <DEDUP_REMOVED lines=13> */
[----:B------:R-:W-:Y:S04]  /*1d110*/  STL [R1+0x55c], R8 ;  /* 0x00055c0801007387 */ /* 0x000fe80000100800 */
[----:B------:R-:W4:Y:S04]  /*1d120*/  LDL.LU R24, [R1+0x814] ;  /* 0x0008140001187983 */ /* 0x000f280000300800 */
[----:B------:R-:W4:Y:S01]  /*1d130*/  LDL.LU R18, [R1+0x51c] ;  /* 0x00051c0001127983 */ /* 0x000f220000300800 */
[----:B-----5:R-:W-:-:S05]  /*1d140*/  SEL R4, R0, R13, !P0 ;  /* 0x0000000d00047207 */ /* 0x020fca0004000000 */
[----:B------:R0:W-:Y:S04]  /*1d150*/  STL [R1+0x558], R4 ;  /* 0x0005580401007387 */ /* 0x0001e80000100800 */
[----:B------:R-:W5:Y:S04]  /*1d160*/  LDL.LU R10, [R1+0x518] ;  /* 0x00051800010a7983 */ /* 0x000f680000300800 */
[----:B------:R-:W5:Y:S04]  /*1d170*/  LDL.LU R21, [R1+0x514] ;  /* 0x0005140001157983 */ /* 0x000f680000300800 */
[----:B------:R-:W5:Y:S04]  /*1d180*/  LDL.LU R13, [R1+0x50c] ;  /* 0x00050c00010d7983 */ /* 0x000f680000300800 */
[----:B0-----:R-:W5:Y:S01]  /*1d190*/  LDL.LU R4, [R1+0x508] ;  /* 0x0005080001047983 */ /* 0x001f620000300800 */
        /* <DEDUP_REMOVED lines=11> */
[----:B-1----:R-:W3:Y:S04]  /*1d250*/  LDL.LU R5, [R1+0x4e4] ;  /* 0x0004e40001057983 */ /* 0x002ee80000300800 */
[----:B------:R-:W3:Y:S01]  /*1d260*/  LDL.LU R7, [R1+0x4e0] ;  /* 0x0004e00001077983 */ /* 0x000ee20000300800 */
[----:B--2---:R-:W-:-:S05]  /*1d270*/  SEL R9, R0, R9, !P0 ;  /* 0x0000000900097207 */ /* 0x004fca0004000000 */
        /* <DEDUP_REMOVED lines=18> */
[----:B0-----:R-:W-:-:S03]  /*1d3a0*/  SEL R9, R0, R2, !P0 ;  /* 0x0000000200097207 */ /* 0x001fc60004000000 */
[----:B------:R-:W2:Y:S04]  /*1d3b0*/  LDL.LU R2, [R1+0x4d8] ;  /* 0x0004d80001027983 */ /* 0x000ea80000300800 */
[----:B------:R0:W-:Y:S01]  /*1d3c0*/  STL [R1+0x528], R9 ;  /* 0x0005280901007387 */ /* 0x0001e20000100800 */
[----:B----4-:R-:W-:-:S03]  /*1d3d0*/  SEL R6, R0, R3, !P0 ;  /* 0x0000000300067207 */ /* 0x010fc60004000000 */
[----:B------:R-:W4:Y:S04]  /*1d3e0*/  LDL.LU R3, [R1+0x4d4] ;  /* 0x0004d40001037983 */ /* 0x000f280000300800 */
[----:B------:R1:W-:Y:S01]  /*1d3f0*/  STL [R1+0x524], R6 ;  /* 0x0005240601007387 */ /* 0x0003e20000100800 */
[----:B0-----:R-:W-:-:S05]  /*1d400*/  SEL R9, R0, R24, !P0 ;  /* 0x0000001800097207 */ /* 0x001fca0004000000 */
[----:B------:R0:W-:Y:S01]  /*1d410*/  STL [R1+0x520], R9 ;  /* 0x0005200901007387 */ /* 0x0001e20000100800 */
[C---:B-1----:R-:W-:Y:S02]  /*1d420*/  SEL R6, R0.reuse, R18, !P0 ;  /* 0x0000001200067207 */ /* 0x042fe40004000000 */
[----:B-----5:R-:W-:-:S03]  /*1d430*/  SEL R10, R0, R10, !P0 ;  /* 0x0000000a000a7207 */ /* 0x020fc60004000000 */
[----:B------:R1:W-:Y:S01]  /*1d440*/  STL [R1+0x51c], R6 ;  /* 0x00051c0601007387 */ /* 0x0003e20000100800 */
[----:B0-----:R-:W-:-:S03]  /*1d450*/  SEL R9, R0, R21, !P0 ;  /* 0x0000001500097207 */ /* 0x001fc60004000000 */
[----:B------:R-:W-:Y:S04]  /*1d460*/  STL [R1+0x518], R10 ;  /* 0x0005180a01007387 */ /* 0x000fe80000100800 */
[----:B------:R-:W5:Y:S01]  /*1d470*/  LDL.LU R21, [R1+0x4d0] ;  /* 0x0004d00001157983 */ /* 0x000f620000300800 */
[----:B-1----:R-:W-:-:S03]  /*1d480*/  SEL R6, R0, R13, !P0 ;  /* 0x0000000d00067207 */ /* 0x002fc60004000000 */
[----:B------:R-:W-:Y:S04]  /*1d490*/  STL [R1+0x514], R9 ;  /* 0x0005140901007387 */ /* 0x000fe80000100800 */
[----:B------:R-:W5:Y:S01]  /*1d4a0*/  LDL.LU R13, [R1+0x4cc] ;  /* 0x0004cc00010d7983 */ /* 0x000f620000300800 */
[----:B------:R-:W-:-:S03]  /*1d4b0*/  SEL R4, R0, R4, !P0 ;  /* 0x0000000400047207 */ /* 0x000fc60004000000 */
[----:B------:R3:W-:Y:S04]  /*1d4c0*/  STL [R1+0x50c], R6 ;  /* 0x00050c0601007387 */ /* 0x0007e80000100800 */
[----:B------:R0:W-:Y:S01]  /*1d4d0*/  STL [R1+0x508], R4 ;  /* 0x0005080401007387 */ /* 0x0001e20000100800 */
[C---:B---3--:R-:W-:Y:S02]  /*1d4e0*/  SEL R6, R0.reuse, R16, !P0 ;  /* 0x0000001000067207 */ /* 0x048fe40004000000 */
        /* <DEDUP_REMOVED lines=14> */
[----:B------:R-:W3:Y:S01]  /*1d5d0*/  LDL.LU R9, [R1+0x4c4] ;  /* 0x0004c40001097983 */ /* 0x000ee20000300800 */
[----:B0-----:R-:W-:-:S03]  /*1d5e0*/  SEL R4, R0, R7, !P0 ;  /* 0x0000000700047207 */ /* 0x001fc60004000000 */
[----:B------:R2:W-:Y:S04]  /*1d5f0*/  STL [R1+0x4e8], R5 ;  /* 0x0004e80501007387 */ /* 0x0005e80000100800 */
[----:B------:R-:W3:Y:S04]  /*1d600*/  LDL.LU R15, [R1+0x4c0] ;  /* 0x0004c000010f7983 */ /* 0x000ee80000300800 */
[----:B------:R0:W-:Y:S04]  /*1d610*/  STL [R1+0x4e4], R4 ;  /* 0x0004e40401007387 */ /* 0x0001e80000100800 */
[----:B------:R-:W3:Y:S04]  /*1d620*/  LDL.LU R19, [R1+0x4bc] ;  /* 0x0004bc0001137983 */ /* 0x000ee80000300800 */
[----:B-1----:R-:W3:Y:S04]  /*1d630*/  LDL.LU R6, [R1+0x4b8] ;  /* 0x0004b80001067983 */ /* 0x002ee80000300800 */
[----:B------:R-:W3:Y:S04]  /*1d640*/  LDL.LU R26, [R1+0x4b4] ;  /* 0x0004b400011a7983 */ /* 0x000ee80000300800 */
[----:B------:R-:W3:Y:S04]  /*1d650*/  LDL.LU R27, [R1+0x4b0] ;  /* 0x0004b000011b7983 */ /* 0x000ee80000300800 */
[----:B------:R-:W3:Y:S04]  /*1d660*/  LDL.LU R29, [R1+0x4ac] ;  /* 0x0004ac00011d7983 */ /* 0x000ee80000300800 */
[----:B------:R-:W3:Y:S04]  /*1d670*/  LDL.LU R28, [R1+0x4a8] ;  /* 0x0004a800011c7983 */ /* 0x000ee80000300800 */
[----:B------:R-:W3:Y:S01]  /*1d680*/  LDL.LU R7, [R1+0x4a4] ;  /* 0x0004a40001077983 */ /* 0x000ee20000300800 */
[----:B--2---:R-:W-:-:S03]  /*1d690*/  SEL R5, R0, R12, !P0 ;  /* 0x0000000c00057207 */ /* 0x004fc60004000000 */
[----:B------:R-:W2:Y:S04]  /*1d6a0*/  LDL.LU R12, [R1+0x4a0] ;  /* 0x0004a000010c7983 */ /* 0x000ea80000300800 */
[----:B------:R1:W-:Y:S01]  /*1d6b0*/  STL [R1+0x4e0], R5 ;  /* 0x0004e00501007387 */ /* 0x0003e20000100800 */
[----:B0-----:R-:W-:-:S03]  /*1d6c0*/  SEL R4, R0, R2, !P0 ;  /* 0x0000000200047207 */ /* 0x001fc60004000000 */
[----:B------:R-:W2:Y:S04]  /*1d6d0*/  LDL.LU R2, [R1+0x49c] ;  /* 0x00049c0001027983 */ /* 0x000ea80000300800 */
[----:B------:R-:W-:Y:S04]  /*1d6e0*/  STL [R1+0x4dc], R4 ;  /* 0x0004dc0401007387 */ /* 0x000fe80000100800 */
[----:B------:R-:W2:Y:S01]  /*1d6f0*/  LDL.LU R24, [R1+0x498] ;  /* 0x0004980001187983 */ /* 0x000ea20000300800 */
[----:B----4-:R-:W-:-:S03]  /*1d700*/  SEL R3, R0, R3, !P0 ;  /* 0x0000000300037207 */ /* 0x010fc60004000000 */
[----:B------:R-:W4:Y:S04]  /*1d710*/  LDL.LU R18, [R1+0x490] ;  /* 0x0004900001127983 */ /* 0x000f280000300800 */
[----:B------:R0:W-:Y:S04]  /*1d720*/  STL [R1+0x4d8], R3 ;  /* 0x0004d80301007387 */ /* 0x0001e80000100800 */
[----:B------:R-:W4:Y:S04]  /*1d730*/  LDL.LU R10, [R1+0x48c] ;  /* 0x00048c00010a7983 */ /* 0x000f280000300800 */
[----:B-1----:R-:W4:Y:S04]  /*1d740*/  LDL.LU R5, [R1+0x488] ;  /* 0x0004880001057983 */ /* 0x002f280000300800 */
[----:B0-----:R-:W4:Y:S04]  /*1d750*/  LDL.LU R3, [R1+0x484] ;  /* 0x0004840001037983 */ /* 0x001f280000300800 */
[----:B------:R-:W4:Y:S01]  /*1d760*/  LDL.LU R4, [R1+0x480] ;  /* 0x0004800001047983 */ /* 0x000f220000300800 */
[----:B-----5:R-:W-:-:S05]  /*1d770*/  SEL R11, R0, R21, !P0 ;  /* 0x00000015000b7207 */ /* 0x020fca0004000000 */
[----:B------:R-:W-:Y:S01]  /*1d780*/  STL [R1+0x4d4], R11 ;  /* 0x0004d40b01007387 */ /* 0x000fe20000100800 */
        /* <DEDUP_REMOVED lines=9> */
[----:B------:R-:W5:Y:S04]  /*1d820*/  LDL.LU R21, [R1+0x460] ;  /* 0x0004600001157983 */ /* 0x000f680000300800 */
        /* <DEDUP_REMOVED lines=26> */
[C---:B-1----:R-:W-:Y:S02]  /*1d9d0*/  SEL R9, R0.reuse, R24, !P0 ;  /* 0x0000001800097207 */ /* 0x042fe40004000000 */
[----:B----4-:R-:W-:-:S03]  /*1d9e0*/  SEL R6, R0, R18, !P0 ;  /* 0x0000001200067207 */ /* 0x010fc60004000000 */
[----:B------:R0:W-:Y:S01]  /*1d9f0*/  STL [R1+0x4a0], R9 ;  /* 0x0004a00901007387 */ /* 0x0001e20000100800 */
[----:B------:R-:W-:-:S03]  /*1da00*/  SEL R10, R0, R10, !P0 ;  /* 0x0000000a000a7207 */ /* 0x000fc60004000000 */
[----:B------:R1:W-:Y:S04]  /*1da10*/  STL [R1+0x49c], R6 ;  /* 0x00049c0601007387 */ /* 0x0003e80000100800 */
[----:B------:R-:W-:Y:S01]  /*1da20*/  STL [R1+0x498], R10 ;  /* 0x0004980a01007387 */ /* 0x000fe20000100800 */
[----:B0-----:R-:W-:-:S03]  /*1da30*/  SEL R9, R0, R5, !P0 ;  /* 0x0000000500097207 */ /* 0x001fc60004000000 */
[----:B------:R-:W4:Y:S01]  /*1da40*/  LDL.LU R5, [R1+0x44c] ;  /* 0x00044c0001057983 */ /* 0x000f220000300800 */
[----:B-1----:R-:W-:-:S03]  /*1da50*/  SEL R6, R0, R3, !P0 ;  /* 0x0000000300067207 */ /* 0x002fc60004000000 */
[----:B------:R5:W-:Y:S04]  /*1da60*/  STL [R1+0x494], R9 ;  /* 0x0004940901007387 */ /* 0x000be80000100800 */
[----:B------:R-:W4:Y:S01]  /*1da70*/  LDL.LU R3, [R1+0x448] ;  /* 0x0004480001037983 */ /* 0x000f220000300800 */
[----:B------:R-:W-:-:S03]  /*1da80*/  SEL R4, R0, R4, !P0 ;  /* 0x0000000400047207 */ /* 0x000fc60004000000 */
[----:B------:R0:W-:Y:S04]  /*1da90*/  STL [R1+0x490], R6 ;  /* 0x0004900601007387 */ /* 0x0001e80000100800 */
[----:B------:R1:W-:Y:S01]  /*1daa0*/  STL [R1+0x48c], R4 ;  /* 0x00048c0401007387 */ /* 0x0003e20000100800 */
[C---:B-----5:R-:W-:Y:S02]  /*1dab0*/  SEL R9, R0.reuse, R16, !P0 ;  /* 0x0000001000097207 */ /* 0x060fe40004000000 */
        /* <DEDUP_REMOVED lines=8> */
[C---:B-----5:R-:W-:Y:S02]  /*1db40*/  SEL R4, R0.reuse, R20, !P0 ;  /* 0x0000001400047207 */ /* 0x060fe40004000000 */
        /* <DEDUP_REMOVED lines=8> */
[----:B------:R-:W5:Y:S04]  /*1dbd0*/  LDL.LU R15, [R1+0x440] ;  /* 0x00044000010f7983 */ /* 0x000f680000300800 */
[----:B------:R2:W-:Y:S04]  /*1dbe0*/  STL [R1+0x468], R4 ;  /* 0x0004680401007387 */ /* 0x0005e80000100800 */
[----:B------:R-:W5:Y:S04]  /*1dbf0*/  LDL.LU R19, [R1+0x43c] ;  /* 0x00043c0001137983 */ /* 0x000f680000300800 */
[----:B0-----:R-:W5:Y:S04]  /*1dc00*/  LDL.LU R6, [R1+0x438] ;  /* 0x0004380001067983 */ /* 0x001f680000300800 */
[----:B------:R-:W5:Y:S04]  /*1dc10*/  LDL.LU R26, [R1+0x434] ;  /* 0x00043400011a7983 */ /* 0x000f680000300800 */
[----:B------:R-:W5:Y:S04]  /*1dc20*/  LDL.LU R27, [R1+0x430] ;  /* 0x00043000011b7983 */ /* 0x000f680000300800 */
[----:B------:R-:W5:Y:S04]  /*1dc30*/  LDL.LU R29, [R1+0x42c] ;  /* 0x00042c00011d7983 */ /* 0x000f680000300800 */
[----:B------:R-:W5:Y:S04]  /*1dc40*/  LDL.LU R28, [R1+0x428] ;  /* 0x00042800011c7983 */ /* 0x000f680000300800 */
[----:B------:R-:W5:Y:S01]  /*1dc50*/  LDL.LU R13, [R1+0x420] ;  /* 0x00042000010d7983 */ /* 0x000f620000300800 */
[----:B---3--:R-:W-:-:S03]  /*1dc60*/  SEL R8, R0, R7, !P0 ;  /* 0x0000000700087207 */ /* 0x008fc60004000000 */
[----:B------:R-:W3:Y:S04]  /*1dc70*/  LDL.LU R7, [R1+0x41c] ;  /* 0x00041c0001077983 */ /* 0x000ee80000300800 */
[----:B------:R-:W-:Y:S01]  /*1dc80*/  STL [R1+0x464], R8 ;  /* 0x0004640801007387 */ /* 0x000fe20000100800 */
        /* <DEDUP_REMOVED lines=8> */
[----:B------:R-:W2:Y:S04]  /*1dd10*/  LDL.LU R21, [R1+0x3f8] ;  /* 0x0003f80001157983 */ /* 0x000ea80000300800 */
[----:B0-----:R-:W2:Y:S04]  /*1dd20*/  LDL.LU R2, [R1+0x3fc] ;  /* 0x0003fc0001027983 */ /* 0x001ea80000300800 */
        /* <DEDUP_REMOVED lines=9> */
[----:B------:R-:W4:Y:S04]  /*1ddc0*/  LDL.LU R8, [R1+0x3ec] ;  /* 0x0003ec0001087983 */ /* 0x000f280000300800 */
[----:B------:R-:W4:Y:S04]  /*1ddd0*/  LDL.LU R20, [R1+0x3e8] ;  /* 0x0003e80001147983 */ /* 0x000f280000300800 */
[----:B------:R-:W4:Y:S04]  /*1dde0*/  LDL.LU R11, [R1+0x3e4] ;  /* 0x0003e400010b7983 */ /* 0x000f280000300800 */
[----:B0-----:R-:W4:Y:S04]  /*1ddf0*/  LDL.LU R5, [R1+0x3e0] ;  /* 0x0003e00001057983 */ /* 0x001f280000300800 */
        /* <DEDUP_REMOVED lines=72> */
[----:B------:R0:W-:Y:S04]  /*1e280*/  STL [R1+0x3e4], R5 ;  /* 0x0003e40501007387 */ /* 0x0001e80000100800 */
[----:B------:R-:W3:Y:S04]  /*1e290*/  LDL.LU R24, [R1+0x394] ;  /* 0x0003940001187983 */ /* 0x000ee80000300800 */
[----:B------:R-:W3:Y:S01]  /*1e2a0*/  LDL.LU R18, [R1+0x390] ;  /* 0x0003900001127983 */ /* 0x000ee20000300800 */
[----:B--2---:R-:W-:-:S05]  /*1e2b0*/  SEL R4, R0, R12, !P0 ;  /* 0x0000000c00047207 */ /* 0x004fca0004000000 */
[----:B------:R1:W-:Y:S04]  /*1e2c0*/  STL [R1+0x3e0], R4 ;  /* 0x0003e00401007387 */ /* 0x0003e80000100800 */
[----:B------:R-:W2:Y:S04]  /*1e2d0*/  LDL.LU R10, [R1+0x38c] ;  /* 0x00038c00010a7983 */ /* 0x000ea80000300800 */
[----:B0-----:R-:W2:Y:S04]  /*1e2e0*/  LDL.LU R5, [R1+0x368] ;  /* 0x0003680001057983 */ /* 0x001ea80000300800 */
[----:B------:R-:W2:Y:S04]  /*1e2f0*/  LDL.LU R12, [R1+0x380] ;  /* 0x00038000010c7983 */ /* 0x000ea80000300800 */
[----:B-1----:R-:W2:Y:S01]  /*1e300*/  LDL.LU R4, [R1+0x384] ;  /* 0x0003840001047983 */ /* 0x002ea20000300800 */
        /* <DEDUP_REMOVED lines=38> */
[C---:B0-----:R-:W-:Y:S02]  /*1e570*/  SEL R9, R0.reuse, R24, !P0 ;  /* 0x0000001800097207 */ /* 0x041fe40004000000 */
[----:B-1----:R-:W-:-:S03]  /*1e580*/  SEL R6, R0, R18, !P0 ;  /* 0x0000001200067207 */ /* 0x002fc60004000000 */
[----:B------:R0:W-:Y:S04]  /*1e590*/  STL [R1+0x3a4], R9 ;  /* 0x0003a40901007387 */ /* 0x0001e80000100800 */
[----:B------:R1:W-:Y:S01]  /*1e5a0*/  STL [R1+0x3a0], R6 ;  /* 0x0003a00601007387 */ /* 0x0003e20000100800 */
[C---:B--2---:R-:W-:Y:S02]  /*1e5b0*/  SEL R10, R0.reuse, R10, !P0 ;  /* 0x0000000a000a7207 */ /* 0x044fe40004000000 */
        /* <DEDUP_REMOVED lines=41> */
[----:B------:R-:W-:Y:S04]  /*1e850*/  STL [R1+0x354], R8 ;  /* 0x0003540801007387 */ /* 0x000fe80000100800 */
[----:B------:R-:W5:Y:S04]  /*1e860*/  LDL.LU R24, [R1+0x304] ;  /* 0x0003040001187983 */ /* 0x000f680000300800 */
[----:B------:R-:W5:Y:S01]  /*1e870*/  LDL.LU R18, [R1+0x300] ;  /* 0x0003000001127983 */ /* 0x000f620000300800 */
[----:B---3--:R-:W-:-:S05]  /*1e880*/  SEL R4, R0, R7, !P0 ;  /* 0x0000000700047207 */ /* 0x008fca0004000000 */
[----:B------:R0:W-:Y:S04]  /*1e890*/  STL [R1+0x350], R4 ;  /* 0x0003500401007387 */ /* 0x0001e80000100800 */
[----:B------:R-:W3:Y:S04]  /*1e8a0*/  LDL.LU R10, [R1+0x2fc] ;  /* 0x0002fc00010a7983 */ /* 0x000ee80000300800 */
[----:B------:R-:W3:Y:S04]  /*1e8b0*/  LDL.LU R21, [R1+0x2b8] ;  /* 0x0002b80001157983 */ /* 0x000ee80000300800 */
[----:B------:R-:W3:Y:S04]  /*1e8c0*/  LDL.LU R7, [R1+0x2e0] ;  /* 0x0002e00001077983 */ /* 0x000ee80000300800 */
[----:B0-----:R-:W3:Y:S01]  /*1e8d0*/  LDL.LU R4, [R1+0x2f8] ;  /* 0x0002f80001047983 */ /* 0x001ee20000300800 */
[----:B--2---:R-:W-:-:S05]  /*1e8e0*/  SEL R8, R0, R5, !P0 ;  /* 0x0000000500087207 */ /* 0x004fca0004000000 */
        /* <DEDUP_REMOVED lines=10> */
[----:B-1----:R-:W2:Y:S04]  /*1e990*/  LDL.LU R5, [R1+0x2dc] ;  /* 0x0002dc0001057983 */ /* 0x002ea80000300800 */
        /* <DEDUP_REMOVED lines=26> */
[----:B0-----:R-:W-:-:S05]  /*1eb40*/  SEL R9, R0, R24, !P0 ;  /* 0x0000001800097207 */ /* 0x001fca0004000000 */
[----:B------:R0:W-:Y:S01]  /*1eb50*/  STL [R1+0x318], R9 ;  /* 0x0003180901007387 */ /* 0x0001e20000100800 */
[C---:B-1----:R-:W-:Y:S02]  /*1eb60*/  SEL R6, R0.reuse, R18, !P0 ;  /* 0x0000001200067207 */ /* 0x042fe40004000000 */
[----:B---3--:R-:W-:-:S03]  /*1eb70*/  SEL R10, R0, R10, !P0 ;  /* 0x0000000a000a7207 */ /* 0x008fc60004000000 */
[----:B------:R1:W-:Y:S01]  /*1eb80*/  STL [R1+0x314], R6 ;  /* 0x0003140601007387 */ /* 0x0003e20000100800 */
[----:B0-----:R-:W-:-:S03]  /*1eb90*/  SEL R9, R0, R21, !P0 ;  /* 0x0000001500097207 */ /* 0x001fc60004000000 */
[----:B------:R-:W-:Y:S04]  /*1eba0*/  STL [R1+0x310], R10 ;  /* 0x0003100a01007387 */ /* 0x000fe80000100800 */
[----:B------:R-:W3:Y:S01]  /*1ebb0*/  LDL.LU R21, [R1+0x2c4] ;  /* 0x0002c40001157983 */ /* 0x000ee20000300800 */
[----:B-1----:R-:W-:-:S03]  /*1ebc0*/  SEL R6, R0, R7, !P0 ;  /* 0x0000000700067207 */ /* 0x002fc60004000000 */
[----:B------:R-:W-:Y:S04]  /*1ebd0*/  STL [R1+0x30c], R9 ;  /* 0x00030c0901007387 */ /* 0x000fe80000100800 */
[----:B------:R-:W3:Y:S01]  /*1ebe0*/  LDL.LU R7, [R1+0x2c8] ;  /* 0x0002c80001077983 */ /* 0x000ee20000300800 */
[----:B------:R-:W-:-:S03]  /*1ebf0*/  SEL R4, R0, R4, !P0 ;  /* 0x0000000400047207 */ /* 0x000fc60004000000 */
[----:B------:R2:W-:Y:S04]  /*1ec00*/  STL [R1+0x308], R6 ;  /* 0x0003080601007387 */ /* 0x0005e80000100800 */
[----:B------:R0:W-:Y:S01]  /*1ec10*/  STL [R1+0x304], R4 ;  /* 0x0003040401007387 */ /* 0x0001e20000100800 */
[----:B--2---:R-:W-:-:S05]  /*1ec20*/  SEL R6, R0, R16, !P0 ;  /* 0x0000001000067207 */ /* 0x004fca0004000000 */
[----:B------:R1:W-:Y:S01]  /*1ec30*/  STL [R1+0x300], R6 ;  /* 0x0003000601007387 */ /* 0x0003e20000100800 */
[C---:B------:R-:W-:Y:S02]  /*1ec40*/  SEL R9, R0.reuse, R23, !P0 ;  /* 0x0000001700097207 */ /* 0x040fe40004000000 */
        /* <DEDUP_REMOVED lines=12> */
[----:B------:R-:W2:Y:S01]  /*1ed10*/  LDL.LU R9, [R1+0x2b4] ;  /* 0x0002b40001097983 */ /* 0x000ea20000300800 */
[----:B0-----:R-:W-:-:S03]  /*1ed20*/  SEL R4, R0, R12, !P0 ;  /* 0x0000000c00047207 */ /* 0x001fc60004000000 */
        /* <DEDUP_REMOVED lines=9> */
[----:B------:R-:W2:Y:S01]  /*1edc0*/  LDL.LU R12, [R1+0x294] ;  /* 0x00029400010c7983 */ /* 0x000ea20000300800 */
[----:B0-----:R-:W-:-:S03]  /*1edd0*/  SEL R4, R0, R2, !P0 ;  /* 0x0000000200047207 */ /* 0x001fc60004000000 */
[----:B------:R-:W2:Y:S04]  /*1ede0*/  LDL.LU R2, [R1+0x290] ;  /* 0x0002900001027983 */ /* 0x000ea80000300800 */
[----:B------:R5:W-:Y:S01]  /*1edf0*/  STL [R1+0x2dc], R4 ;  /* 0x0002dc0401007387 */ /* 0x000be20000100800 */
[----:B----4-:R-:W-:-:S03]  /*1ee00*/  SEL R5, R0, R3, !P0 ;  /* 0x0000000300057207 */ /* 0x010fc60004000000 */
[----:B------:R-:W4:Y:S04]  /*1ee10*/  LDL.LU R3, [R1+0x28c] ;  /* 0x00028c0001037983 */ /* 0x000f280000300800 */
[----:B------:R0:W-:Y:S04]  /*1ee20*/  STL [R1+0x2d8], R5 ;  /* 0x0002d80501007387 */ /* 0x0001e80000100800 */
[----:B------:R-:W4:Y:S04]  /*1ee30*/  LDL.LU R24, [R1+0x288] ;  /* 0x0002880001187983 */ /* 0x000f280000300800 */
[----:B------:R-:W4:Y:S01]  /*1ee40*/  LDL.LU R18, [R1+0x250] ;  /* 0x0002500001127983 */ /* 0x000f220000300800 */
[----:B-----5:R-:W-:-:S05]  /*1ee50*/  SEL R4, R0, R13, !P0 ;  /* 0x0000000d00047207 */ /* 0x020fca0004000000 */
        /* <DEDUP_REMOVED lines=18> */
[----:B--2---:R-:W-:-:S05]  /*1ef80*/  SEL R9, R0, R9, !P0 ;  /* 0x0000000900097207 */ /* 0x004fca0004000000 */
[----:B------:R0:W-:Y:S02]  /*1ef90*/  STL [R1+0x2c8], R9 ;  /* 0x0002c80901007387 */ /* 0x0001e40000100800 */
[C---:B0-----:R-:W-:Y:S02]  /*1efa0*/  SEL R9, R0.reuse, R15, !P0 ;  /* 0x0000000f00097207 */ /* 0x041fe40004000000 */
[C---:B------:R-:W-:Y:S02]  /*1efb0*/  SEL R19, R0.reuse, R19, !P0 ;  /* 0x0000001300137207 */ /* 0x040fe40004000000 */
[C---:B------:R-:W-:Y:S01]  /*1efc0*/  SEL R15, R0.reuse, R6, !P0 ;  /* 0x00000006000f7207 */ /* 0x040fe20004000000 */
[----:B------:R0:W-:Y:S04]  /*1efd0*/  STL [R1+0x2c4], R9 ;  /* 0x0002c40901007387 */ /* 0x0001e80000100800 */
[----:B------:R-:W-:Y:S01]  /*1efe0*/  STL [R1+0x2c0], R19 ;  /* 0x0002c01301007387 */ /* 0x000fe20000100800 */
[----:B------:R-:W-:-:S02]  /*1eff0*/  SEL R6, R0, R27, !P0 ;  /* 0x0000001b00067207 */ /* 0x000fc40004000000 */
[C---:B0-----:R-:W-:Y:S01]  /*1f000*/  SEL R9, R0.reuse, R26, !P0 ;  /* 0x0000001a00097207 */ /* 0x041fe20004000000 */
[----:B------:R0:W-:Y:S04]  /*1f010*/  STL [R1+0x2bc], R15 ;  /* 0x0002bc0f01007387 */ /* 0x0001e80000100800 */
        /* <DEDUP_REMOVED lines=15> */
[C---:B0-----:R-:W-:Y:S02]  /*1f110*/  SEL R9, R0.reuse, R24, !P0 ;  /* 0x0000001800097207 */ /* 0x041fe40004000000 */
[----:B-1----:R-:W-:-:S03]  /*1f120*/  SEL R6, R0, R18, !P0 ;  /* 0x0000001200067207 */ /* 0x002fc60004000000 */
[----:B------:R0:W-:Y:S01]  /*1f130*/  STL [R1+0x29c], R9 ;  /* 0x00029c0901007387 */ /* 0x0001e20000100800 */
[----:B-----5:R-:W-:-:S03]  /*1f140*/  SEL R10, R0, R10, !P0 ;  /* 0x0000000a000a7207 */ /* 0x020fc60004000000 */
[----:B------:R1:W-:Y:S01]  /*1f150*/  STL [R1+0x298], R6 ;  /* 0x0002980601007387 */ /* 0x0003e20000100800 */
[----:B0-----:R-:W-:-:S03]  /*1f160*/  SEL R9, R0, R5, !P0 ;  /* 0x0000000500097207 */ /* 0x001fc60004000000 */
[----:B------:R-:W-:Y:S04]  /*1f170*/  STL [R1+0x294], R10 ;  /* 0x0002940a01007387 */ /* 0x000fe80000100800 */
[----:B------:R-:W5:Y:S01]  /*1f180*/  LDL.LU R5, [R1+0x240] ;  /* 0x0002400001057983 */ /* 0x000f620000300800 */
[----:B-1----:R-:W-:-:S03]  /*1f190*/  SEL R6, R0, R13, !P0 ;  /* 0x0000000d00067207 */ /* 0x002fc60004000000 */
[----:B------:R3:W-:Y:S04]  /*1f1a0*/  STL [R1+0x290], R9 ;  /* 0x0002900901007387 */ /* 0x0007e80000100800 */
[----:B------:R-:W5:Y:S01]  /*1f1b0*/  LDL.LU R13, [R1+0x238] ;  /* 0x00023800010d7983 */ /* 0x000f620000300800 */
[----:B------:R-:W-:-:S03]  /*1f1c0*/  SEL R4, R0, R4, !P0 ;  /* 0x0000000400047207 */ /* 0x000fc60004000000 */
[----:B------:R0:W-:Y:S04]  /*1f1d0*/  STL [R1+0x28c], R6 ;  /* 0x00028c0601007387 */ /* 0x0001e80000100800 */
[----:B------:R1:W-:Y:S01]  /*1f1e0*/  STL [R1+0x288], R4 ;  /* 0x0002880401007387 */ /* 0x0003e20000100800 */
[C---:B---3--:R-:W-:Y:S02]  /*1f1f0*/  SEL R9, R0.reuse, R16, !P0 ;  /* 0x0000001000097207 */ /* 0x048fe40004000000 */
        /* <DEDUP_REMOVED lines=8> */
[C---:B---3--:R-:W-:Y:S02]  /*1f280*/  SEL R4, R0.reuse, R20, !P0 ;  /* 0x0000001400047207 */ /* 0x048fe40004000000 */
[C---:B------:R-:W-:Y:S01]  /*1f290*/  SEL R8, R0.reuse, R11, !P0 ;  /* 0x0000000b00087207 */ /* 0x040fe20004000000 */
        /* <DEDUP_REMOVED lines=18> */
[----:B------:R-:W-:Y:S04]  /*1f3c0*/  STL [R1+0x260], R8 ;  /* 0x0002600801007387 */ /* 0x000fe80000100800 */
[----:B------:R-:W2:Y:S01]  /*1f3d0*/  LDL.LU R21, [R1+0x20c] ;  /* 0x00020c0001157983 */ /* 0x000ea20000300800 */
[----:B-1----:R-:W-:-:S05]  /*1f3e0*/  SEL R4, R0, R2, !P0 ;  /* 0x0000000200047207 */ /* 0x002fca0004000000 */
[----:B------:R-:W-:Y:S04]  /*1f3f0*/  STL [R1+0x25c], R4 ;  /* 0x00025c0401007387 */ /* 0x000fe80000100800 */
[----:B------:R-:W2:Y:S04]  /*1f400*/  LDL.LU R24, [R1+0x208] ;  /* 0x0002080001187983 */ /* 0x000ea80000300800 */
[----:B------:R-:W2:Y:S01]  /*1f410*/  LDL.LU R18, [R1+0x1cc] ;  /* 0x0001cc0001127983 */ /* 0x000ea20000300800 */
[----:B----4-:R-:W-:-:S05]  /*1f420*/  SEL R2, R0, R3, !P0 ;  /* 0x0000000300027207 */ /* 0x010fca0004000000 */
[----:B------:R0:W-:Y:S04]  /*1f430*/  STL [R1+0x258], R2 ;  /* 0x0002580201007387 */ /* 0x0001e80000100800 */
[----:B------:R-:W4:Y:S04]  /*1f440*/  LDL.LU R10, [R1+0x1f8] ;  /* 0x0001f800010a7983 */ /* 0x000f280000300800 */
[----:B0-----:R-:W4:Y:S04]  /*1f450*/  LDL.LU R2, [R1+0x200] ;  /* 0x0002000001027983 */ /* 0x001f280000300800 */
[----:B------:R-:W4:Y:S04]  /*1f460*/  LDL.LU R3, [R1+0x1d4] ;  /* 0x0001d40001037983 */ /* 0x000f280000300800 */
        /* <DEDUP_REMOVED lines=40> */
[----:B0-----:R-:W-:-:S03]  /*1f6f0*/  SEL R6, R0, R18, !P0 ;  /* 0x0000001200067207 */ /* 0x001fc60004000000 */
[----:B------:R0:W-:Y:S04]  /*1f700*/  STL [R1+0x218], R9 ;  /* 0x0002180901007387 */ /* 0x0001e80000100800 */
[----:B------:R1:W-:Y:S01]  /*1f710*/  STL [R1+0x214], R6 ;  /* 0x0002140601007387 */ /* 0x0003e20000100800 */
[----:B----4-:R-:W-:-:S05]  /*1f720*/  SEL R10, R0, R10, !P0 ;  /* 0x0000000a000a7207 */ /* 0x010fca0004000000 */
        /* <DEDUP_REMOVED lines=9> */
[----:B-----5:R-:W-:-:S05]  /*1f7c0*/  SEL R6, R0, R16, !P0 ;  /* 0x0000001000067207 */ /* 0x020fca0004000000 */
        /* <DEDUP_REMOVED lines=16> */
[----:B------:R-:W-:Y:S04]  /*1f8d0*/  STL [R1+0x178], R5 ;  /* 0x0001780501007387 */ /* 0x000fe80000100800 */
        /* <DEDUP_REMOVED lines=14> */
[----:B------:R1:W-:Y:S01]  /*1f9c0*/  STL [R1+0x1d8], R5 ;  /* 0x0001d80501007387 */ /* 0x0003e20000100800 */
[----:B0-----:R-:W-:-:S03]  /*1f9d0*/  SEL R4, R0, R21, !P0 ;  /* 0x0000001500047207 */ /* 0x001fc60004000000 */
[----:B------:R-:W2:Y:S04]  /*1f9e0*/  LDL.LU R24, [R1+0x17c] ;  /* 0x00017c0001187983 */ /* 0x000ea80000300800 */
[----:B------:R-:W2:Y:S04]  /*1f9f0*/  LDL.LU R18, [R1+0x170] ;  /* 0x0001700001127983 */ /* 0x000ea80000300800 */
[----:B------:R0:W-:Y:S04]  /*1fa00*/  STL [R1+0x1d4], R4 ;  /* 0x0001d40401007387 */ /* 0x0001e80000100800 */
[----:B------:R-:W2:Y:S04]  /*1fa10*/  LDL.LU R10, [R1+0x16c] ;  /* 0x00016c00010a7983 */ /* 0x000ea80000300800 */
[----:B-1----:R-:W2:Y:S04]  /*1fa20*/  LDL.LU R5, [R1+0x168] ;  /* 0x0001680001057983 */ /* 0x002ea80000300800 */
[----:B------:R-:W2:Y:S04]  /*1fa30*/  LDL.LU R21, [R1+0x164] ;  /* 0x0001640001157983 */ /* 0x000ea80000300800 */
[----:B0-----:R-:W2:Y:S01]  /*1fa40*/  LDL.LU R4, [R1+0x154] ;  /* 0x0001540001047983 */ /* 0x001ea20000300800 */
        /* <DEDUP_REMOVED lines=11> */
[----:B-1----:R-:W4:Y:S04]  /*1fb00*/  LDL.LU R2, [R1+0x148] ;  /* 0x0001480001027983 */ /* 0x002f280000300800 */
[----:B------:R-:W4:Y:S01]  /*1fb10*/  LDL.LU R3, [R1+0x120] ;  /* 0x0001200001037983 */ /* 0x000f220000300800 */
        /* <DEDUP_REMOVED lines=25> */
[----:B0-----:R-:W-:-:S05]  /*1fcb0*/  SEL R9, R0, R24, !P0 ;  /* 0x0000001800097207 */ /* 0x001fca0004000000 */
[----:B------:R0:W-:Y:S01]  /*1fcc0*/  STL [R1+0x198], R9 ;  /* 0x0001980901007387 */ /* 0x0001e20000100800 */
[C---:B-1----:R-:W-:Y:S02]  /*1fcd0*/  SEL R6, R0.reuse, R18, !P0 ;  /* 0x0000001200067207 */ /* 0x042fe40004000000 */
        /* <DEDUP_REMOVED lines=26> */
[----:B------:R-:W4:Y:S01]  /*1fe80*/  LDL.LU R9, [R1+0xa0] ;  /* 0x0000a00001097983 */ /* 0x000f220000300800 */
[----:B------:R-:W-:-:S03]  /*1fe90*/  SEL R2, R0, R3, !P0 ;  /* 0x0000000300027207 */ /* 0x000fc60004000000 */
        /* <DEDUP_REMOVED lines=9> */
[----:B0-----:R-:W4:Y:S04]  /*1ff30*/  LDL.LU R2, [R1+0xec] ;  /* 0x0000ec0001027983 */ /* 0x001f280000300800 */
[----:B------:R-:W4:Y:S01]  /*1ff40*/  LDL.LU R3, [R1+0x100] ;  /* 0x0001000001037983 */ /* 0x000f220000300800 */
[----:B-----5:R-:W-:-:S05]  /*1ff50*/  SEL R4, R0, R13, !P0 ;  /* 0x0000000d00047207 */ /* 0x020fca0004000000 */
[----:B------:R2:W-:Y:S01]  /*1ff60*/  STL [R1+0x148], R4 ;  /* 0x0001480401007387 */ /* 0x0005e20000100800 */
[----:B---3--:R-:W-:-:S03]  /*1ff70*/  SEL R8, R0, R7, !P0 ;  /* 0x0000000700087207 */ /* 0x008fc60004000000 */
[----:B------:R-:W3:Y:S04]  /*1ff80*/  LDL.LU R7, [R1+0xf0] ;  /* 0x0000f00001077983 */ /* 0x000ee80000300800 */
[----:B------:R-:W-:Y:S04]  /*1ff90*/  STL [R1+0x144], R8 ;  /* 0x0001440801007387 */ /* 0x000fe80000100800 */
[----:B------:R-:W5:Y:S04]  /*1ffa0*/  LDL.LU R24, [R1+0xfc] ;  /* 0x0000fc0001187983 */ /* 0x000f680000300800 */
[----:B------:R-:W5:Y:S01]  /*1ffb0*/  LDL.LU R18, [R1+0xe8] ;  /* 0x0000e80001127983 */ /* 0x000f620000300800 */
        /* <DEDUP_REMOVED lines=19> */
[----:B----4-:R-:W-:-:S05]  /*200f0*/  SEL R9, R0, R9, !P0 ;  /* 0x0000000900097207 */ /* 0x010fca0004000000 */
        /* <DEDUP_REMOVED lines=15> */
[----:B------:R-:W4:Y:S04]  /*201f0*/  LDL.LU R2, [R1+0x84] ;  /* 0x0000840001027983 */ /* 0x000f280000300800 */
[----:B------:R0:W-:Y:S04]  /*20200*/  STL [R1+0x10c], R9 ;  /* 0x00010c0901007387 */ /* 0x0001e80000100800 */
[----:B------:R3:W-:Y:S01]  /*20210*/  STL [R1+0x108], R6 ;  /* 0x0001080601007387 */ /* 0x0007e20000100800 */
[----:B0-----:R-:W-:-:S03]  /*20220*/  SEL R9, R0, R3, !P0 ;  /* 0x0000000300097207 */ /* 0x001fc60004000000 */
[----:B------:R-:W4:Y:S04]  /*20230*/  LDL.LU R3, [R1+0x80] ;  /* 0x0000800001037983 */ /* 0x000f280000300800 */
[----:B------:R5:W-:Y:S01]  /*20240*/  STL [R1+0x104], R9 ;  /* 0x0001040901007387 */ /* 0x000be20000100800 */
[----:B---3--:R-:W-:-:S03]  /*20250*/  SEL R6, R0, R7, !P0 ;  /* 0x0000000700067207 */ /* 0x008fc60004000000 */
[----:B------:R-:W3:Y:S04]  /*20260*/  LDL.LU R7, [R1+0x7c] ;  /* 0x00007c0001077983 */ /* 0x000ee80000300800 */
[----:B------:R0:W-:Y:S01]  /*20270*/  STL [R1+0x100], R6 ;  /* 0x0001000601007387 */ /* 0x0001e20000100800 */
[----:B-----5:R-:W-:-:S05]  /*20280*/  SEL R9, R0, R24, !P0 ;  /* 0x0000001800097207 */ /* 0x020fca0004000000 */
[----:B------:R1:W-:Y:S01]  /*20290*/  STL [R1+0xfc], R9 ;  /* 0x0000fc0901007387 */ /* 0x0003e20000100800 */
[----:B0-----:R-:W-:-:S05]  /*202a0*/  SEL R6, R0, R18, !P0 ;  /* 0x0000001200067207 */ /* 0x001fca0004000000 */
[----:B------:R0:W-:Y:S01]  /*202b0*/  STL [R1+0xf0], R6 ;  /* 0x0000f00601007387 */ /* 0x0001e20000100800 */
[C---:B--2---:R-:W-:Y:S02]  /*202c0*/  SEL R10, R0.reuse, R10, !P0 ;  /* 0x0000000a000a7207 */ /* 0x044fe40004000000 */
[----:B-1----:R-:W-:-:S03]  /*202d0*/  SEL R9, R0, R13, !P0 ;  /* 0x0000000d00097207 */ /* 0x002fc60004000000 */
[----:B------:R-:W-:Y:S01]  /*202e0*/  STL [R1+0xec], R10 ;  /* 0x0000ec0a01007387 */ /* 0x000fe20000100800 */
[----:B0-----:R-:W-:-:S03]  /*202f0*/  SEL R6, R0, R12, !P0 ;  /* 0x0000000c00067207 */ /* 0x001fc60004000000 */
[----:B------:R-:W2:Y:S01]  /*20300*/  LDL.LU R13, [R1+0x3c] ;  /* 0x00003c00010d7983 */ /* 0x000ea20000300800 */
[----:B------:R-:W-:-:S03]  /*20310*/  SEL R4, R0, R4, !P0 ;  /* 0x0000000400047207 */ /* 0x000fc60004000000 */
[----:B------:R-:W-:Y:S04]  /*20320*/  STL [R1+0xe8], R9 ;  /* 0x0000e80901007387 */ /* 0x000fe80000100800 */
[----:B------:R-:W5:Y:S04]  /*20330*/  LDL.LU R12, [R1+0x38] ;  /* 0x00003800010c7983 */ /* 0x000f680000300800 */
[----:B------:R0:W-:Y:S04]  /*20340*/  STL [R1+0xe4], R6 ;  /* 0x0000e40601007387 */ /* 0x0001e80000100800 */
[----:B------:R1:W-:Y:S01]  /*20350*/  STL [R1+0xdc], R4 ;  /* 0x0000dc0401007387 */ /* 0x0003e20000100800 */
[----:B0-----:R-:W-:-:S02]  /*20360*/  SEL R6, R0, R16, !P0 ;  /* 0x0000001000067207 */ /* 0x001fc40004000000 */
[----:B------:R-:W-:-:S03]  /*20370*/  SEL R9, R0, R23, !P0 ;  /* 0x0000001700097207 */ /* 0x000fc60004000000 */
[----:B------:R0:W-:Y:S01]  /*20380*/  STL [R1+0xd8], R6 ;  /* 0x0000d80601007387 */ /* 0x0001e20000100800 */
[----:B-1----:R-:W-:-:S03]  /*20390*/  SEL R4, R0, R14, !P0 ;  /* 0x0000000e00047207 */ /* 0x002fc60004000000 */
[----:B------:R-:W-:Y:S01]  /*203a0*/  STL [R1+0xd4], R9 ;  /* 0x0000d40901007387 */ /* 0x000fe20000100800 */
[----:B0-----:R-:W-:-:S03]  /*203b0*/  SEL R6, R0, R22, !P0 ;  /* 0x0000001600067207 */ /* 0x001fc60004000000 */
[----:B------:R0:W-:Y:S01]  /*203c0*/  STL [R1+0xd0], R4 ;  /* 0x0000d00401007387 */ /* 0x0001e20000100800 */
[----:B------:R-:W-:-:S03]  /*203d0*/  SEL R8, R0, R8, !P0 ;  /* 0x0000000800087207 */ /* 0x000fc60004000000 */
[----:B------:R1:W-:Y:S01]  /*203e0*/  STL [R1+0xcc], R6 ;  /* 0x0000cc0601007387 */ /* 0x0003e20000100800 */
[----:B0-----:R-:W-:-:S03]  /*203f0*/  SEL R4, R0, R20, !P0 ;  /* 0x0000001400047207 */ /* 0x001fc60004000000 */
[----:B------:R-:W-:Y:S01]  /*20400*/  STL [R1+0xc8], R8 ;  /* 0x0000c80801007387 */ /* 0x000fe20000100800 */
[C---:B------:R-:W-:Y:S02]  /*20410*/  SEL R5, R0.reuse, R5, !P0 ;  /* 0x0000000500057207 */ /* 0x040fe40004000000 */
[C---:B-1----:R-:W-:Y:S01]  /*20420*/  SEL R6, R0.reuse, R11, !P0 ;  /* 0x0000000b00067207 */ /* 0x042fe20004000000 */
[----:B------:R0:W-:Y:S04]  /*20430*/  STL [R1+0xc4], R4 ;  /* 0x0000c40401007387 */ /* 0x0001e80000100800 */
        /* <DEDUP_REMOVED lines=12> */
[----:B------:R-:W5:Y:S04]  /*20500*/  LDL.LU R29, [R1+0x24c] ;  /* 0x00024c00011d7983 */ /* 0x000f680000300800 */
[----:B------:R-:W5:Y:S01]  /*20510*/  LDL.LU R28, [R1+0x230] ;  /* 0x00023000011c7983 */ /* 0x000f620000300800 */
[----:B----4-:R-:W-:-:S05]  /*20520*/  SEL R2, R0, R2, !P0 ;  /* 0x0000000200027207 */ /* 0x010fca0004000000 */
[----:B------:R3:W-:Y:S04]  /*20530*/  STL [R1+0xac], R2 ;  /* 0x0000ac0201007387 */ /* 0x0007e80000100800 */
[----:B------:R-:W4:Y:S01]  /*20540*/  LDL.LU R27, [R1+0x5c] ;  /* 0x00005c00011b7983 */ /* 0x000f220000300800 */
[----:B------:R-:W-:-:S05]  /*20550*/  SEL R3, R0, R3, !P0 ;  /* 0x0000000300037207 */ /* 0x000fca0004000000 */
[----:B------:R2:W-:Y:S04]  /*20560*/  STL [R1+0xa8], R3 ;  /* 0x0000a80301007387 */ /* 0x0005e80000100800 */
[----:B0-----:R-:W4:Y:S04]  /*20570*/  LDL.LU R4, [R1+0x1ec] ;  /* 0x0001ec0001047983 */ /* 0x001f280000300800 */
[----:B------:R-:W4:Y:S01]  /*20580*/  LDL.LU R16, [R1+0x1fc] ;  /* 0x0001fc0001107983 */ /* 0x000f220000300800 */
[----:B---3--:R-:W-:-:S05]  /*20590*/  SEL R2, R0, R7, !P0 ;  /* 0x0000000700027207 */ /* 0x008fca0004000000 */
[----:B------:R5:W-:Y:S04]  /*205a0*/  STL [R1+0xa4], R2 ;  /* 0x0000a40201007387 */ /* 0x000be80000100800 */
[----:B------:R-:W3:Y:S04]  /*205b0*/  LDL.LU R23, [R1+0x1c8] ;  /* 0x0001c80001177983 */ /* 0x000ee80000300800 */
[----:B------:R-:W3:Y:S04]  /*205c0*/  LDL.LU R14, [R1+0x24] ;  /* 0x00002400010e7983 */ /* 0x000ee80000300800 */
[----:B------:R-:W3:Y:S04]  /*205d0*/  LDL.LU R7, [R1+0x8] ;  /* 0x0000080001077983 */ /* 0x000ee80000300800 */
[----:B------:R-:W3:Y:S01]  /*205e0*/  LDL.LU R22, [R1+0xe0] ;  /* 0x0000e00001167983 */ /* 0x000ee20000300800 */
[----:B--2---:R-:W-:-:S05]  /*205f0*/  SEL R3, R0, R13, !P0 ;  /* 0x0000000d00037207 */ /* 0x004fca0004000000 */
[----:B------:R-:W-:Y:S01]  /*20600*/  STL [R1+0xa0], R3 ;  /* 0x0000a00301007387 */ /* 0x000fe20000100800 */
[----:B-----5:R-:W-:-:S03]  /*20610*/  SEL R2, R0, R12, !P0 ;  /* 0x0000000c00027207 */ /* 0x020fc60004000000 */
[----:B------:R-:W2:Y:S04]  /*20620*/  LDL.LU R8, [R1+0x140] ;  /* 0x0001400001087983 */ /* 0x000ea80000300800 */
[----:B------:R0:W-:Y:S04]  /*20630*/  STL [R1+0x9c], R2 ;  /* 0x00009c0201007387 */ /* 0x0001e80000100800 */
[----:B------:R-:W5:Y:S04]  /*20640*/  LDL.LU R20, [R1+0x184] ;  /* 0x0001840001147983 */ /* 0x000f680000300800 */
[----:B------:R-:W5:Y:S04]  /*20650*/  LDL.LU R11, [R1+0x15c] ;  /* 0x00015c00010b7983 */ /* 0x000f680000300800 */
[----:B------:R-:W5:Y:S04]  /*20660*/  LDL.LU R5, [R1+0x160] ;  /* 0x0001600001057983 */ /* 0x000f680000300800 */
[----:B------:R-:W5:Y:S04]  /*20670*/  LDL.LU R21, [R1+0x158] ;  /* 0x0001580001157983 */ /* 0x000f680000300800 */
[----:B0-----:R-:W5:Y:S04]  /*20680*/  LDL.LU R2, [R1+0xf4] ;  /* 0x0000f40001027983 */ /* 0x001f680000300800 */
[----:B------:R-:W5:Y:S04]  /*20690*/  LDL.LU R3, [R1+0x110] ;  /* 0x0001100001037983 */ /* 0x000f680000300800 */
[----:B------:R-:W5:Y:S04]  /*206a0*/  LDL.LU R13, [R1+0x118] ;  /* 0x00011800010d7983 */ /* 0x000f680000300800 */
[----:B------:R-:W5:Y:S01]  /*206b0*/  LDL.LU R12, [R1+0xf8] ;  /* 0x0000f800010c7983 */ /* 0x000f620000300800 */
[----:B------:R-:W-:-:S05]  /*206c0*/  SEL R9, R0, R9, !P0 ;  /* 0x0000000900097207 */ /* 0x000fca0004000000 */
[----:B------:R0:W-:Y:S01]  /*206d0*/  STL [R1+0x90], R9 ;  /* 0x0000900901007387 */ /* 0x0001e20000100800 */
[----:B------:R-:W-:-:S03]  /*206e0*/  SEL R15, R0, R15, !P0 ;  /* 0x0000000f000f7207 */ /* 0x000fc60004000000 */
[----:B0-----:R-:W5:Y:S01]  /*206f0*/  LDL.LU R9, [R1+0x3584] ;  /* 0x0035840001097983 */ /* 0x001f620000300800 */
[----:B------:R-:W-:-:S03]  /*20700*/  SEL R19, R0, R19, !P0 ;  /* 0x0000001300137207 */ /* 0x000fc60004000000 */
[----:B------:R0:W-:Y:S01]  /*20710*/  STL [R1+0x84], R15 ;  /* 0x0000840f01007387 */ /* 0x0001e20000100800 */
[C---:B------:R-:W-:Y:S02]  /*20720*/  SEL R6, R0.reuse, R6, !P0 ;  /* 0x0000000600067207 */ /* 0x040fe40004000000 */
[C---:B------:R-:W-:Y:S01]  /*20730*/  SEL R26, R0.reuse, R26, !P0 ;  /* 0x0000001a001a7207 */ /* 0x040fe20004000000 */
[----:B0-----:R-:W5:Y:S01]  /*20740*/  LDL.LU R15, [R1+0x3580] ;  /* 0x00358000010f7983 */ /* 0x001f620000300800 */
[----:B------:R-:W-:-:S03]  /*20750*/  SEL R24, R0, R24, !P0 ;  /* 0x0000001800187207 */ /* 0x000fc60004000000 */
[----:B------:R0:W-:Y:S01]  /*20760*/  STL [R1+0x80], R19 ;  /* 0x0000801301007387 */ /* 0x0001e20000100800 */
[C---:B------:R-:W-:Y:S02]  /*20770*/  SEL R18, R0.reuse, R18, !P0 ;  /* 0x0000001200127207 */ /* 0x040fe40004000000 */
[C---:B------:R-:W-:Y:S01]  /*20780*/  SEL R10, R0.reuse, R10, !P0 ;  /* 0x0000000a000a7207 */ /* 0x040fe20004000000 */
[----:B0-----:R-:W5:Y:S04]  /*20790*/  LDL.LU R19, [R1+0x357c] ;  /* 0x00357c0001137983 */ /* 0x001f680000300800 */
[----:B------:R0:W-:Y:S01]  /*207a0*/  STL [R1+0x7c], R6 ;  /* 0x00007c0601007387 */ /* 0x0001e20000100800 */
[C---:B------:R-:W-:Y:S02]  /*207b0*/  SEL R29, R0.reuse, R29, !P0 ;  /* 0x0000001d001d7207 */ /* 0x040fe40004000000 */
[C---:B------:R-:W-:Y:S01]  /*207c0*/  SEL R28, R0.reuse, R28, !P0 ;  /* 0x0000001c001c7207 */ /* 0x040fe20004000000 */
[----:B0-----:R-:W5:Y:S04]  /*207d0*/  LDL.LU R6, [R1+0x3578] ;  /* 0x0035780001067983 */ /* 0x001f680000300800 */
[----:B------:R0:W-:Y:S04]  /*207e0*/  STL [R1+0x74], R26 ;  /* 0x0000741a01007387 */ /* 0x0001e80000100800 */
[----:B0-----:R-:W5:Y:S04]  /*207f0*/  LDL.LU R26, [R1+0x3574] ;  /* 0x00357400011a7983 */ /* 0x001f680000300800 */
[----:B------:R0:W-:Y:S01]  /*20800*/  STL [R1+0x70], R24 ;  /* 0x0000701801007387 */ /* 0x0001e20000100800 */
[----:B----4-:R-:W-:-:S03]  /*20810*/  SEL R27, R0, R27, !P0 ;  /* 0x0000001b001b7207 */ /* 0x010fc60004000000 */
[----:B0-----:R-:W4:Y:S04]  /*20820*/  LDL.LU R24, [R1+0x3570] ;  /* 0x0035700001187983 */ /* 0x001f280000300800 */
[----:B------:R0:W-:Y:S01]  /*20830*/  STL [R1+0x6c], R18 ;  /* 0x00006c1201007387 */ /* 0x0001e20000100800 */
[----:B------:R-:W-:-:S03]  /*20840*/  SEL R4, R0, R4, !P0 ;  /* 0x0000000400047207 */ /* 0x000fc60004000000 */
[----:B0-----:R-:W4:Y:S04]  /*20850*/  LDL.LU R18, [R1+0x356c] ;  /* 0x00356c0001127983 */ /* 0x001f280000300800 */
[----:B------:R0:W-:Y:S01]  /*20860*/  STL [R1+0x68], R10 ;  /* 0x0000680a01007387 */ /* 0x0001e20000100800 */
[C---:B------:R-:W-:Y:S02]  /*20870*/  SEL R16, R0.reuse, R16, !P0 ;  /* 0x0000001000107207 */ /* 0x040fe40004000000 */
[C---:B---3--:R-:W-:Y:S01]  /*20880*/  SEL R23, R0.reuse, R23, !P0 ;  /* 0x0000001700177207 */ /* 0x048fe20004000000 */
[----:B0-----:R-:W3:Y:S04]  /*20890*/  LDL.LU R10, [R1+0x3568] ;  /* 0x00356800010a7983 */ /* 0x001ee80000300800 */
[----:B------:R0:W-:Y:S01]  /*208a0*/  STL [R1+0x64], R29 ;  /* 0x0000641d01007387 */ /* 0x0001e20000100800 */
[----:B------:R-:W-:-:S03]  /*208b0*/  SEL R14, R0, R14, !P0 ;  /* 0x0000000e000e7207 */ /* 0x000fc60004000000 */
[----:B0-----:R-:W3:Y:S04]  /*208c0*/  LDL.LU R29, [R1+0x98] ;  /* 0x00009800011d7983 */ /* 0x001ee80000300800 */
[----:B------:R0:W-:Y:S01]  /*208d0*/  STL [R1+0x60], R28 ;  /* 0x0000601c01007387 */ /* 0x0001e20000100800 */
[----:B------:R-:W-:-:S03]  /*208e0*/  SEL R7, R0, R7, !P0 ;  /* 0x0000000700077207 */ /* 0x000fc60004000000 */
[----:B0-----:R-:W3:Y:S04]  /*208f0*/  LDL.LU R28, [R1+0x88] ;  /* 0x00008800011c7983 */ /* 0x001ee80000300800 */
[----:B------:R0:W-:Y:S04]  /*20900*/  STL [R1+0x5c], R27 ;  /* 0x00005c1b01007387 */ /* 0x0001e80000100800 */
        /* <DEDUP_REMOVED lines=10> */
[----:B0-----:R-:W3:Y:S01]  /*209b0*/  LDL.LU R7, [R1+0x3554] ;  /* 0x0035540001077983 */ /* 0x001ee20000300800 */
[----:B------:R-:W-:-:S02]  /*209c0*/  SEL R22, R0, R22, !P0 ;  /* 0x0000001600167207 */ /* 0x000fc40004000000 */
[C---:B--2---:R-:W-:Y:S02]  /*209d0*/  SEL R8, R0.reuse, R8, !P0 ;  /* 0x0000000800087207 */ /* 0x044fe40004000000 */
[C---:B-----5:R-:W-:Y:S02]  /*209e0*/  SEL R20, R0.reuse, R20, !P0 ;  /* 0x0000001400147207 */ /* 0x060fe40004000000 */
[C---:B------:R-:W-:Y:S02]  /*209f0*/  SEL R11, R0.reuse, R11, !P0 ;  /* 0x0000000b000b7207 */ /* 0x040fe40004000000 */
[C---:B------:R-:W-:Y:S02]  /*20a00*/  SEL R5, R0.reuse, R5, !P0 ;  /* 0x0000000500057207 */ /* 0x040fe40004000000 */
[C---:B------:R-:W-:Y:S02]  /*20a10*/  SEL R21, R0.reuse, R21, !P0 ;  /* 0x0000001500157207 */ /* 0x040fe40004000000 */
[----:B------:R-:W-:-:S02]  /*20a20*/  SEL R2, R0, R2, !P0 ;  /* 0x0000000200027207 */ /* 0x000fc40004000000 */
[C---:B------:R-:W-:Y:S02]  /*20a30*/  SEL R3, R0.reuse, R3, !P0 ;  /* 0x0000000300037207 */ /* 0x040fe40004000000 */
[C---:B------:R-:W-:Y:S02]  /*20a40*/  SEL R13, R0.reuse, R13, !P0 ;  /* 0x0000000d000d7207 */ /* 0x040fe40004000000 */
[C---:B------:R-:W-:Y:S02]  /*20a50*/  SEL R12, R0.reuse, R12, !P0 ;  /* 0x0000000c000c7207 */ /* 0x040fe40004000000 */
[----:B---3--:R-:W-:-:S05]  /*20a60*/  SEL R7, R0, R7, !P0 ;  /* 0x0000000700077207 */ /* 0x008fca0004000000 */
[----:B------:R0:W-:Y:S04]  /*20a70*/  STL [R1+0x40], R7 ;  /* 0x0000400701007387 */ /* 0x0001e80000100800 */
[----:B0-----:R-:W2:Y:S04]  /*20a80*/  LDL.LU R7, [R1+0x78] ;  /* 0x0000780001077983 */ /* 0x001ea80000300800 */
[----:B------:R0:W-:Y:S04]  /*20a90*/  STL [R1+0x3c], R22 ;  /* 0x00003c1601007387 */ /* 0x0001e80000100800 */
[----:B0-----:R-:W3:Y:S04]  /*20aa0*/  LDL.LU R22, [R1+0x3550] ;  /* 0x0035500001167983 */ /* 0x001ee80000300800 */
[----:B------:R0:W-:Y:S04]  /*20ab0*/  STL [R1+0x38], R8 ;  /* 0x0000380801007387 */ /* 0x0001e80000100800 */
[----:B0-----:R-:W5:Y:S04]  /*20ac0*/  LDL.LU R8, [R1+0x354c] ;  /* 0x00354c0001087983 */ /* 0x001f680000300800 */
        /* <DEDUP_REMOVED lines=16> */
[----:B--2---:R-:W-:-:S02]  /*20bd0*/  SEL R7, R0, R7, !P0 ;  /* 0x0000000700077207 */ /* 0x004fc40004000000 */
[----:B---3--:R-:W-:-:S05]  /*20be0*/  SEL R12, R0, R12, !P0 ;  /* 0x0000000c000c7207 */ /* 0x008fca0004000000 */
[----:B------:R0:W-:Y:S04]  /*20bf0*/  STL [R1+0x3440], R12 ;  /* 0x0034400c01007387 */ /* 0x0001e80000100800 */
[----:B------:R1:W-:Y:S04]  /*20c00*/  STL [R1+0x10], R7 ;  /* 0x0000100701007387 */ /* 0x0003e80000100800 */
[----:B0-----:R-:W2:Y:S01]  /*20c10*/  LDL.LU R12, [R1+0x20] ;  /* 0x00002000010c7983 */ /* 0x001ea20000300800 */
[C---:B------:R-:W-:Y:S02]  /*20c20*/  SEL R13, R0.reuse, R13, !P0 ;  /* 0x0000000d000d7207 */ /* 0x040fe40004000000 */
[----:B------:R-:W-:-:S02]  /*20c30*/  SEL R3, R0, R3, !P0 ;  /* 0x0000000300037207 */ /* 0x000fc40004000000 */
[C---:B------:R-:W-:Y:S02]  /*20c40*/  SEL R2, R0.reuse, R2, !P0 ;  /* 0x0000000200027207 */ /* 0x040fe40004000000 */
[C---:B------:R-:W-:Y:S01]  /*20c50*/  SEL R29, R0.reuse, R29, !P0 ;  /* 0x0000001d001d7207 */ /* 0x040fe20004000000 */
[----:B------:R-:W-:Y:S01]  /*20c60*/  STL [R1+0x3444], R13 ;  /* 0x0034440d01007387 */ /* 0x000fe20000100800 */
[C---:B------:R-:W-:Y:S02]  /*20c70*/  SEL R28, R0.reuse, R28, !P0 ;  /* 0x0000001c001c7207 */ /* 0x040fe40004000000 */
[C---:B------:R-:W-:Y:S01]  /*20c80*/  SEL R27, R0.reuse, R27, !P0 ;  /* 0x0000001b001b7207 */ /* 0x040fe20004000000 */
[----:B------:R-:W-:Y:S01]  /*20c90*/  STL [R1+0x3448], R3 ;  /* 0x0034480301007387 */ /* 0x000fe20000100800 */
[C---:B------:R-:W-:Y:S02]  /*20ca0*/  SEL R21, R0.reuse, R21, !P0 ;  /* 0x0000001500157207 */ /* 0x040fe40004000000 */
[C---:B-1----:R-:W-:Y:S01]  /*20cb0*/  SEL R7, R0.reuse, R5, !P0 ;  /* 0x0000000500077207 */ /* 0x042fe20004000000 */
[----:B------:R-:W-:Y:S04]  /*20cc0*/  STL [R1+0x344c], R2 ;  /* 0x00344c0201007387 */ /* 0x000fe80000100800 */
[----:B------:R-:W-:Y:S04]  /*20cd0*/  STL [R1+0x3450], R29 ;  /* 0x0034501d01007387 */ /* 0x000fe80000100800 */
[----:B------:R-:W-:Y:S04]  /*20ce0*/  STL [R1+0x3454], R28 ;  /* 0x0034541c01007387 */ /* 0x000fe80000100800 */
[----:B------:R-:W-:Y:S04]  /*20cf0*/  STL [R1+0x3458], R27 ;  /* 0x0034581b01007387 */ /* 0x000fe80000100800 */
[----:B------:R-:W-:Y:S04]  /*20d00*/  STL [R1+0x345c], R21 ;  /* 0x00345c1501007387 */ /* 0x000fe80000100800 */
[----:B------:R0:W-:Y:S01]  /*20d10*/  STL [R1+0x3460], R7 ;  /* 0x0034600701007387 */ /* 0x0001e20000100800 */
[----:B------:R-:W-:-:S03]  /*20d20*/  SEL R11, R0, R11, !P0 ;  /* 0x0000000b000b7207 */ /* 0x000fc60004000000 */
[----:B0-----:R-:W3:Y:S04]  /*20d30*/  LDL.LU R7, [R1+0x7e8] ;  /* 0x0007e80001077983 */ /* 0x001ee80000300800 */
[----:B------:R-:W3:Y:S04]  /*20d40*/  LDL.LU R21, [R1+0x7e4] ;  /* 0x0007e40001157983 */ /* 0x000ee80000300800 */
[----:B------:R-:W3:Y:S04]  /*20d50*/  LDL.LU R27, [R1+0x7e0] ;  /* 0x0007e000011b7983 */ /* 0x000ee80000300800 */
[----:B------:R-:W3:Y:S04]  /*20d60*/  LDL.LU R28, [R1+0x7dc] ;  /* 0x0007dc00011c7983 */ /* 0x000ee80000300800 */
[----:B------:R-:W3:Y:S01]  /*20d70*/  LDL.LU R29, [R1+0x7d8] ;  /* 0x0007d800011d7983 */ /* 0x000ee20000300800 */
[----:B------:R-:W-:-:S03]  /*20d80*/  SEL R20, R0, R20, !P0 ;  /* 0x0000001400147207 */ /* 0x000fc60004000000 */
[----:B------:R-:W3:Y:S04]  /*20d90*/  LDL.LU R2, [R1+0x7d4] ;  /* 0x0007d40001027983 */ /* 0x000ee80000300800 */
[----:B------:R-:W3:Y:S01]  /*20da0*/  LDL.LU R3, [R1+0x7d0] ;  /* 0x0007d00001037983 */ /* 0x000ee20000300800 */
[----:B-----5:R-:W-:-:S03]  /*20db0*/  SEL R8, R0, R8, !P0 ;  /* 0x0000000800087207 */ /* 0x020fc60004000000 */
[----:B------:R-:W5:Y:S01]  /*20dc0*/  LDL.LU R13, [R1+0x7cc] ;  /* 0x0007cc00010d7983 */ /* 0x000f620000300800 */
[C---:B------:R-:W-:Y:S02]  /*20dd0*/  SEL R22, R0.reuse, R22, !P0 ;  /* 0x0000001600167207 */ /* 0x040fe40004000000 */
[C---:B------:R-:W-:Y:S02]  /*20de0*/  SEL R14, R0.reuse, R14, !P0 ;  /* 0x0000000e000e7207 */ /* 0x040fe40004000000 */
[C---:B------:R-:W-:Y:S02]  /*20df0*/  SEL R23, R0.reuse, R23, !P0 ;  /* 0x0000001700177207 */ /* 0x040fe40004000000 */
[C---:B------:R-:W-:Y:S02]  /*20e00*/  SEL R16, R0.reuse, R16, !P0 ;  /* 0x0000001000107207 */ /* 0x040fe40004000000 */
[C---:B------:R-:W-:Y:S02]  /*20e10*/  SEL R4, R0.reuse, R4, !P0 ;  /* 0x0000000400047207 */ /* 0x040fe40004000000 */
[----:B------:R-:W-:-:S02]  /*20e20*/  SEL R10, R0, R10, !P0 ;  /* 0x0000000a000a7207 */ /* 0x000fc40004000000 */
[C---:B--2---:R-:W-:Y:S02]  /*20e30*/  SEL R5, R0.reuse, R12, !P0 ;  /* 0x0000000c00057207 */ /* 0x044fe40004000000 */
[----:B------:R-:W2:Y:S04]  /*20e40*/  LDL.LU R12, [R1+0x7c8] ;  /* 0x0007c800010c7983 */ /* 0x000ea80000300800 */
[----:B------:R0:W-:Y:S04]  /*20e50*/  STL [R1+0x3464], R5 ;  /* 0x0034640501007387 */ /* 0x0001e80000100800 */
[----:B0-----:R-:W2:Y:S04]  /*20e60*/  LDL.LU R5, [R1+0x7ec] ;  /* 0x0007ec0001057983 */ /* 0x001ea80000300800 */
        /* <DEDUP_REMOVED lines=13> */
[----:B0-----:R-:W5:Y:S04]  /*20f40*/  LDL.LU R16, [R1+0x808] ;  /* 0x0008080001107983 */ /* 0x001f680000300800 */
[----:B------:R0:W-:Y:S04]  /*20f50*/  STL [R1+0x3484], R4 ;  /* 0x0034840401007387 */ /* 0x0001e80000100800 */
[----:B0-----:R-:W5:Y:S04]  /*20f60*/  LDL.LU R4, [R1+0x80c] ;  /* 0x00080c0001047983 */ /* 0x001f680000300800 */
[----:B------:R0:W-:Y:S04]  /*20f70*/  STL [R1+0x3488], R10 ;  /* 0x0034880a01007387 */ /* 0x0001e80000100800 */
[----:B0-----:R-:W5:Y:S01]  /*20f80*/  LDL.LU R10, [R1+0x810] ;  /* 0x00081000010a7983 */ /* 0x001f620000300800 */
[C---:B----4-:R-:W-:Y:S01]  /*20f90*/  SEL R18, R0.reuse, R18, !P0 ;  /* 0x0000001200127207 */ /* 0x050fe20004000000 */
[----:B------:R-:W-:Y:S01]  /*20fa0*/  @!P1 IMAD.MOV R25, RZ, RZ, -R25 ;  /* 0x000000ffff199224 */ /* 0x000fe200078e0a19 */
[C---:B------:R-:W-:Y:S01]  /*20fb0*/  SEL R24, R0.reuse, R24, !P0 ;  /* 0x0000001800187207 */ /* 0x040fe20004000000 */
[----:B------:R-:W-:Y:S01]  /*20fc0*/  @!P2 IMAD.MOV R17, RZ, RZ, -R17 ;  /* 0x000000ffff11a224 */ /* 0x000fe200078e0a11 */
[----:B------:R-:W-:-:S02]  /*20fd0*/  SEL R26, R0, R26, !P0 ;  /* 0x0000001a001a7207 */ /* 0x000fc40004000000 */
[C---:B------:R-:W-:Y:S01]  /*20fe0*/  SEL R6, R0.reuse, R6, !P0 ;  /* 0x0000000600067207 */ /* 0x040fe20004000000 */
[----:B------:R-:W-:Y:S01]  /*20ff0*/  STL [R1+0x348c], R18 ;  /* 0x00348c1201007387 */ /* 0x000fe20000100800 */
[C---:B------:R-:W-:Y:S02]  /*21000*/  SEL R19, R0.reuse, R19, !P0 ;  /* 0x0000001300137207 */ /* 0x040fe40004000000 */
[C---:B------:R-:W-:Y:S01]  /*21010*/  SEL R15, R0.reuse, R15, !P0 ;  /* 0x0000000f000f7207 */ /* 0x040fe20004000000 */
[----:B------:R-:W-:Y:S01]  /*21020*/  STL [R1+0x3490], R24 ;  /* 0x0034901801007387 */ /* 0x000fe20000100800 */
[C---:B------:R-:W-:Y:S02]  /*21030*/  SEL R9, R0.reuse, R9, !P0 ;  /* 0x0000000900097207 */ /* 0x040fe40004000000 */
[C---:B------:R-:W-:Y:S01]  /*21040*/  SEL R25, R0.reuse, R25, !P0 ;  /* 0x0000001900197207 */ /* 0x040fe20004000000 */
[----:B------:R-:W-:Y:S01]  /*21050*/  STL [R1+0x3494], R26 ;  /* 0x0034941a01007387 */ /* 0x000fe20000100800 */
[----:B------:R-:W-:-:S03]  /*21060*/  SEL R0, R0, R17, !P0 ;  /* 0x0000001100007207 */ /* 0x000fc60004000000 */
[----:B------:R-:W-:Y:S04]  /*21070*/  STL [R1+0x3498], R6 ;  /* 0x0034980601007387 */ /* 0x000fe80000100800 */
[----:B------:R-:W-:Y:S04]  /*21080*/  STL [R1+0x349c], R19 ;  /* 0x00349c1301007387 */ /* 0x000fe80000100800 */
[----:B------:R-:W-:Y:S04]  /*21090*/  STL [R1+0x34a0], R15 ;  /* 0x0034a00f01007387 */ /* 0x000fe80000100800 */
[----:B------:R-:W-:Y:S04]  /*210a0*/  STL [R1+0x34a4], R9 ;  /* 0x0034a40901007387 */ /* 0x000fe80000100800 */
[----:B------:R-:W-:Y:S04]  /*210b0*/  STL [R1+0x34a8], R25 ;  /* 0x0034a81901007387 */ /* 0x000fe80000100800 */
[----:B------:R2:W-:Y:S01]  /*210c0*/  STL [R1+0x34ac], R0 ;  /* 0x0034ac0001007387 */ /* 0x0005e20000100800 */
[----:B---3--:R-:W-:-:S02]  /*210d0*/  IMAD R3, R3, c[0x0][0x190], RZ ;  /* 0x0000640003037a24 */ /* 0x008fc400078e02ff */
[----:B--2---:R-:W-:Y:S02]  /*210e0*/  IMAD R0, R23, c[0x0][0x190], RZ ;  /* 0x0000640017007a24 */ /* 0x004fe400078e02ff */
[----:B-----5:R-:W-:Y:S02]  /*210f0*/  IMAD R6, R4, c[0x0][0x190], RZ ;  /* 0x0000640004067a24 */ /* 0x020fe400078e02ff */
[----:B------:R-:W-:Y:S02]  /*21100*/  IMAD R4, R16, c[0x0][0x190], RZ ;  /* 0x0000640010047a24 */ /* 0x000fe400078e02ff */
[----:B------:R-:W-:-:S05]  /*21110*/  IMAD R17, R10, c[0x0][0x190], RZ ;  /* 0x000064000a117a24 */ /* 0x000fca00078e02ff */
[----:B------:R-:W-:Y:S04]  /*21120*/  STL [R1+0x34b0], R17 ;  /* 0x0034b01101007387 */ /* 0x000fe80000100800 */
[----:B------:R0:W-:Y:S04]  /*21130*/  STL [R1+0x20], R6 ;  /* 0x0000200601007387 */ /* 0x0001e80000100800 */
[----:B------:R1:W-:Y:S04]  /*21140*/  STL [R1+0x58], R4 ;  /* 0x0000580401007387 */ /* 0x0003e80000100800 */
[----:B------:R2:W-:Y:S01]  /*21150*/  STL [R1+0x78], R0 ;  /* 0x0000780001007387 */ /* 0x0005e20000100800 */
[----:B0-----:R-:W-:-:S02]  /*21160*/  IMAD R6, R14, c[0x0][0x190], RZ ;  /* 0x000064000e067a24 */ /* 0x001fc400078e02ff */
[----:B-1----:R-:W-:-:S03]  /*21170*/  IMAD R4, R22, c[0x0][0x190], RZ ;  /* 0x0000640016047a24 */ /* 0x002fc600078e02ff */
[----:B------:R0:W-:Y:S01]  /*21180*/  STL [R1+0x88], R6 ;  /* 0x0000880601007387 */ /* 0x0001e20000100800 */
[----:B--2---:R-:W-:-:S03]  /*21190*/  IMAD R0, R8, c[0x0][0x190], RZ ;  /* 0x0000640008007a24 */ /* 0x004fc600078e02ff */
[----:B------:R1:W-:Y:S04]  /*211a0*/  STL [R1+0x8c], R4 ;  /* 0x00008c0401007387 */ /* 0x0003e80000100800 */
[----:B------:R2:W-:Y:S01]  /*211b0*/  STL [R1+0x94], R0 ;  /* 0x0000940001007387 */ /* 0x0005e20000100800 */
[----:B0-----:R-:W-:Y:S02]  /*211c0*/  IMAD R6, R20, c[0x0][0x190], RZ ;  /* 0x0000640014067a24 */ /* 0x001fe400078e02ff */
[----:B-1----:R-:W-:-:S03]  /*211d0*/  IMAD R4, R11, c[0x0][0x190], RZ ;  /* 0x000064000b047a24 */ /* 0x002fc600078e02ff */
[----:B------:R-:W-:Y:S01]  /*211e0*/  STL [R1+0x98], R6 ;  /* 0x0000980601007387 */ /* 0x000fe20000100800 */
[----:B--2---:R-:W-:-:S03]  /*211f0*/  IMAD R0, R5, c[0x0][0x190], RZ ;  /* 0x0000640005007a24 */ /* 0x004fc600078e02ff */
[----:B------:R0:W-:Y:S01]  /*21200*/  STL [R1+0x7f0], R4 ;  /* 0x0007f00401007387 */ /* 0x0001e20000100800 */
[----:B------:R-:W-:-:S03]  /*21210*/  IMAD R5, R7, c[0x0][0x190], RZ ;  /* 0x0000640007057a24 */ /* 0x000fc600078e02ff */
[----:B------:R1:W-:Y:S01]  /*21220*/  STL [R1+0x7f4], R0 ;  /* 0x0007f40001007387 */ /* 0x0003e20000100800 */
[----:B0-----:R-:W-:-:S03]  /*21230*/  IMAD R4, R21, c[0x0][0x190], RZ ;  /* 0x0000640015047a24 */ /* 0x001fc600078e02ff */
[----:B------:R0:W-:Y:S01]  /*21240*/  STL [R1+0x800], R5 ;  /* 0x0008000501007387 */ /* 0x0001e20000100800 */
[----:B-1----:R-:W-:-:S03]  /*21250*/  IMAD R0, R27, c[0x0][0x190], RZ ;  /* 0x000064001b007a24 */ /* 0x002fc600078e02ff */
[----:B------:R1:W-:Y:S04]  /*21260*/  STL [R1+0x804], R4 ;  /* 0x0008040401007387 */ /* 0x0003e80000100800 */
[----:B------:R2:W-:Y:S01]  /*21270*/  STL [R1+0x818], R0 ;  /* 0x0008180001007387 */ /* 0x0005e20000100800 */
[----:B0-----:R-:W-:Y:S02]  /*21280*/  IMAD R5, R28, c[0x0][0x190], RZ ;  /* 0x000064001c057a24 */ /* 0x001fe400078e02ff */
[----:B-1----:R-:W-:-:S03]  /*21290*/  IMAD R4, R29, c[0x0][0x190], RZ ;  /* 0x000064001d047a24 */ /* 0x002fc600078e02ff */
[----:B------:R-:W-:Y:S01]  /*212a0*/  STL [R1+0x7dc], R5 ;  /* 0x0007dc0501007387 */ /* 0x000fe20000100800 */
[----:B--2---:R-:W-:-:S03]  /*212b0*/  IMAD R0, R2, c[0x0][0x190], RZ ;  /* 0x0000640002007a24 */ /* 0x004fc600078e02ff */
[----:B------:R-:W-:Y:S04]  /*212c0*/  STL [R1+0x7d8], R4 ;  /* 0x0007d80401007387 */ /* 0x000fe80000100800 */
[----:B------:R0:W-:Y:S04]  /*212d0*/  STL [R1+0x81c], R0 ;  /* 0x00081c0001007387 */ /* 0x0001e80000100800 */
[----:B------:R-:W-:Y:S04]  /*212e0*/  STL [R1+0x828], R3 ;  /* 0x0008280301007387 */ /* 0x000fe80000100800 */
[----:B------:R-:W2:Y:S01]  /*212f0*/  LDL.LU R17, [R1+0x7bc] ;  /* 0x0007bc0001117983 */ /* 0x000ea20000300800 */
[----:B------:R-:W-:-:S02]  /*21300*/  IMAD R2, R13, c[0x0][0x190], RZ ;  /* 0x000064000d027a24 */ /* 0x000fc400078e02ff */
[----:B0-----:R-:W-:-:S03]  /*21310*/  IMAD R0, R12, c[0x0][0x190], RZ ;  /* 0x000064000c007a24 */ /* 0x001fc600078e02ff */
[----:B------:R-:W-:Y:S04]  /*21320*/  STL [R1+0x7cc], R2 ;  /* 0x0007cc0201007387 */ /* 0x000fe80000100800 */
[----:B--2---:R0:W-:Y:S04]  /*21330*/  STL [R1+0x3524], R17 ;  /* 0x0035241101007387 */ /* 0x0041e80000100800 */
[----:B------:R-:W-:Y:S04]  /*21340*/  STL [R1+0x7c8], R0 ;  /* 0x0007c80001007387 */ /* 0x000fe80000100800 */
[----:B0-----:R-:W2:Y:S04]  /*21350*/  LDL.LU R17, [R1+0x7c0] ;  /* 0x0007c00001117983 */ /* 0x001ea80000300800 */
[----:B--2---:R0:W-:Y:S04]  /*21360*/  STL [R1+0x3528], R17 ;  /* 0x0035281101007387 */ /* 0x0041e80000100800 */
[----:B0-----:R-:W2:Y:S04]  /*21370*/  LDL.LU R17, [R1+0x7c4] ;  /* 0x0007c40001117983 */ /* 0x001ea80000300800 */
[----:B------:R-:W3:Y:S04]  /*21380*/  LDL.LU R0, [R1+0x7b8] ;  /* 0x0007b80001007983 */ /* 0x000ee80000300800 */
[----:B------:R-:W4:Y:S04]  /*21390*/  LDL.LU R25, [R1+0x7b4] ;  /* 0x0007b40001197983 */ /* 0x000f280000300800 */
[----:B------:R-:W5:Y:S04]  /*213a0*/  LDL.LU R9, [R1+0x7b0] ;  /* 0x0007b00001097983 */ /* 0x000f680000300800 */
[----:B------:R-:W3:Y:S04]  /*213b0*/  LDL.LU R15, [R1+0x7ac] ;  /* 0x0007ac00010f7983 */ /* 0x000ee80000300800 */
        /* <DEDUP_REMOVED lines=23> */
[----:B------:R-:W3:Y:S01]  /*21530*/  LDL.LU R12, [R1+0x74c] ;  /* 0x00074c00010c7983 */ /* 0x000ee20000300800 */
[----:B--2---:R-:W-:-:S05]  /*21540*/  IMAD R17, R17, c[0x0][0x190], RZ ;  /* 0x0000640011117a24 */ /* 0x004fca00078e02ff */
[----:B------:R0:W-:Y:S04]  /*21550*/  STL [R1+0x82c], R17 ;  /* 0x00082c1101007387 */ /* 0x0001e80000100800 */
[----:B0-----:R-:W2:Y:S02]  /*21560*/  LDL.LU R17, [R1+0x3528] ;  /* 0x0035280001117983 */ /* 0x001ea40000300800 */
[----:B--2---:R-:W-:-:S05]  /*21570*/  IMAD R17, R17, c[0x0][0x190], RZ ;  /* 0x0000640011117a24 */ /* 0x004fca00078e02ff */
[----:B------:R0:W-:Y:S04]  /*21580*/  STL [R1+0x840], R17 ;  /* 0x0008401101007387 */ /* 0x0001e80000100800 */
[----:B0-----:R-:W2:Y:S01]  /*21590*/  LDL.LU R17, [R1+0x3524] ;  /* 0x0035240001117983 */ /* 0x001ea20000300800 */
[----:B---3--:R-:W-:Y:S02]  /*215a0*/  IMAD R0, R0, c[0x0][0x190], RZ ;  /* 0x0000640000007a24 */ /* 0x008fe400078e02ff */
[----:B-----5:R-:W-:Y:S02]  /*215b0*/  IMAD R9, R9, c[0x0][0x190], RZ ;  /* 0x0000640009097a24 */ /* 0x020fe400078e02ff */
[----:B------:R-:W-:Y:S02]  /*215c0*/  IMAD R3, R3, c[0x0][0x190], RZ ;  /* 0x0000640003037a24 */ /* 0x000fe400078e02ff */
[----:B--2---:R-:W-:-:S05]  /*215d0*/  IMAD R17, R17, c[0x0][0x190], RZ ;  /* 0x0000640011117a24 */ /* 0x004fca00078e02ff */
[----:B------:R4:W-:Y:S04]  /*215e0*/  STL [R1+0x844], R17 ;  /* 0x0008441101007387 */ /* 0x0009e80000100800 */
[----:B------:R0:W-:Y:S01]  /*215f0*/  STL [R1+0x850], R0 ;  /* 0x0008500001007387 */ /* 0x0001e20000100800 */
[----:B----4-:R-:W-:Y:S02]  /*21600*/  IMAD R17, R25, c[0x0][0x190], RZ ;  /* 0x0000640019117a24 */ /* 0x010fe400078e02ff */
[----:B0-----:R-:W-:-:S03]  /*21610*/  IMAD R0, R15, c[0x0][0x190], RZ ;  /* 0x000064000f007a24 */ /* 0x001fc600078e02ff */
[----:B------:R-:W-:Y:S01]  /*21620*/  STL [R1+0x7b4], R17 ;  /* 0x0007b41101007387 */ /* 0x000fe20000100800 */
[----:B------:R-:W-:-:S03]  /*21630*/  IMAD R15, R19, c[0x0][0x190], RZ ;  /* 0x00006400130f7a24 */ /* 0x000fc600078e02ff */
[----:B------:R0:W-:Y:S04]  /*21640*/  STL [R1+0x7b0], R9 ;  /* 0x0007b00901007387 */ /* 0x0001e80000100800 */
[----:B------:R1:W-:Y:S01]  /*21650*/  STL [R1+0x854], R0 ;  /* 0x0008540001007387 */ /* 0x0003e20000100800 */
[----:B0-----:R-:W-:-:S03]  /*21660*/  IMAD R9, R6, c[0x0][0x190], RZ ;  /* 0x0000640006097a24 */ /* 0x001fc600078e02ff */
[----:B------:R-:W-:Y:S01]  /*21670*/  STL [R1+0x868], R15 ;  /* 0x0008680f01007387 */ /* 0x000fe20000100800 */
[----:B-1----:R-:W-:-:S03]  /*21680*/  IMAD R0, R26, c[0x0][0x190], RZ ;  /* 0x000064001a007a24 */ /* 0x002fc600078e02ff */
[----:B------:R0:W-:Y:S01]  /*21690*/  STL [R1+0x7a4], R9 ;  /* 0x0007a40901007387 */ /* 0x0001e20000100800 */
[----:B------:R-:W-:-:S03]  /*216a0*/  IMAD R6, R24, c[0x0][0x190], RZ ;  /* 0x0000640018067a24 */ /* 0x000fc600078e02ff */
[----:B------:R1:W-:Y:S01]  /*216b0*/  STL [R1+0x7a0], R0 ;  /* 0x0007a00001007387 */ /* 0x0003e20000100800 */
[----:B0-----:R-:W-:-:S03]  /*216c0*/  IMAD R9, R18, c[0x0][0x190], RZ ;  /* 0x0000640012097a24 */ /* 0x001fc600078e02ff */
[----:B------:R0:W-:Y:S01]  /*216d0*/  STL [R1+0x86c], R6 ;  /* 0x00086c0601007387 */ /* 0x0001e20000100800 */
[----:B-1----:R-:W-:-:S03]  /*216e0*/  IMAD R0, R10, c[0x0][0x190], RZ ;  /* 0x000064000a007a24 */ /* 0x002fc600078e02ff */
[----:B------:R-:W-:Y:S04]  /*216f0*/  STL [R1+0x878], R9 ;  /* 0x0008780901007387 */ /* 0x000fe80000100800 */
[----:B------:R1:W-:Y:S01]  /*21700*/  STL [R1+0x87c], R0 ;  /* 0x00087c0001007387 */ /* 0x0003e20000100800 */
[----:B0-----:R-:W-:Y:S02]  /*21710*/  IMAD R6, R4, c[0x0][0x190], RZ ;  /* 0x0000640004067a24 */ /* 0x001fe400078e02ff */
[----:B------:R-:W-:-:S03]  /*21720*/  IMAD R4, R16, c[0x0][0x190], RZ ;  /* 0x0000640010047a24 */ /* 0x000fc600078e02ff */
[----:B------:R0:W-:Y:S01]  /*21730*/  STL [R1+0x890], R6 ;  /* 0x0008900601007387 */ /* 0x0001e20000100800 */
[----:B-1----:R-:W-:-:S03]  /*21740*/  IMAD R0, R23, c[0x0][0x190], RZ ;  /* 0x0000640017007a24 */ /* 0x002fc600078e02ff */
[----:B------:R1:W-:Y:S04]  /*21750*/  STL [R1+0x78c], R4 ;  /* 0x00078c0401007387 */ /* 0x0003e80000100800 */
[----:B------:R2:W-:Y:S01]  /*21760*/  STL [R1+0x788], R0 ;  /* 0x0007880001007387 */ /* 0x0005e20000100800 */
[----:B0-----:R-:W-:Y:S02]  /*21770*/  IMAD R6, R14, c[0x0][0x190], RZ ;  /* 0x000064000e067a24 */ /* 0x001fe400078e02ff */
        /* <DEDUP_REMOVED lines=1329> */
[----:B----4-:R-:W-:Y:S02]  /*26a90*/  IMAD R25, R25, c[0x0][0x190], RZ ;  /* 0x0000640019197a24 */ /* 0x010fe400078e02ff */
[----:B-----5:R-:W-:Y:S02]  /*26aa0*/  IMAD R9, R9, c[0x0][0x190], RZ ;  /* 0x0000640009097a24 */ /* 0x020fe400078e02ff */
[----:B------:R-:W-:-:S02]  /*26ab0*/  IMAD R15, R15, c[0x0][0x190], RZ ;  /* 0x000064000f0f7a24 */ /* 0x000fc400078e02ff */
[----:B------:R-:W-:Y:S02]  /*26ac0*/  IMAD R19, R19, c[0x0][0x190], RZ ;  /* 0x0000640013137a24 */ /* 0x000fe400078e02ff */
[----:B------:R-:W-:Y:S02]  /*26ad0*/  IMAD R6, R6, c[0x0][0x190], RZ ;  /* 0x0000640006067a24 */ /* 0x000fe400078e02ff */
[----:B------:R-:W-:Y:S02]  /*26ae0*/  IMAD R26, R26, c[0x0][0x190], RZ ;  /* 0x000064001a1a7a24 */ /* 0x000fe400078e02ff */
[----:B------:R-:W-:Y:S02]  /*26af0*/  IMAD R24, R24, c[0x0][0x190], RZ ;  /* 0x0000640018187a24 */ /* 0x000fe400078e02ff */
[----:B------:R-:W-:Y:S02]  /*26b00*/  IMAD R18, R18, c[0x0][0x190], RZ ;  /* 0x0000640012127a24 */ /* 0x000fe400078e02ff */
        /* <DEDUP_REMOVED lines=19> */
[----:B--2---:R-:W-:-:S05]  /*26c40*/  IMAD R17, R17, c[0x0][0x190], RZ ;  /* 0x0000640011117a24 */ /* 0x004fca00078e02ff */
[----:B------:R0:W-:Y:S04]  /*26c50*/  STL [R1+0x460], R17 ;  /* 0x0004601101007387 */ /* 0x0001e80000100800 */
[----:B0-----:R-:W2:Y:S04]  /*26c60*/  LDL.LU R17, [R1+0x34b0] ;  /* 0x0034b00001117983 */ /* 0x001ea80000300800 */
[----:B------:R0:W-:Y:S04]  /*26c70*/  STL [R1+0x43c], R0 ;  /* 0x00043c0001007387 */ /* 0x0001e80000100800 */
[----:B0-----:R-:W3:Y:S04]  /*26c80*/  LDL.LU R0, [R1+0x34ac] ;  /* 0x0034ac0001007983 */ /* 0x001ee80000300800 */
[----:B------:R0:W-:Y:S04]  /*26c90*/  STL [R1+0x438], R25 ;  /* 0x0004381901007387 */ /* 0x0001e80000100800 */
[----:B0-----:R-:W4:Y:S04]  /*26ca0*/  LDL.LU R25, [R1+0x34a8] ;  /* 0x0034a80001197983 */ /* 0x001f280000300800 */
[----:B------:R0:W-:Y:S04]  /*26cb0*/  STL [R1+0x404], R9 ;  /* 0x0004040901007387 */ /* 0x0001e80000100800 */
[----:B0-----:R-:W5:Y:S04]  /*26cc0*/  LDL.LU R9, [R1+0x34a4] ;  /* 0x0034a40001097983 */ /* 0x001f680000300800 */
        /* <DEDUP_REMOVED lines=33> */
[----:B0-----:R-:W3:Y:S04]  /*26ee0*/  LDL.LU R7, [R1+0x3460] ;  /* 0x0034600001077983 */ /* 0x001ee80000300800 */
[----:B------:R0:W-:Y:S04]  /*26ef0*/  STL [R1+0x2c8], R21 ;  /* 0x0002c81501007387 */ /* 0x0001e80000100800 */
[----:B0-----:R-:W3:Y:S04]  /*26f00*/  LDL.LU R21, [R1+0x345c] ;  /* 0x00345c0001157983 */ /* 0x001ee80000300800 */
[----:B------:R0:W-:Y:S04]  /*26f10*/  STL [R1+0x2c4], R27 ;  /* 0x0002c41b01007387 */ /* 0x0001e80000100800 */
[----:B0-----:R-:W3:Y:S04]  /*26f20*/  LDL.LU R27, [R1+0x3458] ;  /* 0x00345800011b7983 */ /* 0x001ee80000300800 */
[----:B------:R0:W-:Y:S04]  /*26f30*/  STL [R1+0x2c0], R28 ;  /* 0x0002c01c01007387 */ /* 0x0001e80000100800 */
[----:B0-----:R-:W4:Y:S04]  /*26f40*/  LDL.LU R28, [R1+0x3454] ;  /* 0x00345400011c7983 */ /* 0x001f280000300800 */
[----:B------:R0:W-:Y:S04]  /*26f50*/  STL [R1+0x2bc], R29 ;  /* 0x0002bc1d01007387 */ /* 0x0001e80000100800 */
[----:B0-----:R-:W4:Y:S04]  /*26f60*/  LDL.LU R29, [R1+0x3450] ;  /* 0x00345000011d7983 */ /* 0x001f280000300800 */
[----:B------:R0:W-:Y:S04]  /*26f70*/  STL [R1+0x2b8], R2 ;  /* 0x0002b80201007387 */ /* 0x0001e80000100800 */
[----:B0-----:R-:W4:Y:S04]  /*26f80*/  LDL.LU R2, [R1+0x344c] ;  /* 0x00344c0001027983 */ /* 0x001f280000300800 */
[----:B------:R0:W-:Y:S04]  /*26f90*/  STL [R1+0x2b4], R3 ;  /* 0x0002b40301007387 */ /* 0x0001e80000100800 */
[----:B0-----:R-:W5:Y:S04]  /*26fa0*/  LDL.LU R3, [R1+0x3448] ;  /* 0x0034480001037983 */ /* 0x001f680000300800 */
[----:B------:R0:W-:Y:S04]  /*26fb0*/  STL [R1+0x2b0], R13 ;  /* 0x0002b00d01007387 */ /* 0x0001e80000100800 */
[----:B0-----:R-:W5:Y:S04]  /*26fc0*/  LDL.LU R13, [R1+0x3444] ;  /* 0x00344400010d7983 */ /* 0x001f680000300800 */
[----:B------:R0:W-:Y:S04]  /*26fd0*/  STL [R1+0x2ac], R12 ;  /* 0x0002ac0c01007387 */ /* 0x0001e80000100800 */
[----:B0-----:R-:W5:Y:S01]  /*26fe0*/  LDL.LU R12, [R1+0x3440] ;  /* 0x00344000010c7983 */ /* 0x001f620000300800 */
[----:B--2---:R-:W-:-:S02]  /*26ff0*/  IMAD R5, R5, c[0x0][0x190], RZ ;  /* 0x0000640005057a24 */ /* 0x004fc400078e02ff */
[----:B---3--:R-:W-:Y:S02]  /*27000*/  IMAD R27, R27, c[0x0][0x190], RZ ;  /* 0x000064001b1b7a24 */ /* 0x008fe400078e02ff */
[----:B----4-:R-:W-:Y:S02]  /*27010*/  IMAD R2, R2, c[0x0][0x190], RZ ;  /* 0x0000640002027a24 */ /* 0x010fe400078e02ff */
[----:B-----5:R-:W-:Y:S02]  /*27020*/  IMAD R3, R3, c[0x0][0x190], RZ ;  /* 0x0000640003037a24 */ /* 0x020fe400078e02ff */
[----:B------:R-:W-:Y:S02]  /*27030*/  IMAD R13, R13, c[0x0][0x190], RZ ;  /* 0x000064000d0d7a24 */ /* 0x000fe400078e02ff */
[----:B------:R-:W-:-:S05]  /*27040*/  IMAD R12, R12, c[0x0][0x190], RZ ;  /* 0x000064000c0c7a24 */ /* 0x000fca00078e02ff */
[----:B------:R0:W-:Y:S04]  /*27050*/  STL [R1+0x2a8], R12 ;  /* 0x0002a80c01007387 */ /* 0x0001e80000100800 */
[----:B0-----:R-:W2:Y:S04]  /*27060*/  LDL.LU R12, [R1+0x343c] ;  /* 0x00343c00010c7983 */ /* 0x001ea80000300800 */
[----:B------:R0:W-:Y:S04]  /*27070*/  STL [R1+0x2a4], R13 ;  /* 0x0002a40d01007387 */ /* 0x0001e80000100800 */
[----:B0-----:R-:W2:Y:S04]  /*27080*/  LDL.LU R13, [R1+0x3438] ;  /* 0x00343800010d7983 */ /* 0x001ea80000300800 */
[----:B------:R0:W-:Y:S04]  /*27090*/  STL [R1+0x2a0], R3 ;  /* 0x0002a00301007387 */ /* 0x0001e80000100800 */
[----:B------:R1:W-:Y:S01]  /*270a0*/  STL [R1+0x29c], R2 ;  /* 0x00029c0201007387 */ /* 0x0003e20000100800 */
[----:B0-----:R-:W-:-:S02]  /*270b0*/  IMAD R3, R29, c[0x0][0x190], RZ ;  /* 0x000064001d037a24 */ /* 0x001fc400078e02ff */
[----:B-1----:R-:W-:-:S03]  /*270c0*/  IMAD R2, R28, c[0x0][0x190], RZ ;  /* 0x000064001c027a24 */ /* 0x002fc600078e02ff */
[----:B------:R0:W-:Y:S04]  /*270d0*/  STL [R1+0x298], R3 ;  /* 0x0002980301007387 */ /* 0x0001e80000100800 */
[----:B------:R1:W-:Y:S01]  /*270e0*/  STL [R1+0x294], R2 ;  /* 0x0002940201007387 */ /* 0x0003e20000100800 */
[----:B0-----:R-:W-:-:S03]  /*270f0*/  IMAD R3, R21, c[0x0][0x190], RZ ;  /* 0x0000640015037a24 */ /* 0x001fc600078e02ff */
[----:B------:R-:W-:Y:S01]  /*27100*/  STL [R1+0x290], R27 ;  /* 0x0002901b01007387 */ /* 0x000fe20000100800 */
[----:B-1----:R-:W-:-:S03]  /*27110*/  IMAD R2, R7, c[0x0][0x190], RZ ;  /* 0x0000640007027a24 */ /* 0x002fc600078e02ff */
[----:B------:R0:W-:Y:S04]  /*27120*/  STL [R1+0x28c], R3 ;  /* 0x00028c0301007387 */ /* 0x0001e80000100800 */
[----:B------:R1:W-:Y:S01]  /*27130*/  STL [R1+0x288], R2 ;  /* 0x0002880201007387 */ /* 0x0003e20000100800 */
[----:B0-----:R-:W-:-:S03]  /*27140*/  IMAD R3, R11, c[0x0][0x190], RZ ;  /* 0x000064000b037a24 */ /* 0x001fc600078e02ff */
[----:B------:R-:W-:Y:S01]  /*27150*/  STL [R1+0x284], R5 ;  /* 0x0002840501007387 */ /* 0x000fe20000100800 */
[----:B-1----:R-:W-:-:S03]  /*27160*/  IMAD R2, R20, c[0x0][0x190], RZ ;  /* 0x0000640014027a24 */ /* 0x002fc600078e02ff */
[----:B------:R-:W3:Y:S04]  /*27170*/  LDL R20, [R1+0x78] ;  /* 0x0000780001147983 */ /* 0x000ee80000100800 */
[----:B------:R0:W-:Y:S04]  /*27180*/  STL [R1+0x280], R3 ;  /* 0x0002800301007387 */ /* 0x0001e80000100800 */
[----:B------:R-:W4:Y:S01]  /*27190*/  LDL R11, [R1+0x88] ;  /* 0x00008800010b7983 */ /* 0x000f220000100800 */
[----:B0-----:R-:W-:-:S03]  /*271a0*/  IMAD R3, R8, c[0x0][0x190], RZ ;  /* 0x0000640008037a24 */ /* 0x001fc600078e02ff */
[----:B------:R0:W-:Y:S04]  /*271b0*/  STL [R1+0x27c], R2 ;  /* 0x00027c0201007387 */ /* 0x0001e80000100800 */
[----:B------:R-:W5:Y:S04]  /*271c0*/  LDL R5, [R1+0x8c] ;  /* 0x00008c0001057983 */ /* 0x000f680000100800 */
[----:B------:R-:W4:Y:S01]  /*271d0*/  LDL R7, [R1+0x94] ;  /* 0x0000940001077983 */ /* 0x000f220000100800 */
[----:B0-----:R-:W-:-:S03]  /*271e0*/  IMAD R2, R22, c[0x0][0x190], RZ ;  /* 0x0000640016027a24 */ /* 0x001fc600078e02ff */
[----:B------:R-:W5:Y:S04]  /*271f0*/  LDL R21, [R1+0x98] ;  /* 0x0000980001157983 */ /* 0x000f680000100800 */
[----:B------:R-:W5:Y:S04]  /*27200*/  LDL R27, [R1+0x7f0] ;  /* 0x0007f000011b7983 */ /* 0x000f680000100800 */
[----:B------:R-:W5:Y:S04]  /*27210*/  LDL R28, [R1+0x7f4] ;  /* 0x0007f400011c7983 */ /* 0x000f680000100800 */
[----:B------:R-:W5:Y:S04]  /*27220*/  LDL R29, [R1+0x800] ;  /* 0x00080000011d7983 */ /* 0x000f680000100800 */
[----:B------:R-:W5:Y:S04]  /*27230*/  LDL R8, [R1+0x58] ;  /* 0x0000580001087983 */ /* 0x000f680000100800 */
[----:B------:R0:W-:Y:S04]  /*27240*/  STL [R1+0x278], R3 ;  /* 0x0002780301007387 */ /* 0x0001e80000100800 */
[----:B------:R-:W5:Y:S04]  /*27250*/  LDL R22, [R1+0x20] ;  /* 0x0000200001167983 */ /* 0x000f680000100800 */
[----:B------:R1:W-:Y:S01]  /*27260*/  STL [R1+0x274], R2 ;  /* 0x0002740201007387 */ /* 0x0003e20000100800 */
[----:B0-----:R-:W-:-:S02]  /*27270*/  IMAD R3, R14, c[0x0][0x190], RZ ;  /* 0x000064000e037a24 */ /* 0x001fc400078e02ff */
[----:B------:R-:W-:Y:S02]  /*27280*/  IMAD R14, R16, c[0x0][0x190], RZ ;  /* 0x00006400100e7a24 */ /* 0x000fe400078e02ff */
[----:B-1----:R-:W-:Y:S01]  /*27290*/  IMAD R2, R23, c[0x0][0x190], RZ ;  /* 0x0000640017027a24 */ /* 0x002fe200078e02ff */
[----:B------:R0:W-:Y:S04]  /*272a0*/  STL [R1+0x270], R3 ;  /* 0x0002700301007387 */ /* 0x0001e80000100800 */
[----:B------:R1:W-:Y:S01]  /*272b0*/  STL [R1+0x26c], R2 ;  /* 0x00026c0201007387 */ /* 0x0003e20000100800 */
[----:B0-----:R-:W-:Y:S02]  /*272c0*/  IMAD R3, R4, c[0x0][0x190], RZ ;  /* 0x0000640004037a24 */ /* 0x001fe400078e02ff */
[----:B------:R-:W-:-:S02]  /*272d0*/  IMAD R4, R18, c[0x0][0x190], RZ ;  /* 0x0000640012047a24 */ /* 0x000fc400078e02ff */
[----:B-1----:R-:W-:Y:S01]  /*272e0*/  IMAD R2, R10, c[0x0][0x190], RZ ;  /* 0x000064000a027a24 */ /* 0x002fe200078e02ff */
[----:B------:R-:W-:Y:S04]  /*272f0*/  STL [R1+0x268], R14 ;  /* 0x0002680e01007387 */ /* 0x000fe80000100800 */
[----:B------:R0:W-:Y:S04]  /*27300*/  STL [R1+0x264], R3 ;  /* 0x0002640301007387 */ /* 0x0001e80000100800 */
[----:B------:R1:W-:Y:S04]  /*27310*/  STL [R1+0x260], R2 ;  /* 0x0002600201007387 */ /* 0x0003e80000100800 */
[----:B------:R1:W-:Y:S01]  /*27320*/  STL [R1+0x25c], R4 ;  /* 0x00025c0401007387 */ /* 0x0003e20000100800 */
[----:B0-----:R-:W-:-:S02]  /*27330*/  IMAD R3, R24, c[0x0][0x190], RZ ;  /* 0x0000640018037a24 */ /* 0x001fc400078e02ff */
[----:B-1----:R-:W-:-:S03]  /*27340*/  IMAD R2, R26, c[0x0][0x190], RZ ;  /* 0x000064001a027a24 */ /* 0x002fc600078e02ff */
[----:B------:R0:W-:Y:S01]  /*27350*/  STL [R1+0x258], R3 ;  /* 0x0002580301007387 */ /* 0x0001e20000100800 */
[----:B------:R-:W-:-:S03]  /*27360*/  IMAD R4, R6, c[0x0][0x190], RZ ;  /* 0x0000640006047a24 */ /* 0x000fc600078e02ff */
[----:B------:R1:W-:Y:S01]  /*27370*/  STL [R1+0x254], R2 ;  /* 0x0002540201007387 */ /* 0x0003e20000100800 */
[----:B------:R-:W-:-:S03]  /*27380*/  IMAD R6, R9, c[0x0][0x190], RZ ;  /* 0x0000640009067a24 */ /* 0x000fc600078e02ff */
[----:B------:R1:W-:Y:S01]  /*27390*/  STL [R1+0x250], R4 ;  /* 0x0002500401007387 */ /* 0x0003e20000100800 */
[----:B0-----:R-:W-:Y:S02]  /*273a0*/  IMAD R3, R19, c[0x0][0x190], RZ ;  /* 0x0000640013037a24 */ /* 0x001fe400078e02ff */
[----:B-1----:R-:W-:-:S03]  /*273b0*/  IMAD R2, R15, c[0x0][0x190], RZ ;  /* 0x000064000f027a24 */ /* 0x002fc600078e02ff */
[----:B------:R-:W-:Y:S01]  /*273c0*/  STL [R1+0x24c], R3 ;  /* 0x00024c0301007387 */ /* 0x000fe20000100800 */
[----:B------:R-:W-:-:S03]  /*273d0*/  IMAD R4, R25, c[0x0][0x190], RZ ;  /* 0x0000640019047a24 */ /* 0x000fc600078e02ff */
[----:B------:R-:W-:Y:S04]  /*273e0*/  STL [R1+0x244], R6 ;  /* 0x0002440601007387 */ /* 0x000fe80000100800 */
[----:B------:R-:W-:Y:S04]  /*273f0*/  STL [R1+0x240], R4 ;  /* 0x0002400401007387 */ /* 0x000fe80000100800 */
[----:B------:R-:W-:Y:S04]  /*27400*/  STL [R1+0x248], R2 ;  /* 0x0002480201007387 */ /* 0x000fe80000100800 */
[----:B------:R-:W-:Y:S04]  /*27410*/  STL [R1+0x33b8], R2 ;  /* 0x0033b80201007387 */ /* 0x000fe80000100800 */
[----:B------:R-:W-:Y:S01]  /*27420*/  STL [R1+0x33bc], R3 ;  /* 0x0033bc0301007387 */ /* 0x000fe20000100800 */
[----:B--2---:R-:W-:-:S05]  /*27430*/  IMAD.WIDE R14, R17, 0x2, R12 ;  /* 0x00000002110e7825 */ /* 0x004fca00078e020c */
[----:B------:R3:W-:Y:S02]  /*27440*/  STL.64 [R1+0x238], R14 ;  /* 0x0002380e01007387 */ /* 0x0007e40000100a00 */
[----:B---3--:R-:W-:-:S04]  /*27450*/  IMAD.WIDE R14, R20, 0x2, R12 ;  /* 0x00000002140e7825 */ /* 0x008fc800078e020c */
[----:B----4-:R-:W-:-:S04]  /*27460*/  IMAD.WIDE R6, R7, 0x2, R12 ;  /* 0x0000000207067825 */ /* 0x010fc800078e020c */
[----:B-----5:R-:W-:-:S04]  /*27470*/  IMAD.WIDE R2, R8, 0x2, R12 ;  /* 0x0000000208027825 */ /* 0x020fc800078e020c */
[----:B------:R-:W-:-:S04]  /*27480*/  IMAD.WIDE R18, R22, 0x2, R12 ;  /* 0x0000000216127825 */ /* 0x000fc800078e020c */
[--C-:B------:R-:W-:Y:S01]  /*27490*/  IMAD.WIDE R8, R11, 0x2, R12.reuse ;  /* 0x000000020b087825 */ /* 0x100fe200078e020c */
[----:B------:R-:W-:Y:S04]  /*274a0*/  STL.64 [R1+0x230], R18 ;  /* 0x0002301201007387 */ /* 0x000fe80000100a00 */
[----:B------:R0:W-:Y:S04]  /*274b0*/  STL.64 [R1+0x228], R2 ;  /* 0x0002280201007387 */ /* 0x0001e80000100a00 */
[----:B------:R-:W-:Y:S04]  /*274c0*/  STL.64 [R1+0x220], R14 ;  /* 0x0002200e01007387 */ /* 0x000fe80000100a00 */
[----:B------:R-:W-:Y:S01]  /*274d0*/  STL.64 [R1+0x218], R8 ;  /* 0x0002180801007387 */ /* 0x000fe20000100a00 */
[----:B0-----:R-:W-:-:S04]  /*274e0*/  IMAD.WIDE R2, R5, 0x2, R12 ;  /* 0x0000000205027825 */ /* 0x001fc800078e020c */
[--C-:B------:R-:W-:Y:S01]  /*274f0*/  IMAD.WIDE R4, R21, 0x2, R12.reuse ;  /* 0x0000000215047825 */ /* 0x100fe200078e020c */
[----:B------:R0:W-:Y:S04]  /*27500*/  STL.64 [R1+0x210], R2 ;  /* 0x0002100201007387 */ /* 0x0001e80000100a00 */
[----:B------:R1:W-:Y:S04]  /*27510*/  STL.64 [R1+0x208], R6 ;  /* 0x0002080601007387 */ /* 0x0003e80000100a00 */
[----:B------:R-:W-:Y:S01]  /*27520*/  STL.64 [R1+0x200], R4 ;  /* 0x0002000401007387 */ /* 0x000fe20000100a00 */
[----:B0-----:R-:W-:-:S04]  /*27530*/  IMAD.WIDE R2, R27, 0x2, R12 ;  /* 0x000000021b027825 */ /* 0x001fc800078e020c */
[--C-:B-1----:R-:W-:Y:S01]  /*27540*/  IMAD.WIDE R6, R28, 0x2, R12.reuse ;  /* 0x000000021c067825 */ /* 0x102fe200078e020c */
[----:B------:R0:W-:Y:S04]  /*27550*/  STL.64 [R1+0x1f8], R2 ;  /* 0x0001f80201007387 */ /* 0x0001e80000100a00 */
[----:B0-----:R-:W2:Y:S04]  /*27560*/  LDL R3, [R1+0x7cc] ;  /* 0x0007cc0001037983 */ /* 0x001ea80000100800 */
[----:B------:R-:W-:Y:S04]  /*27570*/  STL.64 [R1+0x1f0], R6 ;  /* 0x0001f00601007387 */ /* 0x000fe80000100a00 */
[----:B------:R-:W3:Y:S01]  /*27580*/  LDL R2, [R1+0x7c8] ;  /* 0x0007c80001027983 */ /* 0x000ee20000100800 */
[----:B------:R-:W-:-:S05]  /*27590*/  IMAD.WIDE R4, R29, 0x2, R12 ;  /* 0x000000021d047825 */ /* 0x000fca00078e020c */
[----:B------:R-:W-:Y:S04]  /*275a0*/  STL.64 [R1+0x1e8], R4 ;  /* 0x0001e80401007387 */ /* 0x000fe80000100a00 */
[----:B---3--:R0:W-:Y:S04]  /*275b0*/  STL [R1+0x341c], R2 ;  /* 0x00341c0201007387 */ /* 0x0081e80000100800 */
[----:B0-----:R-:W3:Y:S04]  /*275c0*/  LDL R2, [R1+0x828] ;  /* 0x0008280001027983 */ /* 0x001ee80000100800 */
[----:B--2---:R0:W-:Y:S04]  /*275d0*/  STL [R1+0x3420], R3 ;  /* 0x0034200301007387 */ /* 0x0041e80000100800 */
[----:B0-----:R-:W2:Y:S04]  /*275e0*/  LDL R3, [R1+0x81c] ;  /* 0x00081c0001037983 */ /* 0x001ea80000100800 */
        /* <DEDUP_REMOVED lines=24> */
[----:B--2---:R-:W-:-:S03]  /*27770*/  IMAD.WIDE R2, R3, 0x2, R12 ;  /* 0x0000000203027825 */ /* 0x004fc600078e020c */
[----:B------:R-:W2:Y:S04]  /*27780*/  LDL.LU R8, [R1+0x788] ;  /* 0x0007880001087983 */ /* 0x000ea80000300800 */
[----:B------:R-:W2:Y:S04]  /*27790*/  LDL.LU R11, [R1+0x894] ;  /* 0x00089400010b7983 */ /* 0x000ea80000300800 */
[----:B------:R-:W2:Y:S04]  /*277a0*/  LDL.LU R16, [R1+0x8a0] ;  /* 0x0008a00001107983 */ /* 0x000ea80000300800 */
[----:B------:R-:W2:Y:S04]  /*277b0*/  LDL.LU R14, [R1+0x77c] ;  /* 0x00077c00010e7983 */ /* 0x000ea80000300800 */
[----:B------:R-:W2:Y:S04]  /*277c0*/  LDL.LU R23, [R1+0x778] ;  /* 0x0007780001177983 */ /* 0x000ea80000300800 */
[----:B------:R-:W2:Y:S04]  /*277d0*/  LDL.LU R20, [R1+0x8a4] ;  /* 0x0008a40001147983 */ /* 0x000ea80000300800 */
[----:B------:R-:W2:Y:S04]  /*277e0*/  LDL.LU R21, [R1+0x8b8] ;  /* 0x0008b80001157983 */ /* 0x000ea80000300800 */
[----:B------:R-:W2:Y:S04]  /*277f0*/  LDL.LU R22, [R1+0x8bc] ;  /* 0x0008bc0001167983 */ /* 0x000ea80000300800 */
[----:B------:R0:W-:Y:S04]  /*27800*/  STL.64 [R1+0x1e0], R2 ;  /* 0x0001e00201007387 */ /* 0x0001e80000100a00 */
[----:B0-----:R-:W2:Y:S02]  /*27810*/  LDL.LU R2, [R1+0x3434] ;  /* 0x0034340001027983 */ /* 0x001ea40000300800 */
[----:B--2---:R-:W-:-:S05]  /*27820*/  IMAD.WIDE R2, R2, 0x2, R12 ;  /* 0x0000000202027825 */ /* 0x004fca00078e020c */
        /* <DEDUP_REMOVED lines=18> */
[----:B------:R3:W-:Y:S02]  /*27950*/  STL.64 [R1+0x1a8], R2 ;  /* 0x0001a80201007387 */ /* 0x0007e40000100a00 */
[----:B---3--:R-:W-:-:S05]  /*27960*/  IMAD.WIDE R2, R25, 0x2, R12 ;  /* 0x0000000219027825 */ /* 0x008fca00078e020c */
[----:B------:R4:W-:Y:S02]  /*27970*/  STL.64 [R1+0x1a0], R2 ;  /* 0x0001a00201007387 */ /* 0x0009e40000100a00 */
[----:B----4-:R-:W-:-:S05]  /*27980*/  IMAD.WIDE R2, R9, 0x2, R12 ;  /* 0x0000000209027825 */ /* 0x010fca00078e020c */
[----:B------:R5:W-:Y:S02]  /*27990*/  STL.64 [R1+0x198], R2 ;  /* 0x0001980201007387 */ /* 0x000be40000100a00 */
[----:B-----5:R-:W-:-:S05]  /*279a0*/  IMAD.WIDE R2, R15, 0x2, R12 ;  /* 0x000000020f027825 */ /* 0x020fca00078e020c */
[----:B------:R0:W-:Y:S02]  /*279b0*/  STL.64 [R1+0x190], R2 ;  /* 0x0001900201007387 */ /* 0x0001e40000100a00 */
[----:B0-----:R-:W-:-:S05]  /*279c0*/  IMAD.WIDE R2, R19, 0x2, R12 ;  /* 0x0000000213027825 */ /* 0x001fca00078e020c */
[----:B------:R0:W-:Y:S02]  /*279d0*/  STL.64 [R1+0x188], R2 ;  /* 0x0001880201007387 */ /* 0x0001e40000100a00 */
[----:B0-----:R-:W-:-:S05]  /*279e0*/  IMAD.WIDE R2, R6, 0x2, R12 ;  /* 0x0000000206027825 */ /* 0x001fca00078e020c */
[----:B------:R0:W-:Y:S02]  /*279f0*/  STL.64 [R1+0x180], R2 ;  /* 0x0001800201007387 */ /* 0x0001e40000100a00 */
[----:B0-----:R-:W-:-:S05]  /*27a00*/  IMAD.WIDE R2, R26, 0x2, R12 ;  /* 0x000000021a027825 */ /* 0x001fca00078e020c */
[----:B------:R0:W-:Y:S04]  /*27a10*/  STL.64 [R1+0x178], R2 ;  /* 0x0001780201007387 */ /* 0x0001e80000100a00 */
[----:B------:R1:W-:Y:S01]  /*27a20*/  STL.64 [R1+0x3360], R24 ;  /* 0x0033601801007387 */ /* 0x0003e20000100a00 */
[----:B0-----:R-:W-:-:S05]  /*27a30*/  IMAD.WIDE R2, R24, 0x2, R12 ;  /* 0x0000000218027825 */ /* 0x001fca00078e020c */
[----:B------:R0:W-:Y:S01]  /*27a40*/  STL.64 [R1+0x170], R2 ;  /* 0x0001700201007387 */ /* 0x0001e20000100a00 */
[----:B-1----:R-:W-:-:S03]  /*27a50*/  IMAD.WIDE R24, R10, 0x2, R12 ;  /* 0x000000020a187825 */ /* 0x002fc600078e020c */
[----:B------:R1:W-:Y:S01]  /*27a60*/  STL.64 [R1+0x3368], R18 ;  /* 0x0033681201007387 */ /* 0x0003e20000100a00 */
[----:B0-----:R-:W-:-:S05]  /*27a70*/  IMAD.WIDE R2, R18, 0x2, R12 ;  /* 0x0000000212027825 */ /* 0x001fca00078e020c */
[----:B------:R0:W-:Y:S01]  /*27a80*/  STL.64 [R1+0x168], R2 ;  /* 0x0001680201007387 */ /* 0x0001e20000100a00 */
[----:B-1----:R-:W-:-:S03]  /*27a90*/  IMAD.WIDE R18, R29, 0x2, R12 ;  /* 0x000000021d127825 */ /* 0x002fc600078e020c */
[----:B------:R-:W-:Y:S04]  /*27aa0*/  STL.64 [R1+0x160], R24 ;  /* 0x0001601801007387 */ /* 0x000fe80000100a00 */
[----:B------:R-:W-:Y:S01]  /*27ab0*/  STL.64 [R1+0x3370], R28 ;  /* 0x0033701c01007387 */ /* 0x000fe20000100a00 */
[----:B0-----:R-:W-:-:S05]  /*27ac0*/  IMAD.WIDE R2, R28, 0x2, R12 ;  /* 0x000000021c027825 */ /* 0x001fca00078e020c */
[----:B------:R0:W-:Y:S04]  /*27ad0*/  STL.64 [R1+0x158], R2 ;  /* 0x0001580201007387 */ /* 0x0001e80000100a00 */
[----:B------:R1:W-:Y:S04]  /*27ae0*/  STL.64 [R1+0x150], R18 ;  /* 0x0001501201007387 */ /* 0x0003e80000100a00 */
[----:B------:R-:W-:Y:S01]  /*27af0*/  STL.64 [R1+0x3378], R26 ;  /* 0x0033781a01007387 */ /* 0x000fe20000100a00 */
[----:B0-----:R-:W-:-:S04]  /*27b00*/  IMAD.WIDE R2, R27, 0x2, R12 ;  /* 0x000000021b027825 */ /* 0x001fc800078e020c */
[--C-:B-1----:R-:W-:Y:S01]  /*27b10*/  IMAD.WIDE R18, R4, 0x2, R12.reuse ;  /* 0x0000000204127825 */ /* 0x102fe200078e020c */
[----:B------:R0:W-:Y:S04]  /*27b20*/  STL.64 [R1+0x148], R2 ;  /* 0x0001480201007387 */ /* 0x0001e80000100a00 */
[----:B------:R1:W-:Y:S04]  /*27b30*/  STL.64 [R1+0x3380], R4 ;  /* 0x0033800401007387 */ /* 0x0003e80000100a00 */
[----:B------:R-:W-:Y:S01]  /*27b40*/  STL.64 [R1+0x140], R18 ;  /* 0x0001401201007387 */ /* 0x000fe20000100a00 */
[----:B0-----:R-:W-:-:S04]  /*27b50*/  IMAD.WIDE R2, R5, 0x2, R12 ;  /* 0x0000000205027825 */ /* 0x001fc800078e020c */
[--C-:B-1----:R-:W-:Y:S01]  /*27b60*/  IMAD.WIDE R4, R7, 0x2, R12.reuse ;  /* 0x0000000207047825 */ /* 0x102fe200078e020c */
[----:B------:R0:W-:Y:S04]  /*27b70*/  STL.64 [R1+0x138], R2 ;  /* 0x0001380201007387 */ /* 0x0001e80000100a00 */
[----:B------:R1:W-:Y:S04]  /*27b80*/  STL.64 [R1+0x3388], R6 ;  /* 0x0033880601007387 */ /* 0x0003e80000100a00 */
[----:B------:R2:W-:Y:S01]  /*27b90*/  STL.64 [R1+0x130], R4 ;  /* 0x0001300401007387 */ /* 0x0005e20000100a00 */
[----:B0-----:R-:W-:-:S03]  /*27ba0*/  IMAD.WIDE R2, R8, 0x2, R12 ;  /* 0x0000000208027825 */ /* 0x001fc600078e020c */
[----:B-1----:R-:W3:Y:S04]  /*27bb0*/  LDL R6, [R1+0x754] ;  /* 0x0007540001067983 */ /* 0x002ee80000100800 */
[----:B------:R-:W4:Y:S04]  /*27bc0*/  LDL R7, [R1+0x750] ;  /* 0x0007500001077983 */ /* 0x000f280000100800 */
[----:B------:R0:W-:Y:S04]  /*27bd0*/  STL.64 [R1+0x128], R2 ;  /* 0x0001280201007387 */ /* 0x0001e80000100a00 */
[----:B--2---:R-:W2:Y:S04]  /*27be0*/  LDL R4, [R1+0x8e4] ;  /* 0x0008e40001047983 */ /* 0x004ea80000100800 */
[----:B------:R-:W5:Y:S04]  /*27bf0*/  LDL R5, [R1+0x8f0] ;  /* 0x0008f00001057983 */ /* 0x000f680000100800 */
[----:B------:R-:W2:Y:S01]  /*27c00*/  LDL R26, [R1+0x8f4] ;  /* 0x0008f400011a7983 */ /* 0x000ea20000100800 */
[----:B0-----:R-:W-:-:S03]  /*27c10*/  IMAD.WIDE R2, R11, 0x2, R12 ;  /* 0x000000020b027825 */ /* 0x001fc600078e020c */
[----:B------:R-:W2:Y:S04]  /*27c20*/  LDL R27, [R1+0x900] ;  /* 0x00090000011b7983 */ /* 0x000ea80000100800 */
[----:B------:R-:W2:Y:S04]  /*27c30*/  LDL R28, [R1+0x73c] ;  /* 0x00073c00011c7983 */ /* 0x000ea80000100800 */
[----:B------:R-:W2:Y:S04]  /*27c40*/  LDL R29, [R1+0x738] ;  /* 0x00073800011d7983 */ /* 0x000ea80000100800 */
[----:B------:R-:W2:Y:S04]  /*27c50*/  LDL R18, [R1+0x904] ;  /* 0x0009040001127983 */ /* 0x000ea80000100800 */
[----:B------:R-:W2:Y:S04]  /*27c60*/  LDL R19, [R1+0x918] ;  /* 0x0009180001137983 */ /* 0x000ea80000100800 */
[----:B------:R-:W2:Y:S04]  /*27c70*/  LDL R24, [R1+0x72c] ;  /* 0x00072c0001187983 */ /* 0x000ea80000100800 */
[----:B------:R0:W-:Y:S04]  /*27c80*/  STL.64 [R1+0x3390], R8 ;  /* 0x0033900801007387 */ /* 0x0001e80000100a00 */
[----:B0-----:R-:W2:Y:S04]  /*27c90*/  LDL R8, [R1+0x8cc] ;  /* 0x0008cc0001087983 */ /* 0x001ea80000100800 */
[----:B------:R-:W2:Y:S04]  /*27ca0*/  LDL R9, [R1+0x8e0] ;  /* 0x0008e00001097983 */ /* 0x000ea80000100800 */
[----:B------:R0:W-:Y:S04]  /*27cb0*/  STL.64 [R1+0x3398], R10 ;  /* 0x0033980a01007387 */ /* 0x0001e80000100a00 */
[----:B0-----:R-:W2:Y:S04]  /*27cc0*/  LDL R10, [R1+0x764] ;  /* 0x00076400010a7983 */ /* 0x001ea80000100800 */
[----:B------:R-:W-:Y:S04]  /*27cd0*/  STL.64 [R1+0x120], R2 ;  /* 0x0001200201007387 */ /* 0x000fe80000100a00 */
[----:B------:R-:W2:Y:S04]  /*27ce0*/  LDL R11, [R1+0x760] ;  /* 0x00076000010b7983 */ /* 0x000ea80000100800 */
[----:B------:R0:W-:Y:S04]  /*27cf0*/  STL.64 [R1+0x33c0], R16 ;  /* 0x0033c01001007387 */ /* 0x0001e80000100a00 */
[----:B0-----:R-:W3:Y:S01]  /*27d00*/  LDL R17, [R1+0x8c8] ;  /* 0x0008c80001117983 */ /* 0x001ee20000100800 */
[----:B------:R-:W-:-:S05]  /*27d10*/  IMAD.WIDE R2, R16, 0x2, R12 ;  /* 0x0000000210027825 */ /* 0x000fca00078e020c */
[----:B------:R0:W-:Y:S04]  /*27d20*/  STL.64 [R1+0x118], R2 ;  /* 0x0001180201007387 */ /* 0x0001e80000100a00 */
[----:B------:R1:W-:Y:S01]  /*27d30*/  STL.64 [R1+0x33a0], R14 ;  /* 0x0033a00e01007387 */ /* 0x0003e20000100a00 */
[----:B0-----:R-:W-:-:S04]  /*27d40*/  IMAD.WIDE R2, R14, 0x2, R12 ;  /* 0x000000020e027825 */ /* 0x001fc800078e020c */
[--C-:B-1----:R-:W-:Y:S01]  /*27d50*/  IMAD.WIDE R14, R23, 0x2, R12.reuse ;  /* 0x00000002170e7825 */ /* 0x102fe200078e020c */
[----:B------:R0:W-:Y:S04]  /*27d60*/  STL.64 [R1+0x110], R2 ;  /* 0x0001100201007387 */ /* 0x0001e80000100a00 */
[----:B------:R1:W-:Y:S04]  /*27d70*/  STL.64 [R1+0x108], R14 ;  /* 0x0001080e01007387 */ /* 0x0003e80000100a00 */
[----:B------:R-:W5:Y:S01]  /*27d80*/  LDL R25, [R1+0x728] ;  /* 0x0007280001197983 */ /* 0x000f620000100800 */
[----:B0-----:R-:W-:-:S04]  /*27d90*/  IMAD.WIDE R2, R20, 0x2, R12 ;  /* 0x0000000214027825 */ /* 0x001fc800078e020c */
[--C-:B-1----:R-:W-:Y:S01]  /*27da0*/  IMAD.WIDE R14, R21, 0x2, R12.reuse ;  /* 0x00000002150e7825 */ /* 0x102fe200078e020c */
[----:B------:R0:W-:Y:S04]  /*27db0*/  STL.64 [R1+0x100], R2 ;  /* 0x0001000201007387 */ /* 0x0001e80000100a00 */
[----:B0-----:R-:W5:Y:S04]  /*27dc0*/  LDL R3, [R1+0x91c] ;  /* 0x00091c0001037983 */ /* 0x001f680000100800 */
[----:B------:R0:W-:Y:S04]  /*27dd0*/  STL.64 [R1+0xf8], R14 ;  /* 0x0000f80e01007387 */ /* 0x0001e80000100a00 */
[----:B------:R-:W5:Y:S04]  /*27de0*/  LDL R2, [R1+0x928] ;  /* 0x0009280001027983 */ /* 0x000f680000100800 */
[----:B------:R-:W-:Y:S01]  /*27df0*/  STL.64 [R1+0x33a8], R20 ;  /* 0x0033a81401007387 */ /* 0x000fe20000100a00 */
[----:B0-----:R-:W-:-:S03]  /*27e00*/  IMAD.WIDE R14, R22, 0x2, R12 ;  /* 0x00000002160e7825 */ /* 0x001fc600078e020c */
[----:B------:R-:W-:Y:S04]  /*27e10*/  STL.64 [R1+0x33c8], R22 ;  /* 0x0033c81601007387 */ /* 0x000fe80000100a00 */
[----:B------:R2:W-:Y:S02]  /*27e20*/  STL.64 [R1+0xf0], R14 ;  /* 0x0000f00e01007387 */ /* 0x0005e40000100a00 */
[----:B--2---:R-:W-:-:S04]  /*27e30*/  IMAD.WIDE R14, R11, 0x2, R12 ;  /* 0x000000020b0e7825 */ /* 0x004fc800078e020c */
[----:B---3--:R-:W-:-:S04]  /*27e40*/  IMAD.WIDE R20, R17, 0x2, R12 ;  /* 0x0000000211147825 */ /* 0x008fc800078e020c */
[--C-:B------:R-:W-:Y:S01]  /*27e50*/  IMAD.WIDE R16, R10, 0x2, R12.reuse ;  /* 0x000000020a107825 */ /* 0x100fe200078e020c */
[----:B------:R-:W-:Y:S03]  /*27e60*/  STL.64 [R1+0xe8], R20 ;  /* 0x0000e81401007387 */ /* 0x000fe60000100a00 */
[--C-:B------:R-:W-:Y:S01]  /*27e70*/  IMAD.WIDE R10, R8, 0x2, R12.reuse ;  /* 0x00000002080a7825 */ /* 0x100fe200078e020c */
[----:B------:R-:W-:Y:S03]  /*27e80*/  STL.64 [R1+0x2e0], R16 ;  /* 0x0002e01001007387 */ /* 0x000fe60000100a00 */
[--C-:B------:R-:W-:Y:S01]  /*27e90*/  IMAD.WIDE R8, R9, 0x2, R12.reuse ;  /* 0x0000000209087825 */ /* 0x100fe200078e020c */
[----:B------:R0:W-:Y:S04]  /*27ea0*/  STL.64 [R1+0x2f8], R14 ;  /* 0x0002f80e01007387 */ /* 0x0001e80000100a00 */
[----:B------:R4:W-:Y:S04]  /*27eb0*/  STL.64 [R1+0x308], R10 ;  /* 0x0003080a01007387 */ /* 0x0009e80000100a00 */
[----:B------:R1:W-:Y:S01]  /*27ec0*/  STL.64 [R1+0x320], R8 ;  /* 0x0003200801007387 */ /* 0x0003e20000100a00 */
[----:B0-----:R-:W-:-:S04]  /*27ed0*/  IMAD.WIDE R14, R6, 0x2, R12 ;  /* 0x00000002060e7825 */ /* 0x001fc800078e020c */
[--C-:B----4-:R-:W-:Y:S01]  /*27ee0*/  IMAD.WIDE R10, R7, 0x2, R12.reuse ;  /* 0x00000002070a7825 */ /* 0x110fe200078e020c */
[----:B------:R-:W-:Y:S03]  /*27ef0*/  STL.64 [R1+0x330], R14 ;  /* 0x0003300e01007387 */ /* 0x000fe60000100a00 */
[--C-:B-1----:R-:W-:Y:S01]  /*27f00*/  IMAD.WIDE R8, R4, 0x2, R12.reuse ;  /* 0x0000000204087825 */ /* 0x102fe200078e020c */
[----:B------:R-:W-:Y:S03]  /*27f10*/  STL.64 [R1+0x348], R10 ;  /* 0x0003480a01007387 */ /* 0x000fe60000100a00 */
[--C-:B-----5:R-:W-:Y:S01]  /*27f20*/  IMAD.WIDE R6, R5, 0x2, R12.reuse ;  /* 0x0000000205067825 */ /* 0x120fe200078e020c */
[----:B------:R0:W-:Y:S03]  /*27f30*/  STL.64 [R1+0x358], R8 ;  /* 0x0003580801007387 */ /* 0x0001e60000100a00 */
[--C-:B------:R-:W-:Y:S01]  /*27f40*/  IMAD.WIDE R4, R26, 0x2, R12.reuse ;  /* 0x000000021a047825 */ /* 0x100fe200078e020c */
[----:B------:R1:W-:Y:S04]  /*27f50*/  STL.64 [R1+0x380], R6 ;  /* 0x0003800601007387 */ /* 0x0003e80000100a00 */
[----:B------:R2:W-:Y:S01]  /*27f60*/  STL.64 [R1+0x390], R4 ;  /* 0x0003900401007387 */ /* 0x0005e20000100a00 */
[----:B0-----:R-:W-:-:S04]  /*27f70*/  IMAD.WIDE R8, R27, 0x2, R12 ;  /* 0x000000021b087825 */ /* 0x001fc800078e020c */
[--C-:B-1----:R-:W-:Y:S01]  /*27f80*/  IMAD.WIDE R6, R28, 0x2, R12.reuse ;  /* 0x000000021c067825 */ /* 0x102fe200078e020c */
[----:B------:R0:W-:Y:S03]  /*27f90*/  STL.64 [R1+0x3a0], R8 ;  /* 0x0003a00801007387 */ /* 0x0001e60000100a00 */
[--C-:B--2---:R-:W-:Y:S01]  /*27fa0*/  IMAD.WIDE R4, R29, 0x2, R12.reuse ;  /* 0x000000021d047825 */ /* 0x104fe200078e020c */
[----:B------:R1:W-:Y:S04]  /*27fb0*/  STL.64 [R1+0x3b8], R6 ;  /* 0x0003b80601007387 */ /* 0x0003e80000100a00 */
[----:B------:R2:W-:Y:S01]  /*27fc0*/  STL.64 [R1+0x3c8], R4 ;  /* 0x0003c80401007387 */ /* 0x0005e20000100a00 */
[----:B0-----:R-:W-:-:S04]  /*27fd0*/  IMAD.WIDE R8, R18, 0x2, R12 ;  /* 0x0000000212087825 */ /* 0x001fc800078e020c */
[--C-:B-1----:R-:W-:Y:S01]  /*27fe0*/  IMAD.WIDE R6, R19, 0x2, R12.reuse ;  /* 0x0000000213067825 */ /* 0x102fe200078e020c */
[----:B------:R-:W-:Y:S04]  /*27ff0*/  STL.64 [R1+0x3e0], R8 ;  /* 0x0003e00801007387 */ /* 0x000fe80000100a00 */
[----:B------:R-:W3:Y:S04]  /*28000*/  LDL R22, [R1+0x714] ;  /* 0x0007140001167983 */ /* 0x000ee80000100800 */
[----:B------:R-:W-:Y:S04]  /*28010*/  STL.64 [R1+0x3f0], R6 ;  /* 0x0003f00601007387 */ /* 0x000fe80000100a00 */
[----:B------:R-:W4:Y:S01]  /*28020*/  LDL R23, [R1+0x710] ;  /* 0x0007100001177983 */ /* 0x000f220000100800 */
[----:B--2---:R-:W-:-:S05]  /*28030*/  IMAD.WIDE R4, R24, 0x2, R12 ;  /* 0x0000000218047825 */ /* 0x004fca00078e020c */
[----:B------:R-:W-:Y:S04]  /*28040*/  STL.64 [R1+0x408], R4 ;  /* 0x0004080401007387 */ /* 0x000fe80000100a00 */
[----:B----4-:R0:W-:Y:S04]  /*28050*/  STL [R1+0x3410], R23 ;  /* 0x0034101701007387 */ /* 0x0101e80000100800 */
[----:B0-----:R-:W2:Y:S04]  /*28060*/  LDL R23, [R1+0x940] ;  /* 0x0009400001177983 */ /* 0x001ea80000100800 */
[----:B---3--:R0:W-:Y:S04]  /*28070*/  STL [R1+0x3414], R22 ;  /* 0x0034141601007387 */ /* 0x0081e80000100800 */
[----:B0-----:R-:W3:Y:S01]  /*28080*/  LDL R22, [R1+0x92c] ;  /* 0x00092c0001167983 */ /* 0x001ee20000100800 */
[----:B------:R-:W-:-:S04]  /*28090*/  IMAD.WIDE R6, R25, 0x2, R12 ;  /* 0x0000000219067825 */ /* 0x000fc800078e020c */
[----:B------:R-:W-:-:S04]  /*280a0*/  IMAD.WIDE R4, R3, 0x2, R12 ;  /* 0x0000000203047825 */ /* 0x000fc800078e020c */
[--C-:B------:R-:W-:Y:S01]  /*280b0*/  IMAD.WIDE R2, R2, 0x2, R12.reuse ;  /* 0x0000000202027825 */ /* 0x100fe200078e020c */
[----:B--2---:R3:W-:Y:S04]  /*280c0*/  STL [R1+0x3418], R23 ;  /* 0x0034181701007387 */ /* 0x0047e80000100800 */
[----:B------:R-:W2:Y:S04]  /*280d0*/  LDL R29, [R1+0x944] ;  /* 0x00094400011d7983 */ /* 0x000ea80000100800 */
[----:B------:R-:W4:Y:S04]  /*280e0*/  LDL R18, [R1+0x950] ;  /* 0x0009500001127983 */ /* 0x000f280000100800 */
[----:B------:R-:W5:Y:S01]  /*280f0*/  LDL R19, [R1+0x704] ;  /* 0x0007040001137983 */ /* 0x000f620000100800 */
[----:B---3--:R-:W-:-:S03]  /*28100*/  IMAD.WIDE R22, R22, 0x2, R12 ;  /* 0x0000000216167825 */ /* 0x008fc600078e020c */
[----:B------:R0:W-:Y:S04]  /*28110*/  STL.64 [R1+0x418], R6 ;  /* 0x0004180601007387 */ /* 0x0001e80000100a00 */
[----:B------:R-:W3:Y:S04]  /*28120*/  LDL R20, [R1+0x700] ;  /* 0x0007000001147983 */ /* 0x000ee80000100800 */
[----:B------:R1:W-:Y:S04]  /*28130*/  STL.64 [R1+0x428], R4 ;  /* 0x0004280401007387 */ /* 0x0003e80000100a00 */
[----:B------:R-:W2:Y:S04]  /*28140*/  LDL R21, [R1+0x954] ;  /* 0x0009540001157983 */ /* 0x000ea80000100800 */
[----:B------:R0:W-:Y:S04]  /*28150*/  STL.64 [R1+0x440], R2 ;  /* 0x0004400201007387 */ /* 0x0001e80000100a00 */
[----:B------:R-:W2:Y:S04]  /*28160*/  LDL R14, [R1+0x968] ;  /* 0x00096800010e7983 */ /* 0x000ea80000100800 */
[----:B------:R-:W2:Y:S04]  /*28170*/  LDL R15, [R1+0x96c] ;  /* 0x00096c00010f7983 */ /* 0x000ea80000100800 */
[----:B------:R-:W2:Y:S04]  /*28180*/  LDL R16, [R1+0x978] ;  /* 0x0009780001107983 */ /* 0x000ea80000100800 */
[----:B------:R-:W2:Y:S04]  /*28190*/  LDL R17, [R1+0x6ec] ;  /* 0x0006ec0001117983 */ /* 0x000ea80000100800 */
[----:B------:R-:W2:Y:S04]  /*281a0*/  LDL R10, [R1+0x6e8] ;  /* 0x0006e800010a7983 */ /* 0x000ea80000100800 */
[----:B------:R-:W2:Y:S04]  /*281b0*/  LDL R11, [R1+0x97c] ;  /* 0x00097c00010b7983 */ /* 0x000ea80000100800 */
[----:B------:R-:W2:Y:S04]  /*281c0*/  LDL R8, [R1+0x990] ;  /* 0x0009900001087983 */ /* 0x000ea80000100800 */
[----:B------:R-:W2:Y:S04]  /*281d0*/  LDL R9, [R1+0x6dc] ;  /* 0x0006dc0001097983 */ /* 0x000ea80000100800 */
[----:B0-----:R-:W2:Y:S04]  /*281e0*/  LDL R6, [R1+0x6d8] ;  /* 0x0006d80001067983 */ /* 0x001ea80000100800 */
[----:B------:R-:W2:Y:S04]  /*281f0*/  LDL R7, [R1+0x994] ;  /* 0x0009940001077983 */ /* 0x000ea80000100800 */
[----:B-1----:R-:W2:Y:S04]  /*28200*/  LDL R4, [R1+0x9a0] ;  /* 0x0009a00001047983 */ /* 0x002ea80000100800 */
        /* <DEDUP_REMOVED lines=18> */
[----:B0-----:R-:W-:-:S05]  /*28330*/  IMAD.WIDE R22, R29, 0x2, R12 ;  /* 0x000000021d167825 */ /* 0x001fca00078e020c */
[----:B------:R4:W-:Y:S02]  /*28340*/  STL.64 [R1+0x4a0], R22 ;  /* 0x0004a01601007387 */ /* 0x0009e40000100a00 */
[----:B----4-:R-:W-:-:S05]  /*28350*/  IMAD.WIDE R22, R18, 0x2, R12 ;  /* 0x0000000212167825 */ /* 0x010fca00078e020c */
[----:B------:R5:W-:Y:S04]  /*28360*/  STL.64 [R1+0x4b8], R22 ;  /* 0x0004b81601007387 */ /* 0x000be80000100a00 */
[----:B------:R-:W2:Y:S04]  /*28370*/  LDL R29, [R1+0x9cc] ;  /* 0x0009cc00011d7983 */ /* 0x000ea80000100800 */
[----:B------:R-:W4:Y:S01]  /*28380*/  LDL R18, [R1+0x9e0] ;  /* 0x0009e00001127983 */ /* 0x000f220000100800 */
[----:B-----5:R-:W-:-:S05]  /*28390*/  IMAD.WIDE R22, R19, 0x2, R12 ;  /* 0x0000000213167825 */ /* 0x020fca00078e020c */
[----:B------:R3:W-:Y:S04]  /*283a0*/  STL.64 [R1+0x4c8], R22 ;  /* 0x0004c81601007387 */ /* 0x0007e80000100a00 */
[----:B------:R-:W5:Y:S01]  /*283b0*/  LDL R19, [R1+0x9e4] ;  /* 0x0009e40001137983 */ /* 0x000f620000100800 */
[----:B---3--:R-:W-:-:S04]  /*283c0*/  IMAD.WIDE R22, R20, 0x2, R12 ;  /* 0x0000000214167825 */ /* 0x008fc800078e020c */
[--C-:B------:R-:W-:Y:S01]  /*283d0*/  IMAD.WIDE R20, R21, 0x2, R12.reuse ;  /* 0x0000000215147825 */ /* 0x100fe200078e020c */
[----:B------:R0:W-:Y:S04]  /*283e0*/  STL.64 [R1+0x4e0], R22 ;  /* 0x0004e01601007387 */ /* 0x0001e80000100a00 */
[----:B------:R1:W-:Y:S01]  /*283f0*/  STL.64 [R1+0x4f0], R20 ;  /* 0x0004f01401007387 */ /* 0x0003e20000100a00 */
[----:B0-----:R-:W-:-:S04]  /*28400*/  IMAD.WIDE R22, R14, 0x2, R12 ;  /* 0x000000020e167825 */ /* 0x001fc800078e020c */
[--C-:B------:R-:W-:Y:S01]  /*28410*/  IMAD.WIDE R14, R15, 0x2, R12.reuse ;  /* 0x000000020f0e7825 */ /* 0x100fe200078e020c */
[----:B------:R-:W-:Y:S03]  /*28420*/  STL.64 [R1+0x508], R22 ;  /* 0x0005081601007387 */ /* 0x000fe60000100a00 */
[--C-:B-1----:R-:W-:Y:S01]  /*28430*/  IMAD.WIDE R20, R16, 0x2, R12.reuse ;  /* 0x0000000210147825 */ /* 0x102fe200078e020c */
[----:B------:R0:W-:Y:S03]  /*28440*/  STL.64 [R1+0x518], R14 ;  /* 0x0005180e01007387 */ /* 0x0001e60000100a00 */
[--C-:B------:R-:W-:Y:S01]  /*28450*/  IMAD.WIDE R16, R17, 0x2, R12.reuse ;  /* 0x0000000211107825 */ /* 0x100fe200078e020c */
[----:B------:R-:W-:Y:S04]  /*28460*/  STL.64 [R1+0x530], R20 ;  /* 0x0005301401007387 */ /* 0x000fe80000100a00 */
[----:B------:R1:W-:Y:S01]  /*28470*/  STL.64 [R1+0x540], R16 ;  /* 0x0005401001007387 */ /* 0x0003e20000100a00 */
[----:B0-----:R-:W-:-:S04]  /*28480*/  IMAD.WIDE R14, R10, 0x2, R12 ;  /* 0x000000020a0e7825 */ /* 0x001fc800078e020c */
[--C-:B------:R-:W-:Y:S01]  /*28490*/  IMAD.WIDE R10, R11, 0x2, R12.reuse ;  /* 0x000000020b0a7825 */ /* 0x100fe200078e020c */
[----:B------:R0:W-:Y:S03]  /*284a0*/  STL.64 [R1+0x558], R14 ;  /* 0x0005580e01007387 */ /* 0x0001e60000100a00 */
[--C-:B-1----:R-:W-:Y:S01]  /*284b0*/  IMAD.WIDE R16, R8, 0x2, R12.reuse ;  /* 0x0000000208107825 */ /* 0x102fe200078e020c */
[----:B------:R1:W-:Y:S04]  /*284c0*/  STL.64 [R1+0x568], R10 ;  /* 0x0005680a01007387 */ /* 0x0003e80000100a00 */
[----:B------:R-:W-:Y:S01]  /*284d0*/  STL.64 [R1+0x580], R16 ;  /* 0x0005801001007387 */ /* 0x000fe20000100a00 */
[----:B0-----:R-:W-:-:S04]  /*284e0*/  IMAD.WIDE R14, R9, 0x2, R12 ;  /* 0x00000002090e7825 */ /* 0x001fc800078e020c */
[--C-:B-1----:R-:W-:Y:S01]  /*284f0*/  IMAD.WIDE R10, R6, 0x2, R12.reuse ;  /* 0x00000002060a7825 */ /* 0x102fe200078e020c */
[----:B------:R-:W-:Y:S03]  /*28500*/  STL.64 [R1+0x590], R14 ;  /* 0x0005900e01007387 */ /* 0x000fe60000100a00 */
[--C-:B------:R-:W-:Y:S01]  /*28510*/  IMAD.WIDE R8, R7, 0x2, R12.reuse ;  /* 0x0000000207087825 */ /* 0x100fe200078e020c */
[----:B------:R-:W-:Y:S03]  /*28520*/  STL.64 [R1+0x5a8], R10 ;  /* 0x0005a80a01007387 */ /* 0x000fe60000100a00 */
[--C-:B------:R-:W-:Y:S01]  /*28530*/  IMAD.WIDE R6, R4, 0x2, R12.reuse ;  /* 0x0000000204067825 */ /* 0x100fe200078e020c */
[----:B------:R0:W-:Y:S03]  /*28540*/  STL.64 [R1+0x5b8], R8 ;  /* 0x0005b80801007387 */ /* 0x0001e60000100a00 */
[--C-:B------:R-:W-:Y:S01]  /*28550*/  IMAD.WIDE R4, R5, 0x2, R12.reuse ;  /* 0x0000000205047825 */ /* 0x100fe200078e020c */
[----:B------:R1:W-:Y:S04]  /*28560*/  STL.64 [R1+0x5d0], R6 ;  /* 0x0005d00601007387 */ /* 0x0003e80000100a00 */
[----:B------:R3:W-:Y:S01]  /*28570*/  STL.64 [R1+0x5e0], R4 ;  /* 0x0005e00401007387 */ /* 0x0007e20000100a00 */
[----:B0-----:R-:W-:-:S04]  /*28580*/  IMAD.WIDE R8, R26, 0x2, R12 ;  /* 0x000000021a087825 */ /* 0x001fc800078e020c */
[--C-:B-1----:R-:W-:Y:S01]  /*28590*/  IMAD.WIDE R6, R27, 0x2, R12.reuse ;  /* 0x000000021b067825 */ /* 0x102fe200078e020c */
[----:B------:R0:W-:Y:S03]  /*285a0*/  STL.64 [R1+0x5f8], R8 ;  /* 0x0005f80801007387 */ /* 0x0001e60000100a00 */
[--C-:B---3--:R-:W-:Y:S01]  /*285b0*/  IMAD.WIDE R4, R28, 0x2, R12.reuse ;  /* 0x000000021c047825 */ /* 0x108fe200078e020c */
[----:B------:R1:W-:Y:S04]  /*285c0*/  STL.64 [R1+0x608], R6 ;  /* 0x0006080601007387 */ /* 0x0003e80000100a00 */
[----:B------:R3:W-:Y:S01]  /*285d0*/  STL.64 [R1+0x620], R4 ;  /* 0x0006200401007387 */ /* 0x0007e20000100a00 */
[----:B0-----:R-:W-:-:S04]  /*285e0*/  IMAD.WIDE R8, R24, 0x2, R12 ;  /* 0x0000000218087825 */ /* 0x001fc800078e020c */
[--C-:B-1----:R-:W-:Y:S01]  /*285f0*/  IMAD.WIDE R6, R25, 0x2, R12.reuse ;  /* 0x0000000219067825 */ /* 0x102fe200078e020c */
[----:B------:R-:W-:Y:S03]  /*28600*/  STL.64 [R1+0x630], R8 ;  /* 0x0006300801007387 */ /* 0x000fe60000100a00 */
[--C-:B---3--:R-:W-:Y:S01]  /*28610*/  IMAD.WIDE R4, R3, 0x2, R12.reuse ;  /* 0x0000000203047825 */ /* 0x108fe200078e020c */
[----:B------:R-:W-:Y:S03]  /*28620*/  STL.64 [R1+0x648], R6 ;  /* 0x0006480601007387 */ /* 0x000fe60000100a00 */
[--C-:B------:R-:W-:Y:S01]  /*28630*/  IMAD.WIDE R2, R2, 0x2, R12.reuse ;  /* 0x0000000202027825 */ /* 0x100fe200078e020c */
[----:B------:R-:W3:Y:S04]  /*28640*/  LDL R24, [R1+0x9f0] ;  /* 0x0009f00001187983 */ /* 0x000ee80000100800 */
[----:B------:R-:W-:Y:S04]  /*28650*/  STL.64 [R1+0x658], R4 ;  /* 0x0006580401007387 */ /* 0x000fe80000100a00 */
[----:B------:R-:W3:Y:S04]  /*28660*/  LDL R25, [R1+0x9f4] ;  /* 0x0009f40001197983 */ /* 0x000ee80000100800 */
[----:B------:R0:W-:Y:S04]  /*28670*/  STL.64 [R1+0x670], R2 ;  /* 0x0006700201007387 */ /* 0x0001e80000100a00 */
[----:B------:R-:W3:Y:S04]  /*28680*/  LDL R28, [R1+0xa08] ;  /* 0x000a0800011c7983 */ /* 0x000ee80000100800 */
[----:B0-----:R-:W3:Y:S04]  /*28690*/  LDL R2, [R1+0xa18] ;  /* 0x000a180001027983 */ /* 0x001ee80000100800 */
[----:B------:R-:W5:Y:S01]  /*286a0*/  LDL R3, [R1+0xa0c] ;  /* 0x000a0c0001037983 */ /* 0x000f620000100800 */
[----:B--2---:R-:W-:-:S04]  /*286b0*/  IMAD.WIDE R6, R29, 0x2, R12 ;  /* 0x000000021d067825 */ /* 0x004fc800078e020c */
[--C-:B----4-:R-:W-:Y:S01]  /*286c0*/  IMAD.WIDE R4, R18, 0x2, R12.reuse ;  /* 0x0000000212047825 */ /* 0x110fe200078e020c */
[----:B---3--:R-:W-:Y:S04]  /*286d0*/  STL [R1+0x3408], R2 ;  /* 0x0034080201007387 */ /* 0x008fe80000100800 */
[----:B-----5:R0:W-:Y:S04]  /*286e0*/  STL [R1+0x340c], R3 ;  /* 0x00340c0301007387 */ /* 0x0201e80000100800 */
[----:B------:R-:W-:Y:S04]  /*286f0*/  STL.64 [R1+0x680], R6 ;  /* 0x0006800601007387 */ /* 0x000fe80000100a00 */
[----:B------:R-:W2:Y:S04]  /*28700*/  LDL R22, [R1+0xa1c] ;  /* 0x000a1c0001167983 */ /* 0x000ea80000100800 */
[----:B------:R-:W-:Y:S04]  /*28710*/  STL.64 [R1+0x690], R4 ;  /* 0x0006900401007387 */ /* 0x000fe80000100a00 */
[----:B------:R-:W3:Y:S01]  /*28720*/  LDL R23, [R1+0xa24] ;  /* 0x000a240001177983 */ /* 0x000ee20000100800 */
[----:B0-----:R-:W-:-:S05]  /*28730*/  IMAD.WIDE R2, R19, 0x2, R12 ;  /* 0x0000000213027825 */ /* 0x001fca00078e020c */
[----:B------:R0:W-:Y:S02]  /*28740*/  STL.64 [R1+0x6a8], R2 ;  /* 0x0006a80201007387 */ /* 0x0001e40000100a00 */
[--C-:B0-----:R-:W-:Y:S02]  /*28750*/  IMAD.WIDE R2, R24, 0x2, R12.reuse ;  /* 0x0000000218027825 */ /* 0x101fe400078e020c */
[----:B---3--:R-:W-:Y:S04]  /*28760*/  STL [R1+0x3404], R23 ;  /* 0x0034041701007387 */ /* 0x008fe80000100800 */
[----:B------:R-:W3:Y:S04]  /*28770*/  LDL R20, [R1+0xa30] ;  /* 0x000a300001147983 */ /* 0x000ee80000100800 */
[----:B------:R-:W4:Y:S04]  /*28780*/  LDL R21, [R1+0xa34] ;  /* 0x000a340001157983 */ /* 0x000f280000100800 */
[----:B------:R-:W5:Y:S04]  /*28790*/  LDL R14, [R1+0xa40] ;  /* 0x000a4000010e7983 */ /* 0x000f680000100800 */
        /* <DEDUP_REMOVED lines=16> */
[----:B------:R-:W2:Y:S01]  /*288a0*/  LDL R24, [R1+0xabc] ;  /* 0x000abc0001187983 */ /* 0x000ea20000100800 */
[----:B0-----:R-:W-:-:S03]  /*288b0*/  IMAD.WIDE R2, R25, 0x2, R12 ;  /* 0x0000000219027825 */ /* 0x001fc600078e020c */
[----:B------:R-:W2:Y:S04]  /*288c0*/  LDL R25, [R1+0xac8] ;  /* 0x000ac80001197983 */ /* 0x000ea80000100800 */
[----:B------:R0:W-:Y:S02]  /*288d0*/  STL.64 [R1+0x6d0], R2 ;  /* 0x0006d00201007387 */ /* 0x0001e40000100a00 */
[----:B0-----:R-:W-:-:S05]  /*288e0*/  IMAD.WIDE R2, R28, 0x2, R12 ;  /* 0x000000021c027825 */ /* 0x001fca00078e020c */
[----:B------:R0:W-:Y:S04]  /*288f0*/  STL.64 [R1+0x6e0], R2 ;  /* 0x0006e00201007387 */ /* 0x0001e80000100a00 */
[----:B0-----:R-:W2:Y:S02]  /*28900*/  LDL.LU R3, [R1+0x340c] ;  /* 0x00340c0001037983 */ /* 0x001ea40000300800 */
[----:B--2---:R-:W-:-:S05]  /*28910*/  IMAD.WIDE R2, R3, 0x2, R12 ;  /* 0x0000000203027825 */ /* 0x004fca00078e020c */
[----:B------:R0:W-:Y:S04]  /*28920*/  STL.64 [R1+0x6f8], R2 ;  /* 0x0006f80201007387 */ /* 0x0001e80000100a00 */
[----:B0-----:R-:W2:Y:S01]  /*28930*/  LDL.LU R2, [R1+0x3408] ;  /* 0x0034080001027983 */ /* 0x001ea20000300800 */
[----:B------:R-:W-:-:S03]  /*28940*/  IMAD.WIDE R22, R22, 0x2, R12 ;  /* 0x0000000216167825 */ /* 0x000fc600078e020c */
[----:B------:R-:W3:Y:S04]  /*28950*/  LDL R27, [R1+0xacc] ;  /* 0x000acc00011b7983 */ /* 0x000ee80000100800 */
[----:B------:R-:W3:Y:S01]  /*28960*/  LDL R28, [R1+0xad8] ;  /* 0x000ad800011c7983 */ /* 0x000ee20000100800 */
[----:B--2---:R-:W-:-:S05]  /*28970*/  IMAD.WIDE R2, R2, 0x2, R12 ;  /* 0x0000000202027825 */ /* 0x004fca00078e020c */
[----:B------:R0:W-:Y:S04]  /*28980*/  STL.64 [R1+0x708], R2 ;  /* 0x0007080201007387 */ /* 0x0001e80000100a00 */
[----:B0-----:R-:W2:Y:S04]  /*28990*/  LDL R3, [R1+0xadc] ;  /* 0x000adc0001037983 */ /* 0x001ea80000100800 */
[----:B------:R-:W2:Y:S04]  /*289a0*/  LDL R2, [R1+0xae8] ;  /* 0x000ae80001027983 */ /* 0x000ea80000100800 */
[----:B------:R0:W-:Y:S04]  /*289b0*/  STL.64 [R1+0x720], R22 ;  /* 0x0007201601007387 */ /* 0x0001e80000100a00 */
[----:B0-----:R-:W2:Y:S02]  /*289c0*/  LDL.LU R23, [R1+0x3404] ;  /* 0x0034040001177983 */ /* 0x001ea40000300800 */
[----:B--2---:R-:W-:-:S05]  /*289d0*/  IMAD.WIDE R22, R23, 0x2, R12 ;  /* 0x0000000217167825 */ /* 0x004fca00078e020c */
[----:B------:R3:W-:Y:S02]  /*289e0*/  STL.64 [R1+0x730], R22 ;  /* 0x0007301601007387 */ /* 0x0007e40000100a00 */
[----:B---3--:R-:W-:-:S05]  /*289f0*/  IMAD.WIDE R22, R20, 0x2, R12 ;  /* 0x0000000214167825 */ /* 0x008fca00078e020c */
[----:B------:R4:W-:Y:S02]  /*28a00*/  STL.64 [R1+0x748], R22 ;  /* 0x0007481601007387 */ /* 0x0009e40000100a00 */
[----:B----4-:R-:W-:-:S04]  /*28a10*/  IMAD.WIDE R22, R21, 0x2, R12 ;  /* 0x0000000215167825 */ /* 0x010fc800078e020c */
[--C-:B-----5:R-:W-:Y:S01]  /*28a20*/  IMAD.WIDE R20, R14, 0x2, R12.reuse ;  /* 0x000000020e147825 */ /* 0x120fe200078e020c */
        /* <DEDUP_REMOVED lines=9> */
[----:B------:R-:W-:Y:S01]  /*28ac0*/  STL.64 [R1+0x7c0], R16 ;  /* 0x0007c01001007387 */ /* 0x000fe20000100a00 */
[----:B0-----:R-:W-:-:S04]  /*28ad0*/  IMAD.WIDE R14, R11, 0x2, R12 ;  /* 0x000000020b0e7825 */ /* 0x001fc800078e020c */
[--C-:B------:R-:W-:Y:S01]  /*28ae0*/  IMAD.WIDE R10, R8, 0x2, R12.reuse ;  /* 0x00000002080a7825 */ /* 0x100fe200078e020c */
[----:B------:R0:W-:Y:S03]  /*28af0*/  STL.64 [R1+0x7d0], R14 ;  /* 0x0007d00e01007387 */ /* 0x0001e60000100a00 */
[--C-:B------:R-:W-:Y:S01]  /*28b00*/  IMAD.WIDE R8, R9, 0x2, R12.reuse ;  /* 0x0000000209087825 */ /* 0x100fe200078e020c */
[----:B------:R1:W-:Y:S04]  /*28b10*/  STL.64 [R1+0x7e8], R10 ;  /* 0x0007e80a01007387 */ /* 0x0003e80000100a00 */
[----:B------:R2:W-:Y:S01]  /*28b20*/  STL.64 [R1+0x7f8], R8 ;  /* 0x0007f80801007387 */ /* 0x0005e20000100a00 */
[----:B0-----:R-:W-:-:S04]  /*28b30*/  IMAD.WIDE R14, R6, 0x2, R12 ;  /* 0x00000002060e7825 */ /* 0x001fc800078e020c */
[--C-:B-1----:R-:W-:Y:S01]  /*28b40*/  IMAD.WIDE R10, R7, 0x2, R12.reuse ;  /* 0x00000002070a7825 */ /* 0x102fe200078e020c */
[----:B------:R-:W-:Y:S03]  /*28b50*/  STL.64 [R1+0x810], R14 ;  /* 0x0008100e01007387 */ /* 0x000fe60000100a00 */
[--C-:B--2---:R-:W-:Y:S01]  /*28b60*/  IMAD.WIDE R8, R4, 0x2, R12.reuse ;  /* 0x0000000204087825 */ /* 0x104fe200078e020c */
        /* <DEDUP_REMOVED lines=10> */
[----:B------:R-:W2:Y:S04]  /*28c10*/  LDL R18, [R1+0xaec] ;  /* 0x000aec0001127983 */ /* 0x000ea80000100800 */
[----:B------:R0:W-:Y:S04]  /*28c20*/  STL.64 [R1+0x888], R6 ;  /* 0x0008880601007387 */ /* 0x0001e80000100a00 */
[----:B------:R-:W3:Y:S04]  /*28c30*/  LDL R19, [R1+0xaf8] ;  /* 0x000af80001137983 */ /* 0x000ee80000100800 */
[----:B------:R1:W-:Y:S01]  /*28c40*/  STL.64 [R1+0x898], R4 ;  /* 0x0008980401007387 */ /* 0x0003e20000100a00 */
[----:B0-----:R-:W-:-:S03]  /*28c50*/  IMAD.WIDE R6, R24, 0x2, R12 ;  /* 0x0000000218067825 */ /* 0x001fc600078e020c */
[----:B------:R-:W4:Y:S01]  /*28c60*/  LDL R29, [R1+0xafc] ;  /* 0x000afc00011d7983 */ /* 0x000f220000100800 */
[----:B------:R-:W-:-:S03]  /*28c70*/  IMAD.WIDE R8, R27, 0x2, R12 ;  /* 0x000000021b087825 */ /* 0x000fc600078e020c */
[----:B------:R0:W-:Y:S01]  /*28c80*/  STL.64 [R1+0x8b0], R6 ;  /* 0x0008b00601007387 */ /* 0x0001e20000100a00 */
[----:B-1----:R-:W-:-:S03]  /*28c90*/  IMAD.WIDE R4, R25, 0x2, R12 ;  /* 0x0000000219047825 */ /* 0x002fc600078e020c */
[----:B------:R-:W5:Y:S04]  /*28ca0*/  LDL R24, [R1+0xb08] ;  /* 0x000b080001187983 */ /* 0x000f680000100800 */
[----:B------:R1:W-:Y:S01]  /*28cb0*/  STL.64 [R1+0x8c0], R4 ;  /* 0x0008c00401007387 */ /* 0x0003e20000100a00 */
[----:B0-----:R-:W-:-:S03]  /*28cc0*/  IMAD.WIDE R6, R28, 0x2, R12 ;  /* 0x000000021c067825 */ /* 0x001fc600078e020c */
[----:B------:R-:W3:Y:S04]  /*28cd0*/  LDL R25, [R1+0xb0c] ;  /* 0x000b0c0001197983 */ /* 0x000ee80000100800 */
[----:B------:R0:W-:Y:S01]  /*28ce0*/  STL.64 [R1+0x8d8], R8 ;  /* 0x0008d80801007387 */ /* 0x0001e20000100a00 */
[----:B-1----:R-:W-:-:S03]  /*28cf0*/  IMAD.WIDE R4, R3, 0x2, R12 ;  /* 0x0000000203047825 */ /* 0x002fc600078e020c */
[----:B------:R1:W-:Y:S04]  /*28d00*/  STL.64 [R1+0x8e8], R6 ;  /* 0x0008e80601007387 */ /* 0x0003e80000100a00 */
[----:B------:R-:W3:Y:S04]  /*28d10*/  LDL R22, [R1+0xb18] ;  /* 0x000b180001167983 */ /* 0x000ee80000100800 */
[----:B------:R0:W-:Y:S04]  /*28d20*/  STL.64 [R1+0x8f8], R4 ;  /* 0x0008f80401007387 */ /* 0x0001e80000100a00 */
[----:B------:R-:W3:Y:S01]  /*28d30*/  LDL R23, [R1+0xb1c] ;  /* 0x000b1c0001177983 */ /* 0x000ee20000100800 */
[----:B------:R-:W-:-:S05]  /*28d40*/  IMAD.WIDE R2, R2, 0x2, R12 ;  /* 0x0000000202027825 */ /* 0x000fca00078e020c */
[----:B------:R0:W-:Y:S01]  /*28d50*/  STL.64 [R1+0x910], R2 ;  /* 0x0009100201007387 */ /* 0x0001e20000100a00 */
[----:B--2---:R-:W-:-:S03]  /*28d60*/  IMAD.WIDE R26, R18, 0x2, R12 ;  /* 0x00000002121a7825 */ /* 0x004fc600078e020c */
[----:B---3--:R-:W-:Y:S04]  /*28d70*/  STL [R1+0x3400], R23 ;  /* 0x0034001701007387 */ /* 0x008fe80000100800 */
[----:B------:R-:W2:Y:S04]  /*28d80*/  LDL R20, [R1+0xb28] ;  /* 0x000b280001147983 */ /* 0x000ea80000100800 */
[----:B------:R-:W3:Y:S04]  /*28d90*/  LDL R21, [R1+0xb2c] ;  /* 0x000b2c0001157983 */ /* 0x000ee80000100800 */
        /* <DEDUP_REMOVED lines=19> */
[----:B------:R4:W-:Y:S01]  /*28ed0*/  STL.64 [R1+0x938], R26 ;  /* 0x0009381a01007387 */ /* 0x0009e20000100a00 */
[----:B------:R-:W-:-:S04]  /*28ee0*/  IMAD.WIDE R22, R22, 0x2, R12 ;  /* 0x0000000216167825 */ /* 0x000fc800078e020c */
[----:B----4-:R-:W-:-:S05]  /*28ef0*/  IMAD.WIDE R26, R29, 0x2, R12 ;  /* 0x000000021d1a7825 */ /* 0x010fca00078e020c */
[----:B------:R5:W-:Y:S02]  /*28f00*/  STL.64 [R1+0x948], R26 ;  /* 0x0009481a01007387 */ /* 0x000be40000100a00 */
[----:B-----5:R-:W-:-:S04]  /*28f10*/  IMAD.WIDE R26, R24, 0x2, R12 ;  /* 0x00000002181a7825 */ /* 0x020fc800078e020c */
[--C-:B------:R-:W-:Y:S01]  /*28f20*/  IMAD.WIDE R24, R25, 0x2, R12.reuse ;  /* 0x0000000219187825 */ /* 0x100fe200078e020c */
[----:B------:R0:W-:Y:S04]  /*28f30*/  STL.64 [R1+0x960], R26 ;  /* 0x0009601a01007387 */ /* 0x0001e80000100a00 */
[----:B0-----:R-:W4:Y:S04]  /*28f40*/  LDL R26, [R1+0xbbc] ;  /* 0x000bbc00011a7983 */ /* 0x001f280000100800 */
[----:B------:R-:W5:Y:S04]  /*28f50*/  LDL R27, [R1+0xbc8] ;  /* 0x000bc800011b7983 */ /* 0x000f680000100800 */
[----:B------:R0:W-:Y:S04]  /*28f60*/  STL.64 [R1+0x970], R24 ;  /* 0x0009701801007387 */ /* 0x0001e80000100a00 */
[----:B------:R-:W2:Y:S04]  /*28f70*/  LDL R29, [R1+0xbcc] ;  /* 0x000bcc00011d7983 */ /* 0x000ea80000100800 */
[----:B0-----:R-:W2:Y:S04]  /*28f80*/  LDL R24, [R1+0xbd8] ;  /* 0x000bd80001187983 */ /* 0x001ea80000100800 */
[----:B------:R-:W2:Y:S04]  /*28f90*/  LDL R25, [R1+0xbdc] ;  /* 0x000bdc0001197983 */ /* 0x000ea80000100800 */
[----:B------:R0:W-:Y:S04]  /*28fa0*/  STL.64 [R1+0x988], R22 ;  /* 0x0009881601007387 */ /* 0x0001e80000100a00 */
[----:B0-----:R-:W2:Y:S02]  /*28fb0*/  LDL.LU R23, [R1+0x3400] ;  /* 0x0034000001177983 */ /* 0x001ea40000300800 */
[----:B--2---:R-:W-:-:S05]  /*28fc0*/  IMAD.WIDE R22, R23, 0x2, R12 ;  /* 0x0000000217167825 */ /* 0x004fca00078e020c */
[----:B------:R0:W-:Y:S02]  /*28fd0*/  STL.64 [R1+0x998], R22 ;  /* 0x0009981601007387 */ /* 0x0001e40000100a00 */
[----:B0-----:R-:W-:-:S04]  /*28fe0*/  IMAD.WIDE R22, R20, 0x2, R12 ;  /* 0x0000000214167825 */ /* 0x001fc800078e020c */
[--C-:B---3--:R-:W-:Y:S01]  /*28ff0*/  IMAD.WIDE R20, R21, 0x2, R12.reuse ;  /* 0x0000000215147825 */ /* 0x108fe200078e020c */
        /* <DEDUP_REMOVED lines=35> */
[----:B------:R-:W3:Y:S04]  /*29230*/  LDL R28, [R1+0xbf8] ;  /* 0x000bf800011c7983 */ /* 0x000ee80000100800 */
[----:B------:R4:W-:Y:S01]  /*29240*/  STL.64 [R1+0xae0], R6 ;  /* 0x000ae00601007387 */ /* 0x0009e20000100a00 */
[----:B-1----:R-:W-:-:S03]  /*29250*/  IMAD.WIDE R4, R19, 0x2, R12 ;  /* 0x0000000213047825 */ /* 0x002fc600078e020c */
[----:B------:R-:W3:Y:S04]  /*29260*/  LDL R18, [R1+0xbfc] ;  /* 0x000bfc0001127983 */ /* 0x000ee80000100800 */
[----:B------:R5:W-:Y:S01]  /*29270*/  STL.64 [R1+0xaf0], R4 ;  /* 0x000af00401007387 */ /* 0x000be20000100a00 */
[----:B----4-:R-:W-:-:S03]  /*29280*/  IMAD.WIDE R6, R26, 0x2, R12 ;  /* 0x000000021a067825 */ /* 0x010fc600078e020c */
[----:B------:R-:W4:Y:S01]  /*29290*/  LDL R19, [R1+0xc08] ;  /* 0x000c080001137983 */ /* 0x000f220000100800 */
[----:B------:R-:W-:-:S03]  /*292a0*/  IMAD.WIDE R8, R29, 0x2, R12 ;  /* 0x000000021d087825 */ /* 0x000fc600078e020c */
[----:B------:R0:W-:Y:S01]  /*292b0*/  STL.64 [R1+0xb00], R6 ;  /* 0x000b000601007387 */ /* 0x0001e20000100a00 */
[----:B-----5:R-:W-:-:S05]  /*292c0*/  IMAD.WIDE R4, R27, 0x2, R12 ;  /* 0x000000021b047825 */ /* 0x020fca00078e020c */
[----:B------:R1:W-:Y:S01]  /*292d0*/  STL.64 [R1+0xb10], R4 ;  /* 0x000b100401007387 */ /* 0x0003e20000100a00 */
[----:B0-----:R-:W-:-:S03]  /*292e0*/  IMAD.WIDE R6, R24, 0x2, R12 ;  /* 0x0000000218067825 */ /* 0x001fc600078e020c */
[----:B------:R0:W-:Y:S04]  /*292f0*/  STL.64 [R1+0xb20], R8 ;  /* 0x000b200801007387 */ /* 0x0001e80000100a00 */
[----:B------:R-:W5:Y:S04]  /*29300*/  LDL R22, [R1+0xc0c] ;  /* 0x000c0c0001167983 */ /* 0x000f680000100800 */
[----:B------:R0:W-:Y:S04]  /*29310*/  STL.64 [R1+0xb30], R6 ;  /* 0x000b300601007387 */ /* 0x0001e80000100a00 */
[----:B------:R-:W3:Y:S01]  /*29320*/  LDL R23, [R1+0xc18] ;  /* 0x000c180001177983 */ /* 0x000ee20000100800 */
[----:B-1----:R-:W-:-:S05]  /*29330*/  IMAD.WIDE R4, R25, 0x2, R12 ;  /* 0x0000000219047825 */ /* 0x002fca00078e020c */
        /* <DEDUP_REMOVED lines=13> */
[----:B------:R-:W2:Y:S04]  /*29410*/  LDL R6, [R1+0xc6c] ;  /* 0x000c6c0001067983 */ /* 0x000ea80000100800 */
[----:B------:R-:W2:Y:S04]  /*29420*/  LDL R7, [R1+0xc70] ;  /* 0x000c700001077983 */ /* 0x000ea80000100800 */
[----:B-1----:R-:W2:Y:S04]  /*29430*/  LDL R4, [R1+0xc80] ;  /* 0x000c800001047983 */ /* 0x002ea80000100800 */
        /* <DEDUP_REMOVED lines=8> */
[----:B-----5:R-:W-:-:S04]  /*294c0*/  IMAD.WIDE R22, R22, 0x2, R12 ;  /* 0x0000000216167825 */ /* 0x020fc800078e020c */
[----:B0-----:R-:W-:-:S05]  /*294d0*/  IMAD.WIDE R26, R28, 0x2, R12 ;  /* 0x000000021c1a7825 */ /* 0x001fca00078e020c */
[----:B------:R0:W-:Y:S04]  /*294e0*/  STL.64 [R1+0xb70], R26 ;  /* 0x000b701a01007387 */ /* 0x0001e80000100a00 */
[----:B------:R-:W5:Y:S01]  /*294f0*/  LDL R5, [R1+0xcc8] ;  /* 0x000cc80001057983 */ /* 0x000f620000100800 */
[----:B0-----:R-:W-:-:S04]  /*29500*/  IMAD.WIDE R26, R18, 0x2, R12 ;  /* 0x00000002121a7825 */ /* 0x001fc800078e020c */
[--C-:B----4-:R-:W-:Y:S01]  /*29510*/  IMAD.WIDE R18, R19, 0x2, R12.reuse ;  /* 0x0000000213127825 */ /* 0x110fe200078e020c */
[----:B------:R0:W-:Y:S04]  /*29520*/  STL.64 [R1+0xb80], R26 ;  /* 0x000b801a01007387 */ /* 0x0001e80000100a00 */
[----:B0-----:R-:W4:Y:S04]  /*29530*/  LDL R26, [R1+0xcd0] ;  /* 0x000cd000011a7983 */ /* 0x001f280000100800 */
[----:B------:R0:W-:Y:S04]  /*29540*/  STL.64 [R1+0xb90], R18 ;  /* 0x000b901201007387 */ /* 0x0001e80000100a00 */
[----:B------:R-:W2:Y:S04]  /*29550*/  LDL R27, [R1+0xce0] ;  /* 0x000ce000011b7983 */ /* 0x000ea80000100800 */
        /* <DEDUP_REMOVED lines=47> */
[----:B-----5:R-:W-:-:S03]  /*29850*/  IMAD.WIDE R8, R5, 0x2, R12 ;  /* 0x0000000205087825 */ /* 0x020fc600078e020c */
[----:B------:R-:W5:Y:S01]  /*29860*/  LDL R2, [R1+0xd40] ;  /* 0x000d400001027983 */ /* 0x000f620000100800 */
[----:B------:R-:W-:-:S03]  /*29870*/  IMAD.WIDE R4, R27, 0x2, R12 ;  /* 0x000000021b047825 */ /* 0x000fc600078e020c */
[----:B------:R0:W-:Y:S01]  /*29880*/  STL.64 [R1+0xd18], R8 ;  /* 0x000d180801007387 */ /* 0x0001e20000100a00 */
[----:B----4-:R-:W-:-:S05]  /*29890*/  IMAD.WIDE R6, R26, 0x2, R12 ;  /* 0x000000021a067825 */ /* 0x010fca00078e020c */
[----:B------:R1:W-:Y:S01]  /*298a0*/  STL.64 [R1+0xd30], R6 ;  /* 0x000d300601007387 */ /* 0x0003e20000100a00 */
[----:B0-----:R-:W-:-:S03]  /*298b0*/  IMAD.WIDE R8, R28, 0x2, R12 ;  /* 0x000000021c087825 */ /* 0x001fc600078e020c */
[----:B------:R0:W-:Y:S04]  /*298c0*/  STL.64 [R1+0xd48], R4 ;  /* 0x000d480401007387 */ /* 0x0001e80000100a00 */
[----:B------:R-:W-:Y:S01]  /*298d0*/  STL.64 [R1+0xd60], R8 ;  /* 0x000d600801007387 */ /* 0x000fe20000100a00 */
[----:B-1----:R-:W-:-:S03]  /*298e0*/  IMAD.WIDE R6, R18, 0x2, R12 ;  /* 0x0000000212067825 */ /* 0x002fc600078e020c */
[----:B------:R-:W4:Y:S04]  /*298f0*/  LDL R22, [R1+0xd50] ;  /* 0x000d500001167983 */ /* 0x000f280000100800 */
[----:B------:R-:W-:Y:S04]  /*29900*/  STL.64 [R1+0xd78], R6 ;  /* 0x000d780601007387 */ /* 0x000fe80000100a00 */
[----:B------:R-:W4:Y:S01]  /*29910*/  LDL R23, [R1+0xd58] ;  /* 0x000d580001177983 */ /* 0x000f220000100800 */
[----:B0-----:R-:W-:-:S05]  /*29920*/  IMAD.WIDE R4, R19, 0x2, R12 ;  /* 0x0000000213047825 */ /* 0x001fca00078e020c */
[----:B------:R3:W-:Y:S01]  /*29930*/  STL.64 [R1+0xd88], R4 ;  /* 0x000d880401007387 */ /* 0x0007e20000100a00 */
[----:B--2---:R-:W-:-:S04]  /*29940*/  IMAD.WIDE R26, R24, 0x2, R12 ;  /* 0x00000002181a7825 */ /* 0x004fc800078e020c */
[--C-:B---3--:R-:W-:Y:S01]  /*29950*/  IMAD.WIDE R4, R25, 0x2, R12.reuse ;  /* 0x0000000219047825 */ /* 0x108fe200078e020c */
[----:B----4-:R-:W-:Y:S04]  /*29960*/  STL [R1+0x33f8], R23 ;  /* 0x0033f81701007387 */ /* 0x010fe80000100800 */
[----:B------:R-:W2:Y:S04]  /*29970*/  LDL R20, [R1+0x9d4] ;  /* 0x0009d40001147983 */ /* 0x000ea80000100800 */
[----:B------:R-:W3:Y:S04]  /*29980*/  LDL R21, [R1+0xd70] ;  /* 0x000d700001157983 */ /* 0x000ee80000100800 */
[----:B------:R-:W4:Y:S04]  /*29990*/  LDL R14, [R1+0xd80] ;  /* 0x000d8000010e7983 */ /* 0x000f280000100800 */
        /* <DEDUP_REMOVED lines=14> */
[----:B------:R-:W2:Y:S04]  /*29a80*/  LDL R25, [R1+0xe30] ;  /* 0x000e300001197983 */ /* 0x000ea80000100800 */
[----:B------:R1:W-:Y:S01]  /*29a90*/  STL.64 [R1+0xdb8], R4 ;  /* 0x000db80401007387 */ /* 0x0003e20000100a00 */
[----:B0-----:R-:W-:-:S04]  /*29aa0*/  IMAD.WIDE R26, R3, 0x2, R12 ;  /* 0x00000002031a7825 */ /* 0x001fc800078e020c */
[----:B-----5:R-:W-:-:S04]  /*29ab0*/  IMAD.WIDE R2, R2, 0x2, R12 ;  /* 0x0000000202027825 */ /* 0x020fc800078e020c */
[----:B-1----:R-:W-:-:S04]  /*29ac0*/  IMAD.WIDE R4, R29, 0x2, R12 ;  /* 0x000000021d047825 */ /* 0x002fc800078e020c */
[--C-:B------:R-:W-:Y:S01]  /*29ad0*/  IMAD.WIDE R22, R22, 0x2, R12.reuse ;  /* 0x0000000216167825 */ /* 0x100fe200078e020c */
[----:B------:R0:W-:Y:S04]  /*29ae0*/  STL.64 [R1+0xdd0], R4 ;  /* 0x000dd00401007387 */ /* 0x0001e80000100a00 */
[----:B0-----:R-:W5:Y:S04]  /*29af0*/  LDL R4, [R1+0xe38] ;  /* 0x000e380001047983 */ /* 0x001f680000100800 */
[----:B------:R0:W-:Y:S04]  /*29b00*/  STL.64 [R1+0xde8], R26 ;  /* 0x000de81a01007387 */ /* 0x0001e80000100a00 */
[----:B------:R-:W2:Y:S04]  /*29b10*/  LDL R5, [R1+0xe48] ;  /* 0x000e480001057983 */ /* 0x000ea80000100800 */
[----:B------:R1:W-:Y:S04]  /*29b20*/  STL.64 [R1+0xe00], R2 ;  /* 0x000e000201007387 */ /* 0x0003e80000100a00 */
[----:B0-----:R-:W2:Y:S04]  /*29b30*/  LDL R26, [R1+0xe50] ;  /* 0x000e5000011a7983 */ /* 0x001ea80000100800 */
[----:B------:R-:W2:Y:S04]  /*29b40*/  LDL R27, [R1+0xe60] ;  /* 0x000e6000011b7983 */ /* 0x000ea80000100800 */
[----:B------:R-:W2:Y:S04]  /*29b50*/  LDL R29, [R1+0xe68] ;  /* 0x000e6800011d7983 */ /* 0x000ea80000100800 */
[----:B-1----:R-:W2:Y:S04]  /*29b60*/  LDL R3, [R1+0xe78] ;  /* 0x000e780001037983 */ /* 0x002ea80000100800 */
        /* <DEDUP_REMOVED lines=9> */
[----:B----4-:R-:W-:-:S04]  /*29c00*/  IMAD.WIDE R22, R14, 0x2, R12 ;  /* 0x000000020e167825 */ /* 0x010fc800078e020c */
[--C-:B0-----:R-:W-:Y:S01]  /*29c10*/  IMAD.WIDE R20, R15, 0x2, R12.reuse ;  /* 0x000000020f147825 */ /* 0x101fe200078e020c */
[----:B------:R0:W-:Y:S03]  /*29c20*/  STL.64 [R1+0xe70], R22 ;  /* 0x000e701601007387 */ /* 0x0001e60000100a00 */
[--C-:B------:R-:W-:Y:S01]  /*29c30*/  IMAD.WIDE R14, R17, 0x2, R12.reuse ;  /* 0x00000002110e7825 */ /* 0x100fe200078e020c */
[----:B------:R1:W-:Y:S03]  /*29c40*/  STL.64 [R1+0xe88], R20 ;  /* 0x000e881401007387 */ /* 0x0003e60000100a00 */
[----:B0-----:R-:W-:-:S04]  /*29c50*/  IMAD.WIDE R22, R16, 0x2, R12 ;  /* 0x0000000210167825 */ /* 0x001fc800078e020c */
[--C-:B-1----:R-:W-:Y:S01]  /*29c60*/  IMAD.WIDE R20, R10, 0x2, R12.reuse ;  /* 0x000000020a147825 */ /* 0x102fe200078e020c */
[----:B------:R-:W-:Y:S03]  /*29c70*/  STL.64 [R1+0xe98], R22 ;  /* 0x000e981601007387 */ /* 0x000fe60000100a00 */
[--C-:B------:R-:W-:Y:S01]  /*29c80*/  IMAD.WIDE R16, R11, 0x2, R12.reuse ;  /* 0x000000020b107825 */ /* 0x100fe200078e020c */
[----:B------:R0:W-:Y:S03]  /*29c90*/  STL.64 [R1+0xeb0], R14 ;  /* 0x000eb00e01007387 */ /* 0x0001e60000100a00 */
[--C-:B------:R-:W-:Y:S01]  /*29ca0*/  IMAD.WIDE R10, R9, 0x2, R12.reuse ;  /* 0x00000002090a7825 */ /* 0x100fe200078e020c */
[----:B------:R-:W-:Y:S04]  /*29cb0*/  STL.64 [R1+0xec8], R20 ;  /* 0x000ec81401007387 */ /* 0x000fe80000100a00 */
[----:B------:R-:W-:Y:S01]  /*29cc0*/  STL.64 [R1+0xee0], R16 ;  /* 0x000ee01001007387 */ /* 0x000fe20000100a00 */
[----:B0-----:R-:W-:-:S04]  /*29cd0*/  IMAD.WIDE R14, R8, 0x2, R12 ;  /* 0x00000002080e7825 */ /* 0x001fc800078e020c */
[--C-:B------:R-:W-:Y:S01]  /*29ce0*/  IMAD.WIDE R8, R6, 0x2, R12.reuse ;  /* 0x0000000206087825 */ /* 0x100fe200078e020c */
[----:B------:R-:W-:Y:S03]  /*29cf0*/  STL.64 [R1+0xef8], R14 ;  /* 0x000ef80e01007387 */ /* 0x000fe60000100a00 */
[--C-:B------:R-:W-:Y:S01]  /*29d00*/  IMAD.WIDE R6, R7, 0x2, R12.reuse ;  /* 0x0000000207067825 */ /* 0x100fe200078e020c */
[----:B------:R0:W-:Y:S04]  /*29d10*/  STL.64 [R1+0xf10], R10 ;  /* 0x000f100a01007387 */ /* 0x0001e80000100a00 */
        /* <DEDUP_REMOVED lines=11> */
[----:B------:R-:W4:Y:S04]  /*29dd0*/  LDL R28, [R1+0xea8] ;  /* 0x000ea800011c7983 */ /* 0x000f280000100800 */
[----:B------:R5:W-:Y:S01]  /*29de0*/  STL.64 [R1+0xf98], R8 ;  /* 0x000f980801007387 */ /* 0x000be20000100a00 */
[----:B-1----:R-:W-:-:S03]  /*29df0*/  IMAD.WIDE R6, R25, 0x2, R12 ;  /* 0x0000000219067825 */ /* 0x002fc600078e020c */
[----:B------:R-:W4:Y:S04]  /*29e00*/  LDL R24, [R1+0xeb8] ;  /* 0x000eb80001187983 */ /* 0x000f280000100800 */
[----:B------:R0:W-:Y:S01]  /*29e10*/  STL.64 [R1+0xfa8], R6 ;  /* 0x000fa80601007387 */ /* 0x0001e20000100a00 */
[----:B-----5:R-:W-:-:S03]  /*29e20*/  IMAD.WIDE R8, R4, 0x2, R12 ;  /* 0x0000000204087825 */ /* 0x020fc600078e020c */
[----:B------:R-:W5:Y:S01]  /*29e30*/  LDL R25, [R1+0xec0] ;  /* 0x000ec00001197983 */ /* 0x000f620000100800 */
[----:B0-----:R-:W-:-:S03]  /*29e40*/  IMAD.WIDE R6, R5, 0x2, R12 ;  /* 0x0000000205067825 */ /* 0x001fc600078e020c */
[----:B------:R0:W-:Y:S01]  /*29e50*/  STL.64 [R1+0x1020], R8 ;  /* 0x0010200801007387 */ /* 0x0001e20000100a00 */
[----:B------:R-:W-:-:S03]  /*29e60*/  IMAD.WIDE R4, R26, 0x2, R12 ;  /* 0x000000021a047825 */ /* 0x000fc600078e020c */
[----:B------:R1:W-:Y:S04]  /*29e70*/  STL.64 [R1+0x1a50], R6 ;  /* 0x001a500601007387 */ /* 0x0003e80000100a00 */
[----:B------:R1:W-:Y:S01]  /*29e80*/  STL.64 [R1+0x1a60], R4 ;  /* 0x001a600401007387 */ /* 0x0003e20000100a00 */
[----:B0-----:R-:W-:-:S04]  /*29e90*/  IMAD.WIDE R8, R27, 0x2, R12 ;  /* 0x000000021b087825 */ /* 0x001fc800078e020c */
[--C-:B-1----:R-:W-:Y:S01]  /*29ea0*/  IMAD.WIDE R6, R29, 0x2, R12.reuse ;  /* 0x000000021d067825 */ /* 0x102fe200078e020c */
[----:B------:R-:W-:Y:S03]  /*29eb0*/  STL.64 [R1+0x1a70], R8 ;  /* 0x001a700801007387 */ /* 0x000fe60000100a00 */
[--C-:B------:R-:W-:Y:S01]  /*29ec0*/  IMAD.WIDE R4, R3, 0x2, R12.reuse ;  /* 0x0000000203047825 */ /* 0x100fe200078e020c */
[----:B------:R-:W-:Y:S04]  /*29ed0*/  STL.64 [R1+0x1a80], R6 ;  /* 0x001a800601007387 */ /* 0x000fe80000100a00 */
[----:B------:R-:W4:Y:S04]  /*29ee0*/  LDL R22, [R1+0xed0] ;  /* 0x000ed00001167983 */ /* 0x000f280000100800 */
[----:B------:R3:W-:Y:S04]  /*29ef0*/  STL.64 [R1+0x1a90], R4 ;  /* 0x001a900401007387 */ /* 0x0007e80000100a00 */
[----:B------:R-:W4:Y:S01]  /*29f00*/  LDL R23, [R1+0xed8] ;  /* 0x000ed80001177983 */ /* 0x000f220000100800 */
[----:B------:R-:W-:-:S05]  /*29f10*/  IMAD.WIDE R2, R2, 0x2, R12 ;  /* 0x0000000202027825 */ /* 0x000fca00078e020c */
        /* <DEDUP_REMOVED lines=19> */
[----:B------:R0:W-:Y:S04]  /*2a050*/  STL.64 [R1+0x1ab0], R26 ;  /* 0x001ab01a01007387 */ /* 0x0001e80000100a00 */
[----:B------:R-:W2:Y:S04]  /*2a060*/  LDL R19, [R1+0xfa0] ;  /* 0x000fa00001137983 */ /* 0x000ea80000100800 */
[----:B------:R1:W-:Y:S01]  /*2a070*/  STL.64 [R1+0x1ac0], R4 ;  /* 0x001ac00401007387 */ /* 0x0003e20000100a00 */
[----:B0-----:R-:W-:-:S04]  /*2a080*/  IMAD.WIDE R26, R28, 0x2, R12 ;  /* 0x000000021c1a7825 */ /* 0x001fc800078e020c */
[--C-:B------:R-:W-:Y:S01]  /*2a090*/  IMAD.WIDE R22, R22, 0x2, R12.reuse ;  /* 0x0000000216167825 */ /* 0x100fe200078e020c */
[----:B------:R-:W-:Y:S03]  /*2a0a0*/  STL.64 [R1+0x1ad0], R26 ;  /* 0x001ad01a01007387 */ /* 0x000fe60000100a00 */
[--C-:B-1----:R-:W-:Y:S01]  /*2a0b0*/  IMAD.WIDE R4, R24, 0x2, R12.reuse ;  /* 0x0000000218047825 */ /* 0x102fe200078e020c */
[----:B------:R-:W2:Y:S03]  /*2a0c0*/  LDL R7, [R1+0xfb0] ;  /* 0x000fb00001077983 */ /* 0x000ea60000100800 */
[--C-:B-----5:R-:W-:Y:S01]  /*2a0d0*/  IMAD.WIDE R24, R25, 0x2, R12.reuse ;  /* 0x0000000219187825 */ /* 0x120fe200078e020c */
[----:B------:R0:W-:Y:S04]  /*2a0e0*/  STL.64 [R1+0x1ae0], R4 ;  /* 0x001ae00401007387 */ /* 0x0001e80000100a00 */
[----:B0-----:R-:W5:Y:S04]  /*2a0f0*/  LDL R4, [R1+0xfb8] ;  /* 0x000fb80001047983 */ /* 0x001f680000100800 */
[----:B------:R0:W-:Y:S04]  /*2a100*/  STL.64 [R1+0x1af0], R24 ;  /* 0x001af01801007387 */ /* 0x0001e80000100a00 */
[----:B------:R-:W2:Y:S04]  /*2a110*/  LDL R5, [R1+0xfbc] ;  /* 0x000fbc0001057983 */ /* 0x000ea80000100800 */
[----:B------:R-:W2:Y:S04]  /*2a120*/  LDL R26, [R1+0xfc0] ;  /* 0x000fc000011a7983 */ /* 0x000ea80000100800 */
        /* <DEDUP_REMOVED lines=36> */
[----:B------:R-:W3:Y:S01]  /*2a370*/  LDL R2, [R1+0xfd8] ;  /* 0x000fd80001027983 */ /* 0x000ee20000100800 */
[----:B------:R-:W-:-:S03]  /*2a380*/  IMAD.WIDE R6, R7, 0x2, R12 ;  /* 0x0000000207067825 */ /* 0x000fc600078e020c */
        /* <DEDUP_REMOVED lines=8> */
[----:B------:R-:W5:Y:S04]  /*2a410*/  LDL R19, [R1+0xfe4] ;  /* 0x000fe40001137983 */ /* 0x000f680000100800 */
[----:B------:R1:W-:Y:S01]  /*2a420*/  STL.64 [R1+0x1c20], R6 ;  /* 0x001c200601007387 */ /* 0x0003e20000100a00 */
[----:B0-----:R-:W-:-:S03]  /*2a430*/  IMAD.WIDE R8, R5, 0x2, R12 ;  /* 0x0000000205087825 */ /* 0x001fc600078e020c */
[----:B------:R-:W-:Y:S01]  /*2a440*/  STL.64 [R1+0x1c30], R10 ;  /* 0x001c300a01007387 */ /* 0x000fe20000100a00 */
[----:B------:R-:W-:-:S03]  /*2a450*/  IMAD.WIDE R4, R27, 0x2, R12 ;  /* 0x000000021b047825 */ /* 0x000fc600078e020c */
[----:B------:R0:W-:Y:S01]  /*2a460*/  STL.64 [R1+0x1c40], R8 ;  /* 0x001c400801007387 */ /* 0x0001e20000100a00 */
[----:B-1----:R-:W-:-:S05]  /*2a470*/  IMAD.WIDE R6, R26, 0x2, R12 ;  /* 0x000000021a067825 */ /* 0x002fca00078e020c */
[----:B------:R1:W-:Y:S01]  /*2a480*/  STL.64 [R1+0x1c50], R6 ;  /* 0x001c500601007387 */ /* 0x0003e20000100a00 */
[----:B0-----:R-:W-:-:S03]  /*2a490*/  IMAD.WIDE R8, R28, 0x2, R12 ;  /* 0x000000021c087825 */ /* 0x001fc600078e020c */
[----:B------:R0:W-:Y:S04]  /*2a4a0*/  STL.64 [R1+0x1c60], R4 ;  /* 0x001c600401007387 */ /* 0x0001e80000100a00 */
[----:B------:R-:W-:Y:S01]  /*2a4b0*/  STL.64 [R1+0x1c70], R8 ;  /* 0x001c700801007387 */ /* 0x000fe20000100a00 */
[----:B-1----:R-:W-:-:S03]  /*2a4c0*/  IMAD.WIDE R6, R24, 0x2, R12 ;  /* 0x0000000218067825 */ /* 0x002fc600078e020c */
[----:B------:R-:W5:Y:S04]  /*2a4d0*/  LDL R22, [R1+0xfe8] ;  /* 0x000fe80001167983 */ /* 0x000f680000100800 */
[----:B------:R2:W-:Y:S04]  /*2a4e0*/  STL.64 [R1+0x1c80], R6 ;  /* 0x001c800601007387 */ /* 0x0005e80000100a00 */
[----:B------:R-:W5:Y:S01]  /*2a4f0*/  LDL R23, [R1+0xfec] ;  /* 0x000fec0001177983 */ /* 0x000f620000100800 */
[----:B0-----:R-:W-:-:S05]  /*2a500*/  IMAD.WIDE R4, R25, 0x2, R12 ;  /* 0x0000000219047825 */ /* 0x001fca00078e020c */
[----:B------:R3:W-:Y:S01]  /*2a510*/  STL.64 [R1+0x1c90], R4 ;  /* 0x001c900401007387 */ /* 0x0007e20000100a00 */
[----:B--2---:R-:W-:-:S04]  /*2a520*/  IMAD.WIDE R6, R3, 0x2, R12 ;  /* 0x0000000203067825 */ /* 0x004fc800078e020c */
[----:B---3--:R-:W-:-:S04]  /*2a530*/  IMAD.WIDE R4, R2, 0x2, R12 ;  /* 0x0000000202047825 */ /* 0x008fc800078e020c */
[--C-:B----4-:R-:W-:Y:S01]  /*2a540*/  IMAD.WIDE R26, R18, 0x2, R12.reuse ;  /* 0x00000002121a7825 */ /* 0x110fe200078e020c */
[----:B-----5:R0:W-:Y:S04]  /*2a550*/  STL [R1+0x33f0], R23 ;  /* 0x0033f01701007387 */ /* 0x0201e80000100800 */
[----:B------:R-:W2:Y:S04]  /*2a560*/  LDL R20, [R1+0xff0] ;  /* 0x000ff00001147983 */ /* 0x000ea80000100800 */
        /* <DEDUP_REMOVED lines=16> */
[----:B------:R0:W-:Y:S01]  /*2a670*/  STL.64 [R1+0x1cb0], R4 ;  /* 0x001cb00401007387 */ /* 0x0001e20000100a00 */
[----:B-1----:R-:W-:-:S05]  /*2a680*/  IMAD.WIDE R6, R29, 0x2, R12 ;  /* 0x000000021d067825 */ /* 0x002fca00078e020c */
[----:B------:R1:W-:Y:S01]  /*2a690*/  STL.64 [R1+0x1cc0], R6 ;  /* 0x001cc00601007387 */ /* 0x0003e20000100a00 */
[----:B0-----:R-:W-:-:S03]  /*2a6a0*/  IMAD.WIDE R4, R19, 0x2, R12 ;  /* 0x0000000213047825 */ /* 0x001fc600078e020c */
[----:B-1----:R-:W2:Y:S04]  /*2a6b0*/  LDL R6, [R1+0x1040] ;  /* 0x0010400001067983 */ /* 0x002ea80000100800 */
[----:B------:R0:W-:Y:S04]  /*2a6c0*/  STL.64 [R1+0x1cd0], R26 ;  /* 0x001cd01a01007387 */ /* 0x0001e80000100a00 */
[----:B------:R-:W2:Y:S04]  /*2a6d0*/  LDL R7, [R1+0x1044] ;  /* 0x0010440001077983 */ /* 0x000ea80000100800 */
[----:B------:R1:W-:Y:S04]  /*2a6e0*/  STL.64 [R1+0x1ce0], R4 ;  /* 0x001ce00401007387 */ /* 0x0003e80000100a00 */
[----:B0-----:R-:W2:Y:S04]  /*2a6f0*/  LDL R26, [R1+0x1050] ;  /* 0x00105000011a7983 */ /* 0x001ea80000100800 */
[----:B------:R-:W2:Y:S04]  /*2a700*/  LDL R27, [R1+0x1054] ;  /* 0x00105400011b7983 */ /* 0x000ea80000100800 */
[----:B-1----:R-:W2:Y:S04]  /*2a710*/  LDL R4, [R1+0x1048] ;  /* 0x0010480001047983 */ /* 0x002ea80000100800 */
[----:B------:R-:W2:Y:S04]  /*2a720*/  LDL R5, [R1+0x104c] ;  /* 0x00104c0001057983 */ /* 0x000ea80000100800 */
[----:B------:R-:W2:Y:S04]  /*2a730*/  LDL R29, [R1+0x1058] ;  /* 0x00105800011d7983 */ /* 0x000ea80000100800 */
[----:B------:R-:W2:Y:S04]  /*2a740*/  LDL R18, [R1+0x105c] ;  /* 0x00105c0001127983 */ /* 0x000ea80000100800 */
[----:B------:R-:W2:Y:S04]  /*2a750*/  LDL R19, [R1+0x1060] ;  /* 0x0010600001137983 */ /* 0x000ea80000100800 */
[----:B------:R0:W-:Y:S04]  /*2a760*/  STL.64 [R1+0x1cf0], R22 ;  /* 0x001cf01601007387 */ /* 0x0001e80000100a00 */
[----:B0-----:R-:W2:Y:S02]  /*2a770*/  LDL.LU R23, [R1+0x33f0] ;  /* 0x0033f00001177983 */ /* 0x001ea40000300800 */
[----:B--2---:R-:W-:-:S05]  /*2a780*/  IMAD.WIDE R22, R23, 0x2, R12 ;  /* 0x0000000217167825 */ /* 0x004fca00078e020c */
[----:B------:R0:W-:Y:S02]  /*2a790*/  STL.64 [R1+0x1d00], R22 ;  /* 0x001d001601007387 */ /* 0x0001e40000100a00 */
[----:B0-----:R-:W-:-:S05]  /*2a7a0*/  IMAD.WIDE R22, R20, 0x2, R12 ;  /* 0x0000000214167825 */ /* 0x001fca00078e020c */
[----:B------:R3:W-:Y:S02]  /*2a7b0*/  STL.64 [R1+0x1d10], R22 ;  /* 0x001d101601007387 */ /* 0x0007e40000100a00 */
[----:B---3--:R-:W-:-:S04]  /*2a7c0*/  IMAD.WIDE R22, R21, 0x2, R12 ;  /* 0x0000000215167825 */ /* 0x008fc800078e020c */
[--C-:B----4-:R-:W-:Y:S01]  /*2a7d0*/  IMAD.WIDE R20, R14, 0x2, R12.reuse ;  /* 0x000000020e147825 */ /* 0x110fe200078e020c */
[----:B------:R5:W-:Y:S04]  /*2a7e0*/  STL.64 [R1+0x1d20], R22 ;  /* 0x001d201601007387 */ /* 0x000be80000100a00 */
[----:B------:R0:W-:Y:S01]  /*2a7f0*/  STL.64 [R1+0x1d30], R20 ;  /* 0x001d301401007387 */ /* 0x0001e20000100a00 */
[----:B-----5:R-:W-:-:S04]  /*2a800*/  IMAD.WIDE R22, R15, 0x2, R12 ;  /* 0x000000020f167825 */ /* 0x020fc800078e020c */
[--C-:B------:R-:W-:Y:S01]  /*2a810*/  IMAD.WIDE R14, R16, 0x2, R12.reuse ;  /* 0x00000002100e7825 */ /* 0x100fe200078e020c */
[----:B------:R-:W-:Y:S03]  /*2a820*/  STL.64 [R1+0x1d40], R22 ;  /* 0x001d401601007387 */ /* 0x000fe60000100a00 */
[--C-:B0-----:R-:W-:Y:S01]  /*2a830*/  IMAD.WIDE R20, R17, 0x2, R12.reuse ;  /* 0x0000000211147825 */ /* 0x101fe200078e020c */
        /* <DEDUP_REMOVED lines=22> */
[----:B------:R-:W5:Y:S04]  /*2a9a0*/  LDL R3, [R1+0x1070] ;  /* 0x0010700001037983 */ /* 0x000f680000100800 */
[----:B------:R1:W-:Y:S04]  /*2a9b0*/  STL.64 [R1+0x1df0], R8 ;  /* 0x001df00801007387 */ /* 0x0003e80000100a00 */
[----:B------:R-:W4:Y:S01]  /*2a9c0*/  LDL R2, [R1+0x1074] ;  /* 0x0010740001027983 */ /* 0x000f220000100800 */
[----:B0-----:R-:W-:-:S04]  /*2a9d0*/  IMAD.WIDE R10, R4, 0x2, R12 ;  /* 0x00000002040a7825 */ /* 0x001fc800078e020c */
[----:B-1----:R-:W-:-:S04]  /*2a9e0*/  IMAD.WIDE R8, R6, 0x2, R12 ;  /* 0x0000000206087825 */ /* 0x002fc800078e020c */
[--C-:B------:R-:W-:Y:S01]  /*2a9f0*/  IMAD.WIDE R6, R7, 0x2, R12.reuse ;  /* 0x0000000207067825 */ /* 0x100fe200078e020c */
[----:B------:R0:W-:Y:S04]  /*2aa00*/  STL.64 [R1+0x1e00], R8 ;  /* 0x001e000801007387 */ /* 0x0001e80000100a00 */
[----:B------:R1:W-:Y:S04]  /*2aa10*/  STL.64 [R1+0x1e10], R6 ;  /* 0x001e100601007387 */ /* 0x0003e80000100a00 */
[----:B------:R-:W-:Y:S01]  /*2aa20*/  STL.64 [R1+0x1e20], R10 ;  /* 0x001e200a01007387 */ /* 0x000fe20000100a00 */
[----:B0-----:R-:W-:-:S04]  /*2aa30*/  IMAD.WIDE R8, R5, 0x2, R12 ;  /* 0x0000000205087825 */ /* 0x001fc800078e020c */
[--C-:B-1----:R-:W-:Y:S01]  /*2aa40*/  IMAD.WIDE R6, R26, 0x2, R12.reuse ;  /* 0x000000021a067825 */ /* 0x102fe200078e020c */
[----:B------:R0:W-:Y:S03]  /*2aa50*/  STL.64 [R1+0x1e30], R8 ;  /* 0x001e300801007387 */ /* 0x0001e60000100a00 */
[--C-:B------:R-:W-:Y:S01]  /*2aa60*/  IMAD.WIDE R4, R27, 0x2, R12.reuse ;  /* 0x000000021b047825 */ /* 0x100fe200078e020c */
[----:B------:R1:W-:Y:S04]  /*2aa70*/  STL.64 [R1+0x1e40], R6 ;  /* 0x001e400601007387 */ /* 0x0003e80000100a00 */
[----:B------:R1:W-:Y:S01]  /*2aa80*/  STL.64 [R1+0x1e50], R4 ;  /* 0x001e500401007387 */ /* 0x0003e20000100a00 */
[----:B0-----:R-:W-:-:S04]  /*2aa90*/  IMAD.WIDE R8, R29, 0x2, R12 ;  /* 0x000000021d087825 */ /* 0x001fc800078e020c */
[--C-:B-1----:R-:W-:Y:S01]  /*2aaa0*/  IMAD.WIDE R6, R18, 0x2, R12.reuse ;  /* 0x0000000212067825 */ /* 0x102fe200078e020c */
        /* <DEDUP_REMOVED lines=26> */
[--C-:B------:R-:W-:Y:S01]  /*2ac50*/  IMAD.WIDE R22, R22, 0x2, R12.reuse ;  /* 0x0000000216167825 */ /* 0x100fe200078e020c */
[----:B------:R0:W-:Y:S03]  /*2ac60*/  STL.64 [R1+0x1eb0], R6 ;  /* 0x001eb00601007387 */ /* 0x0001e60000100a00 */
[--C-:B-----5:R-:W-:Y:S01]  /*2ac70*/  IMAD.WIDE R4, R3, 0x2, R12.reuse ;  /* 0x0000000203047825 */ /* 0x120fe200078e020c */
[----:B------:R-:W5:Y:S03]  /*2ac80*/  LDL R9, [R1+0x10b8] ;  /* 0x0010b80001097983 */ /* 0x000f660000100800 */
[--C-:B------:R-:W-:Y:S01]  /*2ac90*/  IMAD.WIDE R2, R2, 0x2, R12.reuse ;  /* 0x0000000202027825 */ /* 0x100fe200078e020c */
[----:B------:R1:W-:Y:S04]  /*2aca0*/  STL.64 [R1+0x1ec0], R4 ;  /* 0x001ec00401007387 */ /* 0x0003e80000100a00 */
[----:B0-----:R-:W2:Y:S04]  /*2acb0*/  LDL R6, [R1+0x10bc] ;  /* 0x0010bc0001067983 */ /* 0x001ea80000100800 */
[----:B------:R0:W-:Y:S04]  /*2acc0*/  STL.64 [R1+0x1ed0], R2 ;  /* 0x001ed00201007387 */ /* 0x0001e80000100a00 */
[----:B------:R-:W2:Y:S04]  /*2acd0*/  LDL R7, [R1+0x10c0] ;  /* 0x0010c00001077983 */ /* 0x000ea80000100800 */
[----:B-1----:R-:W2:Y:S04]  /*2ace0*/  LDL R4, [R1+0x10c4] ;  /* 0x0010c40001047983 */ /* 0x002ea80000100800 */
        /* <DEDUP_REMOVED lines=30> */
[----:B0-----:R-:W-:-:S03]  /*2aed0*/  IMAD.WIDE R14, R18, 0x2, R12 ;  /* 0x00000002120e7825 */ /* 0x001fc600078e020c */
[----:B------:R-:W2:Y:S01]  /*2aee0*/  LDL R18, [R1+0x10e0] ;  /* 0x0010e00001127983 */ /* 0x000ea20000100800 */
[----:B-1----:R-:W-:-:S03]  /*2aef0*/  IMAD.WIDE R10, R19, 0x2, R12 ;  /* 0x00000002130a7825 */ /* 0x002fc600078e020c */
[----:B------:R0:W-:Y:S04]  /*2af00*/  STL.64 [R1+0x1fa0], R14 ;  /* 0x001fa00e01007387 */ /* 0x0001e80000100a00 */
[----:B------:R-:W3:Y:S01]  /*2af10*/  LDL R19, [R1+0x10e4] ;  /* 0x0010e40001137983 */ /* 0x000ee20000100800 */
[----:B-----5:R-:W-:-:S03]  /*2af20*/  IMAD.WIDE R8, R9, 0x2, R12 ;  /* 0x0000000209087825 */ /* 0x020fc600078e020c */
[----:B------:R1:W-:Y:S01]  /*2af30*/  STL.64 [R1+0x1fb0], R10 ;  /* 0x001fb00a01007387 */ /* 0x0003e20000100a00 */
[----:B0-----:R-:W-:-:S03]  /*2af40*/  IMAD.WIDE R14, R24, 0x2, R12 ;  /* 0x00000002180e7825 */ /* 0x001fc600078e020c */
[----:B------:R-:W4:Y:S04]  /*2af50*/  LDL R29, [R1+0x10e8] ;  /* 0x0010e800011d7983 */ /* 0x000f280000100800 */
[----:B------:R0:W-:Y:S01]  /*2af60*/  STL.64 [R1+0x1fc0], R14 ;  /* 0x001fc00e01007387 */ /* 0x0001e20000100a00 */
[----:B-1----:R-:W-:-:S03]  /*2af70*/  IMAD.WIDE R10, R25, 0x2, R12 ;  /* 0x00000002190a7825 */ /* 0x002fc600078e020c */
[----:B------:R-:W5:Y:S04]  /*2af80*/  LDL R24, [R1+0x10ec] ;  /* 0x0010ec0001187983 */ /* 0x000f680000100800 */
[----:B------:R1:W-:Y:S04]  /*2af90*/  STL.64 [R1+0x1fd0], R10 ;  /* 0x001fd00a01007387 */ /* 0x0003e80000100a00 */
[----:B------:R-:W5:Y:S01]  /*2afa0*/  LDL R25, [R1+0x10f0] ;  /* 0x0010f00001197983 */ /* 0x000f620000100800 */
[----:B0-----:R-:W-:-:S03]  /*2afb0*/  IMAD.WIDE R14, R6, 0x2, R12 ;  /* 0x00000002060e7825 */ /* 0x001fc600078e020c */
[----:B------:R0:W-:Y:S01]  /*2afc0*/  STL.64 [R1+0x1fe0], R8 ;  /* 0x001fe00801007387 */ /* 0x0001e20000100a00 */
[----:B-1----:R-:W-:-:S03]  /*2afd0*/  IMAD.WIDE R10, R7, 0x2, R12 ;  /* 0x00000002070a7825 */ /* 0x002fc600078e020c */
[----:B------:R-:W-:Y:S01]  /*2afe0*/  STL.64 [R1+0x1ff0], R14 ;  /* 0x001ff00e01007387 */ /* 0x000fe20000100a00 */
[----:B------:R-:W-:-:S04]  /*2aff0*/  IMAD.WIDE R6, R5, 0x2, R12 ;  /* 0x0000000205067825 */ /* 0x000fc800078e020c */
[--C-:B0-----:R-:W-:Y:S01]  /*2b000*/  IMAD.WIDE R8, R4, 0x2, R12.reuse ;  /* 0x0000000204087825 */ /* 0x101fe200078e020c */
        /* <DEDUP_REMOVED lines=8> */
[--C-:B------:R-:W-:Y:S01]  /*2b090*/  IMAD.WIDE R4, R3, 0x2, R12.reuse ;  /* 0x0000000203047825 */ /* 0x100fe200078e020c */
[----:B------:R2:W-:Y:S04]  /*2b0a0*/  STL.64 [R1+0x2050], R6 ;  /* 0x0020500601007387 */ /* 0x0005e80000100a00 */
[----:B------:R-:W5:Y:S04]  /*2b0b0*/  LDL R22, [R1+0x10f4] ;  /* 0x0010f40001167983 */ /* 0x000f680000100800 */
[----:B------:R3:W-:Y:S04]  /*2b0c0*/  STL.64 [R1+0x2060], R4 ;  /* 0x0020600401007387 */ /* 0x0007e80000100a00 */
[----:B------:R-:W5:Y:S01]  /*2b0d0*/  LDL R23, [R1+0x10f8] ;  /* 0x0010f80001177983 */ /* 0x000f620000100800 */
[----:B------:R-:W-:-:S05]  /*2b0e0*/  IMAD.WIDE R2, R2, 0x2, R12 ;  /* 0x0000000202027825 */ /* 0x000fca00078e020c */
        /* <DEDUP_REMOVED lines=18> */
[----:B------:R-:W2:Y:S01]  /*2b210*/  LDL R19, [R1+0x112c] ;  /* 0x00112c0001137983 */ /* 0x000ea20000100800 */
[----:B-1----:R-:W-:-:S03]  /*2b220*/  IMAD.WIDE R22, R22, 0x2, R12 ;  /* 0x0000000216167825 */ /* 0x002fc600078e020c */
[----:B------:R1:W-:Y:S01]  /*2b230*/  STL.64 [R1+0x2090], R4 ;  /* 0x0020900401007387 */ /* 0x0003e20000100a00 */
[----:B0-----:R-:W-:-:S03]  /*2b240*/  IMAD.WIDE R6, R24, 0x2, R12 ;  /* 0x0000000218067825 */ /* 0x001fc600078e020c */
[----:B------:R0:W-:Y:S01]  /*2b250*/  STL.64 [R1+0x20a0], R8 ;  /* 0x0020a00801007387 */ /* 0x0001e20000100a00 */
[----:B-1----:R-:W-:-:S03]  /*2b260*/  IMAD.WIDE R4, R25, 0x2, R12 ;  /* 0x0000000219047825 */ /* 0x002fc600078e020c */
[----:B0-----:R-:W2:Y:S04]  /*2b270*/  LDL R8, [R1+0x1130] ;  /* 0x0011300001087983 */ /* 0x001ea80000100800 */
        /* <DEDUP_REMOVED lines=21> */
[--C-:B-----5:R-:W-:Y:S01]  /*2b3d0*/  IMAD.WIDE R14, R15, 0x2, R12.reuse ;  /* 0x000000020f0e7825 */ /* 0x120fe200078e020c */
[----:B------:R-:W-:Y:S03]  /*2b3e0*/  STL.64 [R1+0x2110], R22 ;  /* 0x0021101601007387 */ /* 0x000fe60000100a00 */
[--C-:B0-----:R-:W-:Y:S01]  /*2b3f0*/  IMAD.WIDE R20, R16, 0x2, R12.reuse ;  /* 0x0000000210147825 */ /* 0x101fe200078e020c */
        /* <DEDUP_REMOVED lines=21> */
[----:B------:R1:W-:Y:S01]  /*2b550*/  STL.64 [R1+0x21b0], R10 ;  /* 0x0021b00a01007387 */ /* 0x0003e20000100a00 */
[----:B0-----:R-:W-:-:S03]  /*2b560*/  IMAD.WIDE R14, R8, 0x2, R12 ;  /* 0x00000002080e7825 */ /* 0x001fc600078e020c */
[----:B------:R-:W5:Y:S01]  /*2b570*/  LDL R19, [R1+0x116c] ;  /* 0x00116c0001137983 */ /* 0x000f620000100800 */
[----:B-1----:R-:W-:-:S03]  /*2b580*/  IMAD.WIDE R10, R9, 0x2, R12 ;  /* 0x00000002090a7825 */ /* 0x002fc600078e020c */
[----:B------:R-:W-:Y:S01]  /*2b590*/  STL.64 [R1+0x21c0], R14 ;  /* 0x0021c00e01007387 */ /* 0x000fe20000100a00 */
[----:B------:R-:W-:-:S03]  /*2b5a0*/  IMAD.WIDE R8, R6, 0x2, R12 ;  /* 0x0000000206087825 */ /* 0x000fc600078e020c */
        /* <DEDUP_REMOVED lines=14> */
[----:B------:R-:W-:Y:S04]  /*2b690*/  STL.64 [R1+0x2240], R8 ;  /* 0x0022400801007387 */ /* 0x000fe80000100a00 */
        /* <DEDUP_REMOVED lines=24> */
[----:B-1----:R-:W-:-:S03]  /*2b820*/  IMAD.WIDE R6, R18, 0x2, R12 ;  /* 0x0000000212067825 */ /* 0x002fc600078e020c */
[----:B------:R1:W-:Y:S04]  /*2b830*/  STL.64 [R1+0x2290], R8 ;  /* 0x0022900801007387 */ /* 0x0003e80000100a00 */
[----:B------:R-:W2:Y:S01]  /*2b840*/  LDL R11, [R1+0x11a8] ;  /* 0x0011a800010b7983 */ /* 0x000ea20000100800 */
[----:B0-----:R-:W-:-:S03]  /*2b850*/  IMAD.WIDE R4, R19, 0x2, R12 ;  /* 0x0000000213047825 */ /* 0x001fc600078e020c */
[----:B------:R0:W-:Y:S04]  /*2b860*/  STL.64 [R1+0x22a0], R6 ;  /* 0x0022a00601007387 */ /* 0x0001e80000100a00 */
[----:B-1----:R-:W2:Y:S04]  /*2b870*/  LDL R8, [R1+0x11ac] ;  /* 0x0011ac0001087983 */ /* 0x002ea80000100800 */
[----:B------:R1:W-:Y:S04]  /*2b880*/  STL.64 [R1+0x22b0], R4 ;  /* 0x0022b00401007387 */ /* 0x0003e80000100a00 */
        /* <DEDUP_REMOVED lines=30> */
[----:B------:R-:W-:Y:S04]  /*2ba70*/  STL.64 [R1+0x2350], R20 ;  /* 0x0023501401007387 */ /* 0x000fe80000100a00 */
[----:B------:R-:W2:Y:S01]  /*2ba80*/  LDL R24, [R1+0x11d8] ;  /* 0x0011d80001187983 */ /* 0x000ea20000100800 */
[----:B0-----:R-:W-:-:S03]  /*2ba90*/  IMAD.WIDE R14, R25, 0x2, R12 ;  /* 0x00000002190e7825 */ /* 0x001fc600078e020c */
        /* <DEDUP_REMOVED lines=10> */
[----:B------:R-:W4:Y:S01]  /*2bb40*/  LDL R2, [R1+0x11e8] ;  /* 0x0011e80001027983 */ /* 0x000f220000100800 */
[----:B------:R-:W-:-:S04]  /*2bb50*/  IMAD.WIDE R10, R9, 0x2, R12 ;  /* 0x00000002090a7825 */ /* 0x000fc800078e020c */
[--C-:B-1----:R-:W-:Y:S01]  /*2bb60*/  IMAD.WIDE R14, R8, 0x2, R12.reuse ;  /* 0x00000002080e7825 */ /* 0x102fe200078e020c */
        /* <DEDUP_REMOVED lines=46> */
[----:B------:R-:W2:Y:S04]  /*2be50*/  LDL R11, [R1+0x984] ;  /* 0x00098400010b7983 */ /* 0x000ea80000100800 */
[----:B------:R0:W-:Y:S04]  /*2be60*/  STL.64 [R1+0x24a0], R2 ;  /* 0x0024a00201007387 */ /* 0x0001e80000100a00 */
        /* <DEDUP_REMOVED lines=28> */
[----:B------:R0:W-:Y:S04]  /*2c030*/  STL.64 [R1+0x2520], R14 ;  /* 0x0025200e01007387 */ /* 0x0001e80000100a00 */
        /* <DEDUP_REMOVED lines=59> */
[----:B------:R0:W-:Y:S04]  /*2c3f0*/  STL.64 [R1+0x2670], R8 ;  /* 0x0026700801007387 */ /* 0x0001e80000100a00 */
[----:B------:R-:W2:Y:S01]  /*2c400*/  LDL R17, [R1+0x740] ;  /* 0x0007400001117983 */ /* 0x000ea20000100800 */
[----:B-1----:R-:W-:-:S03]  /*2c410*/  IMAD.WIDE R4, R25, 0x2, R12 ;  /* 0x0000000219047825 */ /* 0x002fc600078e020c */
[----:B------:R1:W-:Y:S04]  /*2c420*/  STL.64 [R1+0x2680], R6 ;  /* 0x0026800601007387 */ /* 0x0003e80000100a00 */
[----:B------:R-:W2:Y:S04]  /*2c430*/  LDL R10, [R1+0x71c] ;  /* 0x00071c00010a7983 */ /* 0x000ea80000100800 */
        /* <DEDUP_REMOVED lines=42> */
[----:B0-----:R-:W-:-:S04]  /*2c6e0*/  IMAD.WIDE R20, R10, 0x2, R12 ;  /* 0x000000020a147825 */ /* 0x001fc800078e020c */
[----:B-1----:R-:W-:-:S04]  /*2c6f0*/  IMAD.WIDE R14, R17, 0x2, R12 ;  /* 0x00000002110e7825 */ /* 0x002fc800078e020c */
        /* <DEDUP_REMOVED lines=49> */
[----:B------:R-:W2:Y:S04]  /*2ca10*/  LDL R17, [R1+0x4b4] ;  /* 0x0004b40001117983 */ /* 0x000ea80000100800 */
[----:B------:R0:W-:Y:S04]  /*2ca20*/  STL.64 [R1+0x2880], R4 ;  /* 0x0028800401007387 */ /* 0x0001e80000100a00 */
[----:B------:R-:W2:Y:S04]  /*2ca30*/  LDL R10, [R1+0x4b0] ;  /* 0x0004b000010a7983 */ /* 0x000ea80000100800 */
[----:B------:R-:W2:Y:S04]  /*2ca40*/  LDL R11, [R1+0x48c] ;  /* 0x00048c00010b7983 */ /* 0x000ea80000100800 */
[----:B-1----:R-:W2:Y:S04]  /*2ca50*/  LDL R8, [R1+0x488] ;  /* 0x0004880001087983 */ /* 0x002ea80000100800 */
[----:B------:R-:W2:Y:S04]  /*2ca60*/  LDL R9, [R1+0x464] ;  /* 0x0004640001097983 */ /* 0x000ea80000100800 */
[----:B0-----:R-:W2:Y:S04]  /*2ca70*/  LDL R6, [R1+0x460] ;  /* 0x0004600001067983 */ /* 0x001ea80000100800 */
        /* <DEDUP_REMOVED lines=16> */
[----:B------:R0:W-:Y:S03]  /*2cb80*/  STL.64 [R1+0x28c0], R22 ;  /* 0x0028c01601007387 */ /* 0x0001e60000100a00 */
[--C-:B-----5:R-:W-:Y:S01]  /*2cb90*/  IMAD.WIDE R14, R15, 0x2, R12.reuse ;  /* 0x000000020f0e7825 */ /* 0x120fe200078e020c */
        /* <DEDUP_REMOVED lines=14> */
[----:B------:R-:W5:Y:S01]  /*2cc80*/  LDL R3, [R1+0x344] ;  /* 0x0003440001037983 */ /* 0x000f620000100800 */
[----:B------:R-:W-:-:S03]  /*2cc90*/  IMAD.WIDE R22, R16, 0x2, R12 ;  /* 0x0000000210167825 */ /* 0x000fc600078e020c */
[----:B------:R1:W-:Y:S04]  /*2cca0*/  STL.64 [R1+0x2930], R14 ;  /* 0x0029300e01007387 */ /* 0x0003e80000100a00 */
[----:B------:R-:W4:Y:S01]  /*2ccb0*/  LDL R2, [R1+0x340] ;  /* 0x0003400001027983 */ /* 0x000f220000100800 */
[----:B0-----:R-:W-:-:S03]  /*2ccc0*/  IMAD.WIDE R20, R10, 0x2, R12 ;  /* 0x000000020a147825 */ /* 0x001fc600078e020c */
[----:B------:R-:W-:Y:S01]  /*2ccd0*/  STL.64 [R1+0x2940], R22 ;  /* 0x0029401601007387 */ /* 0x000fe20000100a00 */
        /* <DEDUP_REMOVED lines=75> */
[----:B------:R0:W-:Y:S04]  /*2d190*/  STL.64 [R1+0x2ac0], R22 ;  /* 0x002ac01601007387 */ /* 0x0001e80000100a00 */
[----:B------:R1:W-:Y:S04]  /*2d1a0*/  STL.64 [R1+0x2ad0], R20 ;  /* 0x002ad01401007387 */ /* 0x0003e80000100a00 */
[----:B------:R-:W2:Y:S01]  /*2d1b0*/  LDL R29, [R1+0x27c] ;  /* 0x00027c00011d7983 */ /* 0x000ea20000100800 */
[----:B0-----:R-:W-:-:S04]  /*2d1c0*/  IMAD.WIDE R22, R18, 0x2, R12 ;  /* 0x0000000212167825 */ /* 0x001fc800078e020c */
[--C-:B-1----:R-:W-:Y:S01]  /*2d1d0*/  IMAD.WIDE R20, R19, 0x2, R12.reuse ;  /* 0x0000000213147825 */ /* 0x102fe200078e020c */
        /* <DEDUP_REMOVED lines=11> */
[----:B------:R-:W-:-:S03]  /*2d290*/  IMAD.WIDE R14, R16, 0x2, R12 ;  /* 0x00000002100e7825 */ /* 0x000fc600078e020c */
[----:B------:R-:W-:Y:S01]  /*2d2a0*/  STL.64 [R1+0x2b20], R22 ;  /* 0x002b201601007387 */ /* 0x000fe20000100a00 */
[----:B0-----:R-:W-:-:S03]  /*2d2b0*/  IMAD.WIDE R20, R17, 0x2, R12 ;  /* 0x0000000211147825 */ /* 0x001fc600078e020c */
[----:B------:R0:W-:Y:S01]  /*2d2c0*/  STL.64 [R1+0x2b30], R14 ;  /* 0x002b300e01007387 */ /* 0x0001e20000100a00 */
[----:B------:R-:W-:-:S03]  /*2d2d0*/  IMAD.WIDE R16, R10, 0x2, R12 ;  /* 0x000000020a107825 */ /* 0x000fc600078e020c */
        /* <DEDUP_REMOVED lines=31> */
[----:B-----5:R-:W-:Y:S04]  /*2d4d0*/  STL [R1+0x33d0], R23 ;  /* 0x0033d01701007387 */ /* 0x020fe80000100800 */
[----:B------:R-:W2:Y:S04]  /*2d4e0*/  LDL R20, [R1+0x260] ;  /* 0x0002600001147983 */ /* 0x000ea80000100800 */
[----:B------:R-:W3:Y:S04]  /*2d4f0*/  LDL R16, [R1+0x25c] ;  /* 0x00025c0001107983 */ /* 0x000ee80000100800 */
[----:B------:R-:W4:Y:S04]  /*2d500*/  LDL R17, [R1+0x258] ;  /* 0x0002580001117983 */ /* 0x000f280000100800 */
[----:B0-----:R-:W5:Y:S04]  /*2d510*/  LDL R3, [R1+0x254] ;  /* 0x0002540001037983 */ /* 0x001f680000100800 */
[----:B------:R-:W2:Y:S04]  /*2d520*/  LDL R2, [R1+0x250] ;  /* 0x0002500001027983 */ /* 0x000ea80000100800 */
[----:B------:R-:W2:Y:S04]  /*2d530*/  LDL R21, [R1+0x244] ;  /* 0x0002440001157983 */ /* 0x000ea80000100800 */
[----:B------:R0:W-:Y:S04]  /*2d540*/  STL.64 [R1+0x2c20], R6 ;  /* 0x002c200601007387 */ /* 0x0001e80000100a00 */
[----:B------:R-:W2:Y:S04]  /*2d550*/  LDL R14, [R1+0x9d0] ;  /* 0x0009d000010e7983 */ /* 0x000ea80000100800 */
[----:B------:R1:W-:Y:S01]  /*2d560*/  STL.64 [R1+0x2c30], R4 ;  /* 0x002c300401007387 */ /* 0x0003e20000100a00 */
[----:B0-----:R-:W-:-:S03]  /*2d570*/  IMAD.WIDE R6, R24, 0x2, R12 ;  /* 0x0000000218067825 */ /* 0x001fc600078e020c */
[----:B------:R0:W-:Y:S04]  /*2d580*/  STL.64 [R1+0x2c40], R8 ;  /* 0x002c400801007387 */ /* 0x0001e80000100a00 */
[----:B------:R-:W2:Y:S01]  /*2d590*/  LDL.LU R15, [R1+0x20] ;  /* 0x00002000010f7983 */ /* 0x000ea20000300800 */
[----:B-1----:R-:W-:-:S03]  /*2d5a0*/  IMAD.WIDE R4, R25, 0x2, R12 ;  /* 0x0000000219047825 */ /* 0x002fc600078e020c */
[----:B------:R1:W-:Y:S04]  /*2d5b0*/  STL.64 [R1+0x2c50], R6 ;  /* 0x002c500601007387 */ /* 0x0003e80000100a00 */
[----:B------:R-:W2:Y:S04]  /*2d5c0*/  LDL.LU R10, [R1+0x58] ;  /* 0x00005800010a7983 */ /* 0x000ea80000300800 */
[----:B------:R1:W-:Y:S04]  /*2d5d0*/  STL.64 [R1+0x2c58], R4 ;  /* 0x002c580401007387 */ /* 0x0003e80000100a00 */
[----:B------:R-:W2:Y:S04]  /*2d5e0*/  LDL.LU R11, [R1+0x78] ;  /* 0x00007800010b7983 */ /* 0x000ea80000300800 */
[----:B0-----:R-:W2:Y:S04]  /*2d5f0*/  LDL.LU R8, [R1+0x88] ;  /* 0x0000880001087983 */ /* 0x001ea80000300800 */
[----:B------:R-:W2:Y:S04]  /*2d600*/  LDL.LU R9, [R1+0x8c] ;  /* 0x00008c0001097983 */ /* 0x000ea80000300800 */
[----:B-1----:R-:W2:Y:S04]  /*2d610*/  LDL.LU R6, [R1+0x94] ;  /* 0x0000940001067983 */ /* 0x002ea80000300800 */
[----:B------:R-:W2:Y:S04]  /*2d620*/  LDL.LU R7, [R1+0x98] ;  /* 0x0000980001077983 */ /* 0x000ea80000300800 */
[----:B------:R-:W2:Y:S04]  /*2d630*/  LDL.LU R4, [R1+0x7f0] ;  /* 0x0007f00001047983 */ /* 0x000ea80000300800 */
[----:B------:R-:W2:Y:S01]  /*2d640*/  LDL.LU R5, [R1+0x7f4] ;  /* 0x0007f40001057983 */ /* 0x000ea20000300800 */
[----:B------:R-:W-:-:S03]  /*2d650*/  IMAD.WIDE R22, R22, 0x2, R12 ;  /* 0x0000000216167825 */ /* 0x000fc600078e020c */
        /* <DEDUP_REMOVED lines=17> */
[----:B0-----:R-:W2:Y:S04]  /*2d770*/  LDL.LU.64 R22, [R1+0x33c8] ;  /* 0x0033c80001167983 */ /* 0x001ea80000300a00 */
[----:B------:R5:W-:Y:S02]  /*2d780*/  STL.64 [R1+0x2ca8], R16 ;  /* 0x002ca81001007387 */ /* 0x000be40000100a00 */
[----:B-----5:R-:W-:-:S04]  /*2d790*/  IMAD.WIDE R16, R3, 0x2, R12 ;  /* 0x0000000203107825 */ /* 0x020fc800078e020c */
[--C-:B------:R-:W-:Y:S01]  /*2d7a0*/  IMAD.WIDE R2, R2, 0x2, R12.reuse ;  /* 0x0000000202027825 */ /* 0x100fe200078e020c */
[----:B------:R0:W-:Y:S04]  /*2d7b0*/  STL.64 [R1+0x2cb8], R16 ;  /* 0x002cb81001007387 */ /* 0x0001e80000100a00 */
[----:B0-----:R-:W3:Y:S04]  /*2d7c0*/  LDL.LU.64 R16, [R1+0x33c0] ;  /* 0x0033c00001107983 */ /* 0x001ee80000300a00 */
[----:B------:R0:W-:Y:S04]  /*2d7d0*/  STL.64 [R1+0x2cc8], R2 ;  /* 0x002cc80201007387 */ /* 0x0001e80000100a00 */
[----:B0-----:R-:W4:Y:S02]  /*2d7e0*/  LDL.LU R3, [R1+0x33bc] ;  /* 0x0033bc0001037983 */ /* 0x001f240000300800 */
[----:B----4-:R-:W-:-:S05]  /*2d7f0*/  IMAD.WIDE R2, R3, 0x2, R12 ;  /* 0x0000000203027825 */ /* 0x010fca00078e020c */
[----:B------:R0:W-:Y:S04]  /*2d800*/  STL.64 [R1+0x2cd8], R2 ;  /* 0x002cd80201007387 */ /* 0x0001e80000100a00 */
[----:B0-----:R-:W4:Y:S01]  /*2d810*/  LDL.LU R2, [R1+0x33b8] ;  /* 0x0033b80001027983 */ /* 0x001f220000300800 */
[----:B------:R-:W-:-:S04]  /*2d820*/  IMAD.WIDE R20, R21, 0x2, R12 ;  /* 0x0000000215147825 */ /* 0x000fc800078e020c */
[----:B----4-:R-:W-:-:S05]  /*2d830*/  IMAD.WIDE R2, R2, 0x2, R12 ;  /* 0x0000000202027825 */ /* 0x010fca00078e020c */
[----:B------:R0:W-:Y:S04]  /*2d840*/  STL.64 [R1+0x2ce8], R2 ;  /* 0x002ce80201007387 */ /* 0x0001e80000100a00 */
[----:B0-----:R-:W3:Y:S01]  /*2d850*/  LDL.LU.64 R2, [R1+0x33b0] ;  /* 0x0033b00001027983 */ /* 0x001ee20000300a00 */
[----:B------:R-:W-:-:S03]  /*2d860*/  IMAD R0, R0, c[0x0][0x190], RZ ;  /* 0x0000640000007a24 */ /* 0x000fc600078e02ff */
[----:B------:R0:W-:Y:S02]  /*2d870*/  STL.64 [R1+0x2cf8], R20 ;  /* 0x002cf81401007387 */ /* 0x0001e40000100a00 */
[----:B0-----:R-:W-:-:S05]  /*2d880*/  IMAD.WIDE R20, R14, 0x2, R12 ;  /* 0x000000020e147825 */ /* 0x001fca00078e020c */
[----:B------:R0:W-:Y:S02]  /*2d890*/  STL.64 [R1+0x2d18], R20 ;  /* 0x002d181401007387 */ /* 0x0001e40000100a00 */
[----:B0-----:R-:W-:Y:S02]  /*2d8a0*/  IMAD.WIDE R20, R0, 0x2, R12 ;  /* 0x0000000200147825 */ /* 0x001fe400078e020c */
[----:B------:R-:W4:Y:S04]  /*2d8b0*/  LDL.LU R13, [R1+0x7c8] ;  /* 0x0007c800010d7983 */ /* 0x000f280000300800 */
[----:B------:R3:W-:Y:S02]  /*2d8c0*/  STL.64 [R1+0x2d08], R20 ;  /* 0x002d081401007387 */ /* 0x0007e40000100a00 */
[----:B---3--:R-:W-:-:S04]  /*2d8d0*/  IMAD.WIDE R20, R17, 0x2, R2 ;  /* 0x0000000211147825 */ /* 0x008fc800078e0202 */
[--C-:B------:R-:W-:Y:S01]  /*2d8e0*/  IMAD.WIDE R14, R15, 0x2, R2.reuse ;  /* 0x000000020f0e7825 */ /* 0x100fe200078e0202 */
[----:B------:R0:W-:Y:S04]  /*2d8f0*/  STL.64 [R1+0xe0], R20 ;  /* 0x0000e01401007387 */ /* 0x0001e80000100a00 */
[----:B0-----:R-:W3:Y:S04]  /*2d900*/  LDL.LU.64 R20, [R1+0x33a8] ;  /* 0x0033a80001147983 */ /* 0x001ee80000300a00 */
[----:B------:R0:W-:Y:S02]  /*2d910*/  STL.64 [R1+0xd8], R14 ;  /* 0x0000d80e01007387 */ /* 0x0001e40000100a00 */
[----:B0-----:R-:W-:-:S04]  /*2d920*/  IMAD.WIDE R14, R10, 0x2, R2 ;  /* 0x000000020a0e7825 */ /* 0x001fc800078e0202 */
[--C-:B------:R-:W-:Y:S01]  /*2d930*/  IMAD.WIDE R10, R11, 0x2, R2.reuse ;  /* 0x000000020b0a7825 */ /* 0x100fe200078e0202 */
[----:B------:R0:W-:Y:S04]  /*2d940*/  STL.64 [R1+0xd0], R14 ;  /* 0x0000d00e01007387 */ /* 0x0001e80000100a00 */
[----:B0-----:R-:W5:Y:S04]  /*2d950*/  LDL.LU.64 R14, [R1+0x33a0] ;  /* 0x0033a000010e7983 */ /* 0x001f680000300a00 */
[----:B------:R0:W-:Y:S02]  /*2d960*/  STL.64 [R1+0xc8], R10 ;  /* 0x0000c80a01007387 */ /* 0x0001e40000100a00 */
[----:B0-----:R-:W-:-:S04]  /*2d970*/  IMAD.WIDE R10, R8, 0x2, R2 ;  /* 0x00000002080a7825 */ /* 0x001fc800078e0202 */
[--C-:B------:R-:W-:Y:S01]  /*2d980*/  IMAD.WIDE R8, R9, 0x2, R2.reuse ;  /* 0x0000000209087825 */ /* 0x100fe200078e0202 */
[----:B------:R0:W-:Y:S04]  /*2d990*/  STL.64 [R1+0xc0], R10 ;  /* 0x0000c00a01007387 */ /* 0x0001e80000100a00 */
[----:B0-----:R-:W2:Y:S04]  /*2d9a0*/  LDL.LU.64 R10, [R1+0x3398] ;  /* 0x00339800010a7983 */ /* 0x001ea80000300a00 */
        /* <DEDUP_REMOVED lines=30> */
[----:B------:R0:W-:Y:S04]  /*2db90*/  STL.64 [R1+0x58], R24 ;  /* 0x0000581801007387 */ /* 0x0001e80000100a00 */
[----:B0-----:R-:W2:Y:S01]  /*2dba0*/  LDL.LU.64 R24, [R1+0x3360] ;  /* 0x0033600001187983 */ /* 0x001ea20000300a00 */
[----:B----4-:R-:W-:-:S05]  /*2dbb0*/  IMAD.WIDE R12, R13, 0x2, R2 ;  /* 0x000000020d0c7825 */ /* 0x010fca00078e0202 */
[----:B------:R2:W-:Y:S02]  /*2dbc0*/  STL.64 [R1+0x50], R12 ;  /* 0x0000500c01007387 */ /* 0x0005e40000100a00 */
[----:B--2---:R-:W-:-:S05]  /*2dbd0*/  IMAD.WIDE R12, R25, 0x2, R2 ;  /* 0x00000002190c7825 */ /* 0x004fca00078e0202 */
[----:B------:R0:W-:Y:S02]  /*2dbe0*/  STL.64 [R1+0x48], R12 ;  /* 0x0000480c01007387 */ /* 0x0001e40000100a00 */
[----:B0-----:R-:W-:-:S05]  /*2dbf0*/  IMAD.WIDE R12, R9, 0x2, R2 ;  /* 0x00000002090c7825 */ /* 0x001fca00078e0202 */
        /* <DEDUP_REMOVED lines=8> */
[----:B------:R0:W-:Y:S01]  /*2dc80*/  STL.64 [R1+0x20], R12 ;  /* 0x0000200c01007387 */ /* 0x0001e20000100a00 */
[----:B------:R-:W-:-:S04]  /*2dc90*/  IMAD.WIDE R26, R27, 0x2, R2 ;  /* 0x000000021b1a7825 */ /* 0x000fc800078e0202 */
[----:B0-----:R-:W-:-:S04]  /*2dca0*/  IMAD.WIDE R12, R24, 0x2, R2 ;  /* 0x00000002180c7825 */ /* 0x001fc800078e0202 */
[--C-:B------:R-:W-:Y:S01]  /*2dcb0*/  IMAD.WIDE R24, R18, 0x2, R2.reuse ;  /* 0x0000000212187825 */ /* 0x100fe200078e0202 */
[----:B------:R0:W-:Y:S03]  /*2dcc0*/  STL.64 [R1+0x18], R12 ;  /* 0x0000180c01007387 */ /* 0x0001e60000100a00 */
[--C-:B------:R-:W-:Y:S01]  /*2dcd0*/  IMAD.WIDE R18, R10, 0x2, R2.reuse ;  /* 0x000000020a127825 */ /* 0x100fe200078e0202 */
[----:B------:R1:W-:Y:S03]  /*2dce0*/  STL.64 [R1+0x10], R24 ;  /* 0x0000101801007387 */ /* 0x0003e60000100a00 */
[----:B0-----:R-:W-:-:S04]  /*2dcf0*/  IMAD.WIDE R12, R28, 0x2, R2 ;  /* 0x000000021c0c7825 */ /* 0x001fc800078e0202 */
[--C-:B------:R-:W-:Y:S01]  /*2dd00*/  IMAD.WIDE R28, R29, 0x2, R2.reuse ;  /* 0x000000021d1c7825 */ /* 0x100fe200078e0202 */
[----:B------:R-:W-:Y:S03]  /*2dd10*/  STL.64 [R1+0x8], R18 ;  /* 0x0000081201007387 */ /* 0x000fe60000100a00 */
[--C-:B-1----:R-:W-:Y:S01]  /*2dd20*/  IMAD.WIDE R24, R4, 0x2, R2.reuse ;  /* 0x0000000204187825 */ /* 0x102fe200078e0202 */
[----:B------:R-:W-:Y:S04]  /*2dd30*/  STL.64 [R1+0x3310], R28 ;  /* 0x0033101c01007387 */ /* 0x000fe80000100a00 */
[----:B------:R-:W-:Y:S04]  /*2dd40*/  STL.64 [R1], R12 ;  /* 0x0000000c01007387 */ /* 0x000fe80000100a00 */
[----:B------:R0:W-:Y:S04]  /*2dd50*/  STL.64 [R1+0x3308], R26 ;  /* 0x0033081a01007387 */ /* 0x0001e80000100a00 */
[----:B------:R-:W-:Y:S04]  /*2dd60*/  STL.64 [R1+0x3300], R24 ;  /* 0x0033001801007387 */ /* 0x000fe80000100a00 */
[----:B0-----:R-:W2:Y:S01]  /*2dd70*/  LDL.LU R26, [R1+0x8c8] ;  /* 0x0008c800011a7983 */ /* 0x001ea20000300800 */
[----:B------:R-:W-:-:S03]  /*2dd80*/  IMAD.WIDE R4, R5, 0x2, R2 ;  /* 0x0000000205047825 */ /* 0x000fc600078e0202 */
[----:B------:R-:W4:Y:S01]  /*2dd90*/  LDL.LU R27, [R1+0x764] ;  /* 0x00076400011b7983 */ /* 0x000f220000300800 */
[----:B------:R-:W-:-:S04]  /*2dda0*/  IMAD.WIDE R6, R7, 0x2, R2 ;  /* 0x0000000207067825 */ /* 0x000fc800078e0202 */
[--C-:B------:R-:W-:Y:S01]  /*2ddb0*/  IMAD.WIDE R8, R8, 0x2, R2.reuse ;  /* 0x0000000208087825 */ /* 0x100fe200078e0202 */
[----:B------:R-:W-:Y:S04]  /*2ddc0*/  STL.64 [R1+0x3318], R4 ;  /* 0x0033180401007387 */ /* 0x000fe80000100a00 */
[----:B------:R0:W-:Y:S04]  /*2ddd0*/  STL.64 [R1+0x32f8], R6 ;  /* 0x0032f80601007387 */ /* 0x0001e80000100a00 */
[----:B0-----:R-:W5:Y:S04]  /*2dde0*/  LDL.LU R6, [R1+0x8e0] ;  /* 0x0008e00001067983 */ /* 0x001f680000300800 */
[----:B------:R0:W-:Y:S04]  /*2ddf0*/  STL.64 [R1+0x3320], R8 ;  /* 0x0033200801007387 */ /* 0x0001e80000100a00 */
[----:B0-----:R-:W5:Y:S04]  /*2de00*/  LDL.LU R8, [R1+0x760] ;  /* 0x0007600001087983 */ /* 0x001f680000300800 */
[----:B------:R-:W5:Y:S01]  /*2de10*/  LDL.LU R9, [R1+0x8cc] ;  /* 0x0008cc0001097983 */ /* 0x000f620000300800 */
[----:B------:R-:W-:-:S03]  /*2de20*/  IMAD.WIDE R10, R11, 0x2, R2 ;  /* 0x000000020b0a7825 */ /* 0x000fc600078e0202 */
[----:B------:R-:W5:Y:S01]  /*2de30*/  LDL.LU R7, [R1+0x754] ;  /* 0x0007540001077983 */ /* 0x000f620000300800 */
[----:B------:R-:W-:-:S03]  /*2de40*/  IMAD.WIDE R12, R16, 0x2, R2 ;  /* 0x00000002100c7825 */ /* 0x000fc600078e0202 */
[----:B------:R2:W-:Y:S04]  /*2de50*/  STL.64 [R1+0x3328], R10 ;  /* 0x0033280a01007387 */ /* 0x0005e80000100a00 */
[----:B------:R-:W5:Y:S04]  /*2de60*/  LDL.LU R4, [R1+0x750] ;  /* 0x0007500001047983 */ /* 0x000f680000300800 */
[----:B------:R4:W-:Y:S04]  /*2de70*/  STL.64 [R1+0x3330], R12 ;  /* 0x0033300c01007387 */ /* 0x0009e80000100a00 */
[----:B------:R-:W5:Y:S01]  /*2de80*/  LDL.LU R5, [R1+0x8e4] ;  /* 0x0008e40001057983 */ /* 0x000f620000300800 */
[----:B------:R-:W-:-:S05]  /*2de90*/  IMAD.WIDE R14, R14, 0x2, R2 ;  /* 0x000000020e0e7825 */ /* 0x000fca00078e0202 */
[----:B------:R-:W-:Y:S01]  /*2dea0*/  STL.64 [R1+0x3338], R14 ;  /* 0x0033380e01007387 */ /* 0x000fe20000100a00 */
[----:B------:R-:W-:-:S03]  /*2deb0*/  IMAD.WIDE R16, R23, 0x2, R2 ;  /* 0x0000000217107825 */ /* 0x000fc600078e0202 */
[----:B------:R-:W5:Y:S04]  /*2dec0*/  LDL.LU R24, [R1+0x8f0] ;  /* 0x0008f00001187983 */ /* 0x000f680000300800 */
[----:B------:R-:W-:Y:S04]  /*2ded0*/  STL.64 [R1+0x3340], R16 ;  /* 0x0033401001007387 */ /* 0x000fe80000100a00 */
[----:B------:R-:W5:Y:S01]  /*2dee0*/  LDL.LU R25, [R1+0x8f4] ;  /* 0x0008f40001197983 */ /* 0x000f620000300800 */
[----:B---3--:R-:W-:-:S05]  /*2def0*/  IMAD.WIDE R18, R20, 0x2, R2 ;  /* 0x0000000214127825 */ /* 0x008fca00078e0202 */
[----:B------:R-:W-:Y:S04]  /*2df00*/  STL.64 [R1+0x3348], R18 ;  /* 0x0033481201007387 */ /* 0x000fe80000100a00 */
[----:B------:R-:W3:Y:S01]  /*2df10*/  LDL.LU R28, [R1+0x900] ;  /* 0x00090000011c7983 */ /* 0x000ee20000300800 */
[----:B------:R-:W-:-:S05]  /*2df20*/  IMAD.WIDE R20, R21, 0x2, R2 ;  /* 0x0000000215147825 */ /* 0x000fca00078e0202 */
[----:B------:R-:W-:Y:S04]  /*2df30*/  STL.64 [R1+0x3350], R20 ;  /* 0x0033501401007387 */ /* 0x000fe80000100a00 */
[----:B------:R-:W3:Y:S01]  /*2df40*/  LDL.LU R29, [R1+0x73c] ;  /* 0x00073c00011d7983 */ /* 0x000ee20000300800 */
[----:B------:R-:W-:-:S05]  /*2df50*/  IMAD.WIDE R22, R22, 0x2, R2 ;  /* 0x0000000216167825 */ /* 0x000fca00078e0202 */
[----:B------:R-:W-:Y:S01]  /*2df60*/  STL.64 [R1+0x3358], R22 ;  /* 0x0033581601007387 */ /* 0x000fe20000100a00 */
[----:B--2---:R-:W-:-:S03]  /*2df70*/  IMAD.WIDE R10, R26, 0x2, R2 ;  /* 0x000000021a0a7825 */ /* 0x004fc600078e0202 */
[----:B------:R-:W2:Y:S04]  /*2df80*/  LDL.LU R26, [R1+0x738] ;  /* 0x00073800011a7983 */ /* 0x000ea80000300800 */
[----:B------:R0:W-:Y:S01]  /*2df90*/  STL.64 [R1+0x2d8], R10 ;  /* 0x0002d80a01007387 */ /* 0x0001e20000100a00 */
[----:B----4-:R-:W-:-:S03]  /*2dfa0*/  IMAD.WIDE R12, R27, 0x2, R2 ;  /* 0x000000021b0c7825 */ /* 0x010fc600078e0202 */
[----:B0-----:R-:W4:Y:S04]  /*2dfb0*/  LDL.LU R11, [R1+0x904] ;  /* 0x00090400010b7983 */ /* 0x001f280000300800 */
[----:B------:R-:W4:Y:S04]  /*2dfc0*/  LDL.LU R27, [R1+0x918] ;  /* 0x00091800011b7983 */ /* 0x000f280000300800 */
[----:B------:R5:W-:Y:S02]  /*2dfd0*/  STL.64 [R1+0x2e8], R12 ;  /* 0x0002e80c01007387 */ /* 0x000be40000100a00 */
[----:B-----5:R-:W-:-:S04]  /*2dfe0*/  IMAD.WIDE R12, R8, 0x2, R2 ;  /* 0x00000002080c7825 */ /* 0x020fc800078e0202 */
[--C-:B------:R-:W-:Y:S02]  /*2dff0*/  IMAD.WIDE R14, R9, 0x2, R2.reuse ;  /* 0x00000002090e7825 */ /* 0x100fe400078e0202 */
[----:B------:R-:W5:Y:S04]  /*2e000*/  LDL.LU R9, [R1+0x72c] ;  /* 0x00072c0001097983 */ /* 0x000f680000300800 */
[----:B------:R0:W-:Y:S04]  /*2e010*/  STL.64 [R1+0x300], R12 ;  /* 0x0003000c01007387 */ /* 0x0001e80000100a00 */
[----:B------:R-:W-:Y:S04]  /*2e020*/  STL.64 [R1+0x310], R14 ;  /* 0x0003100e01007387 */ /* 0x000fe80000100a00 */
[----:B------:R-:W5:Y:S01]  /*2e030*/  LDL.LU R16, [R1+0x728] ;  /* 0x0007280001107983 */ /* 0x000f620000300800 */
[----:B0-----:R-:W-:-:S03]  /*2e040*/  IMAD.WIDE R12, R6, 0x2, R2 ;  /* 0x00000002060c7825 */ /* 0x001fc600078e0202 */
[----:B------:R-:W5:Y:S04]  /*2e050*/  LDL.LU R6, [R1+0x91c] ;  /* 0x00091c0001067983 */ /* 0x000f680000300800 */
[----:B------:R0:W-:Y:S04]  /*2e060*/  STL.64 [R1+0x328], R12 ;  /* 0x0003280c01007387 */ /* 0x0001e80000100a00 */
        /* <DEDUP_REMOVED lines=10> */
[----:B------:R-:W5:Y:S01]  /*2e110*/  LDL.LU R5, [R1+0x944] ;  /* 0x0009440001057983 */ /* 0x000f620000300800 */
[----:B------:R-:W-:-:S03]  /*2e120*/  IMAD.WIDE R18, R24, 0x2, R2 ;  /* 0x0000000218127825 */ /* 0x000fc600078e0202 */
[----:B------:R0:W-:Y:S04]  /*2e130*/  STL.64 [R1+0x360], R12 ;  /* 0x0003600c01007387 */ /* 0x0001e80000100a00 */
[----:B0-----:R-:W5:Y:S04]  /*2e140*/  LDL.LU R12, [R1+0x950] ;  /* 0x00095000010c7983 */ /* 0x001f680000300800 */
[----:B------:R-:W5:Y:S04]  /*2e150*/  LDL.LU R24, [R1+0x704] ;  /* 0x0007040001187983 */ /* 0x000f680000300800 */
[----:B------:R0:W-:Y:S04]  /*2e160*/  STL.64 [R1+0x388], R18 ;  /* 0x0003881201007387 */ /* 0x0001e80000100a00 */
[----:B------:R-:W5:Y:S01]  /*2e170*/  LDL.LU R13, [R1+0x700] ;  /* 0x00070000010d7983 */ /* 0x000f620000300800 */
[----:B0-----:R-:W-:-:S03]  /*2e180*/  IMAD.WIDE R18, R25, 0x2, R2 ;  /* 0x0000000219127825 */ /* 0x001fc600078e0202 */
[----:B------:R-:W5:Y:S04]  /*2e190*/  LDL.LU R25, [R1+0x954] ;  /* 0x0009540001197983 */ /* 0x000f680000300800 */
[----:B------:R3:W-:Y:S04]  /*2e1a0*/  STL.64 [R1+0x398], R18 ;  /* 0x0003981201007387 */ /* 0x0007e80000100a00 */
[----:B------:R-:W5:Y:S01]  /*2e1b0*/  LDL.LU R10, [R1+0x968] ;  /* 0x00096800010a7983 */ /* 0x000f620000300800 */
[----:B---3--:R-:W-:-:S03]  /*2e1c0*/  IMAD.WIDE R18, R28, 0x2, R2 ;  /* 0x000000021c127825 */ /* 0x008fc600078e0202 */
[----:B------:R-:W3:Y:S04]  /*2e1d0*/  LDL.LU R28, [R1+0x96c] ;  /* 0x00096c00011c7983 */ /* 0x000ee80000300800 */
[----:B------:R0:W-:Y:S04]  /*2e1e0*/  STL.64 [R1+0x3a8], R18 ;  /* 0x0003a81201007387 */ /* 0x0001e80000100a00 */
[----:B------:R-:W3:Y:S01]  /*2e1f0*/  LDL.LU R8, [R1+0x978] ;  /* 0x0009780001087983 */ /* 0x000ee20000300800 */
[----:B0-----:R-:W-:-:S03]  /*2e200*/  IMAD.WIDE R18, R29, 0x2, R2 ;  /* 0x000000021d127825 */ /* 0x001fc600078e0202 */
[----:B------:R-:W3:Y:S04]  /*2e210*/  LDL.LU R29, [R1+0x6ec] ;  /* 0x0006ec00011d7983 */ /* 0x000ee80000300800 */
[----:B------:R2:W-:Y:S02]  /*2e220*/  STL.64 [R1+0x3c0], R18 ;  /* 0x0003c01201007387 */ /* 0x0005e40000100a00 */
[--C-:B--2---:R-:W-:Y:S02]  /*2e230*/  IMAD.WIDE R18, R26, 0x2, R2.reuse ;  /* 0x000000021a127825 */ /* 0x104fe400078e0202 */
[----:B------:R-:W2:Y:S04]  /*2e240*/  LDL.LU R26, [R1+0x6e8] ;  /* 0x0006e800011a7983 */ /* 0x000ea80000300800 */
[----:B------:R0:W-:Y:S01]  /*2e250*/  STL.64 [R1+0x3d0], R18 ;  /* 0x0003d01201007387 */ /* 0x0001e20000100a00 */
[----:B----4-:R-:W-:-:S03]  /*2e260*/  IMAD.WIDE R20, R11, 0x2, R2 ;  /* 0x000000020b147825 */ /* 0x010fc600078e0202 */
[----:B------:R-:W4:Y:S01]  /*2e270*/  LDL.LU R11, [R1+0x97c] ;  /* 0x00097c00010b7983 */ /* 0x000f220000300800 */
[----:B0-----:R-:W-:-:S03]  /*2e280*/  IMAD.WIDE R18, R27, 0x2, R2 ;  /* 0x000000021b127825 */ /* 0x001fc600078e0202 */
[----:B------:R-:W-:Y:S04]  /*2e290*/  STL.64 [R1+0x3e8], R20 ;  /* 0x0003e81401007387 */ /* 0x000fe80000100a00 */
[----:B------:R-:W4:Y:S04]  /*2e2a0*/  LDL.LU R27, [R1+0x990] ;  /* 0x00099000011b7983 */ /* 0x000f280000300800 */
[----:B------:R5:W-:Y:S02]  /*2e2b0*/  STL.64 [R1+0x3f8], R18 ;  /* 0x0003f81201007387 */ /* 0x000be40000100a00 */
[----:B-----5:R-:W-:-:S02]  /*2e2c0*/  IMAD.WIDE R18, R9, 0x2, R2 ;  /* 0x0000000209127825 */ /* 0x020fc400078e0202 */
[----:B------:R-:W5:Y:S04]  /*2e2d0*/  LDL.LU R9, [R1+0x6dc] ;  /* 0x0006dc0001097983 */ /* 0x000f680000300800 */
[----:B------:R0:W-:Y:S01]  /*2e2e0*/  STL.64 [R1+0x410], R18 ;  /* 0x0004101201007387 */ /* 0x0001e20000100a00 */
[----:B------:R-:W-:-:S04]  /*2e2f0*/  IMAD.WIDE R20, R16, 0x2, R2 ;  /* 0x0000000210147825 */ /* 0x000fc800078e0202 */
[--C-:B0-----:R-:W-:Y:S02]  /*2e300*/  IMAD.WIDE R18, R6, 0x2, R2.reuse ;  /* 0x0000000206127825 */ /* 0x101fe400078e0202 */
[----:B------:R-:W5:Y:S04]  /*2e310*/  LDL.LU R6, [R1+0x6d8] ;  /* 0x0006d80001067983 */ /* 0x000f680000300800 */
[----:B------:R-:W-:Y:S01]  /*2e320*/  STL.64 [R1+0x420], R20 ;  /* 0x0004201401007387 */ /* 0x000fe20000100a00 */
[----:B------:R-:W-:-:S03]  /*2e330*/  IMAD.WIDE R16, R17, 0x2, R2 ;  /* 0x0000000211107825 */ /* 0x000fc600078e0202 */
[----:B------:R0:W-:Y:S02]  /*2e340*/  STL.64 [R1+0x430], R18 ;  /* 0x0004301201007387 */ /* 0x0001e40000100a00 */
[--C-:B0-----:R-:W-:Y:S02]  /*2e350*/  IMAD.WIDE R18, R7, 0x2, R2.reuse ;  /* 0x0000000207127825 */ /* 0x101fe400078e0202 */
[----:B------:R-:W5:Y:S04]  /*2e360*/  LDL.LU R7, [R1+0x994] ;  /* 0x0009940001077983 */ /* 0x000f680000300800 */
[----:B------:R0:W-:Y:S04]  /*2e370*/  STL.64 [R1+0x448], R16 ;  /* 0x0004481001007387 */ /* 0x0001e80000100a00 */
[----:B------:R1:W-:Y:S01]  /*2e380*/  STL.64 [R1+0x458], R18 ;  /* 0x0004581201007387 */ /* 0x0003e20000100a00 */
[----:B0-----:R-:W-:-:S04]  /*2e390*/  IMAD.WIDE R16, R14, 0x2, R2 ;  /* 0x000000020e107825 */ /* 0x001fc800078e0202 */
[--C-:B-1----:R-:W-:Y:S02]  /*2e3a0*/  IMAD.WIDE R18, R4, 0x2, R2.reuse ;  /* 0x0000000204127825 */ /* 0x102fe400078e0202 */
[----:B------:R-:W5:Y:S04]  /*2e3b0*/  LDL.LU R4, [R1+0x9a0] ;  /* 0x0009a00001047983 */ /* 0x000f680000300800 */
[----:B------:R0:W-:Y:S04]  /*2e3c0*/  STL.64 [R1+0x470], R16 ;  /* 0x0004701001007387 */ /* 0x0001e80000100a00 */
[----:B------:R-:W-:Y:S01]  /*2e3d0*/  STL.64 [R1+0x480], R18 ;  /* 0x0004801201007387 */ /* 0x000fe20000100a00 */
[----:B0-----:R-:W-:-:S04]  /*2e3e0*/  IMAD.WIDE R16, R15, 0x2, R2 ;  /* 0x000000020f107825 */ /* 0x001fc800078e0202 */
[--C-:B------:R-:W-:Y:S02]  /*2e3f0*/  IMAD.WIDE R14, R5, 0x2, R2.reuse ;  /* 0x00000002050e7825 */ /* 0x100fe400078e0202 */
[----:B------:R-:W5:Y:S04]  /*2e400*/  LDL.LU R5, [R1+0x9a4] ;  /* 0x0009a40001057983 */ /* 0x000f680000300800 */
[----:B------:R0:W-:Y:S04]  /*2e410*/  STL.64 [R1+0x498], R16 ;  /* 0x0004981001007387 */ /* 0x0001e80000100a00 */
[----:B------:R1:W-:Y:S01]  /*2e420*/  STL.64 [R1+0x4a8], R14 ;  /* 0x0004a80e01007387 */ /* 0x0003e20000100a00 */
[----:B0-----:R-:W-:-:S04]  /*2e430*/  IMAD.WIDE R16, R12, 0x2, R2 ;  /* 0x000000020c107825 */ /* 0x001fc800078e0202 */
[--C-:B-1----:R-:W-:Y:S02]  /*2e440*/  IMAD.WIDE R14, R24, 0x2, R2.reuse ;  /* 0x00000002180e7825 */ /* 0x102fe400078e0202 */
[----:B------:R-:W5:Y:S04]  /*2e450*/  LDL.LU R24, [R1+0x9b8] ;  /* 0x0009b80001187983 */ /* 0x000f680000300800 */
[----:B------:R-:W-:Y:S04]  /*2e460*/  STL.64 [R1+0x4c0], R16 ;  /* 0x0004c01001007387 */ /* 0x000fe80000100a00 */
[----:B------:R0:W-:Y:S01]  /*2e470*/  STL.64 [R1+0x4d0], R14 ;  /* 0x0004d00e01007387 */ /* 0x0001e20000100a00 */
[----:B------:R-:W-:-:S04]  /*2e480*/  IMAD.WIDE R12, R13, 0x2, R2 ;  /* 0x000000020d0c7825 */ /* 0x000fc800078e0202 */
[--C-:B0-----:R-:W-:Y:S02]  /*2e490*/  IMAD.WIDE R14, R25, 0x2, R2.reuse ;  /* 0x00000002190e7825 */ /* 0x101fe400078e0202 */
[----:B------:R-:W5:Y:S04]  /*2e4a0*/  LDL.LU R25, [R1+0x6c4] ;  /* 0x0006c40001197983 */ /* 0x000f680000300800 */
[----:B------:R0:W-:Y:S04]  /*2e4b0*/  STL.64 [R1+0x4e8], R12 ;  /* 0x0004e80c01007387 */ /* 0x0001e80000100a00 */
[----:B------:R3:W-:Y:S01]  /*2e4c0*/  STL.64 [R1+0x4f8], R14 ;  /* 0x0004f80e01007387 */ /* 0x0007e20000100a00 */
[----:B0-----:R-:W-:-:S04]  /*2e4d0*/  IMAD.WIDE R12, R10, 0x2, R2 ;  /* 0x000000020a0c7825 */ /* 0x001fc800078e0202 */
[--C-:B---3--:R-:W-:Y:S02]  /*2e4e0*/  IMAD.WIDE R14, R28, 0x2, R2.reuse ;  /* 0x000000021c0e7825 */ /* 0x108fe400078e0202 */
[----:B------:R-:W3:Y:S04]  /*2e4f0*/  LDL.LU R28, [R1+0x6c0] ;  /* 0x0006c000011c7983 */ /* 0x000ee80000300800 */
[----:B------:R-:W-:Y:S04]  /*2e500*/  STL.64 [R1+0x510], R12 ;  /* 0x0005100c01007387 */ /* 0x000fe80000100a00 */
[----:B------:R0:W-:Y:S02]  /*2e510*/  STL.64 [R1+0x520], R14 ;  /* 0x0005200e01007387 */ /* 0x0001e40000100a00 */
[----:B0-----:R-:W-:-:S02]  /*2e520*/  IMAD.WIDE R14, R29, 0x2, R2 ;  /* 0x000000021d0e7825 */ /* 0x001fc400078e0202 */
[----:B------:R-:W3:Y:S02]  /*2e530*/  LDL.LU R29, [R1+0x9bc] ;  /* 0x0009bc00011d7983 */ /* 0x000ee40000300800 */
[----:B------:R-:W-:-:S05]  /*2e540*/  IMAD.WIDE R12, R8, 0x2, R2 ;  /* 0x00000002080c7825 */ /* 0x000fca00078e0202 */
[----:B------:R2:W-:Y:S04]  /*2e550*/  STL.64 [R1+0x538], R12 ;  /* 0x0005380c01007387 */ /* 0x0005e80000100a00 */
[----:B------:R-:W-:Y:S04]  /*2e560*/  STL.64 [R1+0x548], R14 ;  /* 0x0005480e01007387 */ /* 0x000fe80000100a00 */
[----:B------:R-:W3:Y:S01]  /*2e570*/  LDL.LU R8, [R1+0x9c8] ;  /* 0x0009c80001087983 */ /* 0x000ee20000300800 */
[----:B--2---:R-:W-:-:S03]  /*2e580*/  IMAD.WIDE R12, R26, 0x2, R2 ;  /* 0x000000021a0c7825 */ /* 0x004fc600078e0202 */
[----:B------:R-:W2:Y:S04]  /*2e590*/  LDL.LU R26, [R1+0x6b4] ;  /* 0x0006b400011a7983 */ /* 0x000ea80000300800 */
[----:B------:R0:W-:Y:S01]  /*2e5a0*/  STL.64 [R1+0x560], R12 ;  /* 0x0005600c01007387 */ /* 0x0001e20000100a00 */
[----:B----4-:R-:W-:-:S04]  /*2e5b0*/  IMAD.WIDE R10, R11, 0x2, R2 ;  /* 0x000000020b0a7825 */ /* 0x010fc800078e0202 */
[--C-:B0-----:R-:W-:Y:S02]  /*2e5c0*/  IMAD.WIDE R12, R27, 0x2, R2.reuse ;  /* 0x000000021b0c7825 */ /* 0x101fe400078e0202 */
[----:B------:R-:W4:Y:S04]  /*2e5d0*/  LDL.LU R27, [R1+0x6b0] ;  /* 0x0006b000011b7983 */ /* 0x000f280000300800 */
[----:B------:R5:W-:Y:S04]  /*2e5e0*/  STL.64 [R1+0x570], R10 ;  /* 0x0005700a01007387 */ /* 0x000be80000100a00 */
[----:B------:R-:W-:Y:S04]  /*2e5f0*/  STL.64 [R1+0x588], R12 ;  /* 0x0005880c01007387 */ /* 0x000fe80000100a00 */
[----:B------:R-:W4:Y:S01]  /*2e600*/  LDL.LU R16, [R1+0x9cc] ;  /* 0x0009cc0001107983 */ /* 0x000f220000300800 */
[----:B-----5:R-:W-:-:S03]  /*2e610*/  IMAD.WIDE R10, R9, 0x2, R2 ;  /* 0x00000002090a7825 */ /* 0x020fc600078e0202 */
        /* <DEDUP_REMOVED lines=22> */
[----:B0-----:R-:W5:Y:S01]  /*2e780*/  LDL.LU R10, [R1+0xa40] ;  /* 0x000a4000010a7983 */ /* 0x001f620000300800 */
[----:B------:R-:W-:-:S03]  /*2e790*/  IMAD.WIDE R18, R25, 0x2, R2 ;  /* 0x0000000219127825 */ /* 0x000fc600078e0202 */
[----:B------:R-:W5:Y:S04]  /*2e7a0*/  LDL.LU R25, [R1+0xa44] ;  /* 0x000a440001197983 */ /* 0x000f680000300800 */
[----:B------:R3:W-:Y:S04]  /*2e7b0*/  STL.64 [R1+0x610], R18 ;  /* 0x0006101201007387 */ /* 0x0007e80000100a00 */
[----:B------:R-:W5:Y:S01]  /*2e7c0*/  LDL.LU R11, [R1+0xa50] ;  /* 0x000a5000010b7983 */ /* 0x000f620000300800 */
[----:B---3--:R-:W-:-:S03]  /*2e7d0*/  IMAD.WIDE R18, R28, 0x2, R2 ;  /* 0x000000021c127825 */ /* 0x008fc600078e0202 */
[----:B------:R-:W3:Y:S04]  /*2e7e0*/  LDL.LU R28, [R1+0xa54] ;  /* 0x000a5400011c7983 */ /* 0x000ee80000300800 */
[----:B------:R0:W-:Y:S02]  /*2e7f0*/  STL.64 [R1+0x628], R18 ;  /* 0x0006281201007387 */ /* 0x0001e40000100a00 */
[--C-:B0-----:R-:W-:Y:S02]  /*2e800*/  IMAD.WIDE R18, R29, 0x2, R2.reuse ;  /* 0x000000021d127825 */ /* 0x101fe400078e0202 */
[----:B------:R-:W3:Y:S04]  /*2e810*/  LDL.LU R29, [R1+0xa60] ;  /* 0x000a6000011d7983 */ /* 0x000ee80000300800 */
[----:B------:R2:W-:Y:S01]  /*2e820*/  STL.64 [R1+0x638], R18 ;  /* 0x0006381201007387 */ /* 0x0005e20000100a00 */
[----:B------:R-:W-:-:S03]  /*2e830*/  IMAD.WIDE R20, R8, 0x2, R2 ;  /* 0x0000000208147825 */ /* 0x000fc600078e0202 */
[----:B------:R-:W3:Y:S04]  /*2e840*/  LDL.LU R8, [R1+0xa64] ;  /* 0x000a640001087983 */ /* 0x000ee80000300800 */
[----:B------:R-:W-:Y:S01]  /*2e850*/  STL.64 [R1+0x650], R20 ;  /* 0x0006501401007387 */ /* 0x000fe20000100a00 */
[----:B--2---:R-:W-:-:S03]  /*2e860*/  IMAD.WIDE R18, R26, 0x2, R2 ;  /* 0x000000021a127825 */ /* 0x004fc600078e0202 */
[----:B------:R-:W2:Y:S04]  /*2e870*/  LDL.LU R26, [R1+0xa70] ;  /* 0x000a7000011a7983 */ /* 0x000ea80000300800 */
[----:B------:R4:W-:Y:S02]  /*2e880*/  STL.64 [R1+0x660], R18 ;  /* 0x0006601201007387 */ /* 0x0009e40000100a00 */
[--C-:B----4-:R-:W-:Y:S02]  /*2e890*/  IMAD.WIDE R18, R27, 0x2, R2.reuse ;  /* 0x000000021b127825 */ /* 0x110fe400078e0202 */
[----:B------:R-:W4:Y:S04]  /*2e8a0*/  LDL.LU R27, [R1+0xa74] ;  /* 0x000a7400011b7983 */ /* 0x000f280000300800 */
[----:B------:R5:W-:Y:S01]  /*2e8b0*/  STL.64 [R1+0x678], R18 ;  /* 0x0006781201007387 */ /* 0x000be20000100a00 */
[----:B------:R-:W-:-:S04]  /*2e8c0*/  IMAD.WIDE R20, R16, 0x2, R2 ;  /* 0x0000000210147825 */ /* 0x000fc800078e0202 */
[--C-:B-----5:R-:W-:Y:S02]  /*2e8d0*/  IMAD.WIDE R18, R9, 0x2, R2.reuse ;  /* 0x0000000209127825 */ /* 0x120fe400078e0202 */
        /* <DEDUP_REMOVED lines=20> */
[----:B------:R-:W5:Y:S02]  /*2ea20*/  LDL.LU R5, [R1+0xaa0] ;  /* 0x000aa00001057983 */ /* 0x000f640000300800 */
[--C-:B------:R-:W-:Y:S02]  /*2ea30*/  IMAD.WIDE R12, R13, 0x2, R2.reuse ;  /* 0x000000020d0c7825 */ /* 0x100fe400078e0202 */
[----:B------:R-:W-:Y:S04]  /*2ea40*/  STL.64 [R1+0x728], R16 ;  /* 0x0007281001007387 */ /* 0x000fe80000100a00 */
[----:B------:R0:W-:Y:S02]  /*2ea50*/  STL.64 [R1+0x738], R14 ;  /* 0x0007380e01007387 */ /* 0x0001e40000100a00 */
[----:B0-----:R-:W-:-:S02]  /*2ea60*/  IMAD.WIDE R14, R24, 0x2, R2 ;  /* 0x00000002180e7825 */ /* 0x001fc400078e0202 */
        /* <DEDUP_REMOVED lines=9> */
[--C-:B---3--:R-:W-:Y:S02]  /*2eb00*/  IMAD.WIDE R10, R28, 0x2, R2.reuse ;  /* 0x000000021c0a7825 */ /* 0x108fe400078e0202 */
[----:B------:R-:W3:Y:S04]  /*2eb10*/  LDL.LU R28, [R1+0xab8] ;  /* 0x000ab800011c7983 */ /* 0x000ee80000300800 */
[----:B------:R0:W-:Y:S04]  /*2eb20*/  STL.64 [R1+0x7a0], R12 ;  /* 0x0007a00c01007387 */ /* 0x0001e80000100a00 */
[----:B------:R1:W-:Y:S01]  /*2eb30*/  STL.64 [R1+0x7b0], R10 ;  /* 0x0007b00a01007387 */ /* 0x0003e20000100a00 */
[----:B0-----:R-:W-:-:S03]  /*2eb40*/  IMAD.WIDE R12, R29, 0x2, R2 ;  /* 0x000000021d0c7825 */ /* 0x001fc600078e0202 */
[----:B-1----:R-:W3:Y:S04]  /*2eb50*/  LDL.LU R11, [R1+0xabc] ;  /* 0x000abc00010b7983 */ /* 0x002ee80000300800 */
[----:B------:R-:W3:Y:S04]  /*2eb60*/  LDL.LU R29, [R1+0xac8] ;  /* 0x000ac800011d7983 */ /* 0x000ee80000300800 */
[----:B------:R0:W-:Y:S02]  /*2eb70*/  STL.64 [R1+0x7c8], R12 ;  /* 0x0007c80c01007387 */ /* 0x0001e40000100a00 */
[----:B0-----:R-:W-:-:S04]  /*2eb80*/  IMAD.WIDE R12, R8, 0x2, R2 ;  /* 0x00000002080c7825 */ /* 0x001fc800078e0202 */
[--C-:B--2---:R-:W-:Y:S02]  /*2eb90*/  IMAD.WIDE R14, R26, 0x2, R2.reuse ;  /* 0x000000021a0e7825 */ /* 0x104fe400078e0202 */
[----:B------:R-:W2:Y:S04]  /*2eba0*/  LDL.LU R26, [R1+0xacc] ;  /* 0x000acc00011a7983 */ /* 0x000ea80000300800 */
[----:B------:R4:W-:Y:S04]  /*2ebb0*/  STL.64 [R1+0x7d8], R12 ;  /* 0x0007d80c01007387 */ /* 0x0009e80000100a00 */
[----:B------:R-:W-:Y:S04]  /*2ebc0*/  STL.64 [R1+0x7f0], R14 ;  /* 0x0007f00e01007387 */ /* 0x000fe80000100a00 */
[----:B------:R-:W2:Y:S01]  /*2ebd0*/  LDL.LU R16, [R1+0xad8] ;  /* 0x000ad80001107983 */ /* 0x000ea20000300800 */
[----:B----4-:R-:W-:-:S03]  /*2ebe0*/  IMAD.WIDE R12, R27, 0x2, R2 ;  /* 0x000000021b0c7825 */ /* 0x010fc600078e0202 */
[----:B------:R-:W4:Y:S04]  /*2ebf0*/  LDL.LU R27, [R1+0xadc] ;  /* 0x000adc00011b7983 */ /* 0x000f280000300800 */
[----:B------:R5:W-:Y:S04]  /*2ec00*/  STL.64 [R1+0x800], R12 ;  /* 0x0008000c01007387 */ /* 0x000be80000100a00 */
        /* <DEDUP_REMOVED lines=27> */
[----:B------:R3:W-:Y:S02]  /*2edc0*/  STL.64 [R1+0x890], R18 ;  /* 0x0008901201007387 */ /* 0x0007e40000100a00 */
[--C-:B---3--:R-:W-:Y:S02]  /*2edd0*/  IMAD.WIDE R18, R28, 0x2, R2.reuse ;  /* 0x000000021c127825 */ /* 0x108fe400078e0202 */
[----:B------:R-:W3:Y:S04]  /*2ede0*/  LDL.LU R28, [R1+0xb58] ;  /* 0x000b5800011c7983 */ /* 0x000ee80000300800 */
[----:B------:R0:W-:Y:S01]  /*2edf0*/  STL.64 [R1+0x8a0], R18 ;  /* 0x0008a01201007387 */ /* 0x0001e20000100a00 */
[----:B------:R-:W-:-:S03]  /*2ee00*/  IMAD.WIDE R20, R11, 0x2, R2 ;  /* 0x000000020b147825 */ /* 0x000fc600078e0202 */
[----:B------:R-:W3:Y:S01]  /*2ee10*/  LDL.LU R11, [R1+0xb5c] ;  /* 0x000b5c00010b7983 */ /* 0x000ee20000300800 */
[----:B0-----:R-:W-:-:S03]  /*2ee20*/  IMAD.WIDE R18, R29, 0x2, R2 ;  /* 0x000000021d127825 */ /* 0x001fc600078e0202 */
[----:B------:R-:W-:Y:S04]  /*2ee30*/  STL.64 [R1+0x8b8], R20 ;  /* 0x0008b81401007387 */ /* 0x000fe80000100a00 */
[----:B------:R-:W3:Y:S04]  /*2ee40*/  LDL.LU R29, [R1+0xb68] ;  /* 0x000b6800011d7983 */ /* 0x000ee80000300800 */
[----:B------:R2:W-:Y:S02]  /*2ee50*/  STL.64 [R1+0x8c8], R18 ;  /* 0x0008c81201007387 */ /* 0x0005e40000100a00 */
[----:B--2---:R-:W-:-:S02]  /*2ee60*/  IMAD.WIDE R18, R26, 0x2, R2 ;  /* 0x000000021a127825 */ /* 0x004fc400078e0202 */
[----:B------:R-:W2:Y:S04]  /*2ee70*/  LDL.LU R26, [R1+0xb6c] ;  /* 0x000b6c00011a7983 */ /* 0x000ea80000300800 */
[----:B------:R4:W-:Y:S01]  /*2ee80*/  STL.64 [R1+0x8e0], R18 ;  /* 0x0008e01201007387 */ /* 0x0009e20000100a00 */
[----:B------:R-:W-:-:S04]  /*2ee90*/  IMAD.WIDE R20, R16, 0x2, R2 ;  /* 0x0000000210147825 */ /* 0x000fc800078e0202 */
[--C-:B----4-:R-:W-:Y:S02]  /*2eea0*/  IMAD.WIDE R18, R27, 0x2, R2.reuse ;  /* 0x000000021b127825 */ /* 0x110fe400078e0202 */
[----:B------:R-:W4:Y:S04]  /*2eeb0*/  LDL.LU R27, [R1+0xb78] ;  /* 0x000b7800011b7983 */ /* 0x000f280000300800 */
[----:B------:R-:W-:Y:S01]  /*2eec0*/  STL.64 [R1+0x8f0], R20 ;  /* 0x0008f01401007387 */ /* 0x000fe20000100a00 */
[----:B------:R-:W-:-:S03]  /*2eed0*/  IMAD.WIDE R16, R17, 0x2, R2 ;  /* 0x0000000211107825 */ /* 0x000fc600078e0202 */
[----:B------:R5:W-:Y:S02]  /*2eee0*/  STL.64 [R1+0x900], R18 ;  /* 0x0009001201007387 */ /* 0x000be40000100a00 */
[--C-:B-----5:R-:W-:Y:S02]  /*2eef0*/  IMAD.WIDE R18, R9, 0x2, R2.reuse ;  /* 0x0000000209127825 */ /* 0x120fe400078e0202 */
        /* <DEDUP_REMOVED lines=27> */
[----:B------:R1:W-:Y:S01]  /*2f0b0*/  STL.64 [R1+0x9f0], R14 ;  /* 0x0009f00e01007387 */ /* 0x0003e20000100a00 */
[----:B0-----:R-:W-:-:S04]  /*2f0c0*/  IMAD.WIDE R12, R8, 0x2, R2 ;  /* 0x00000002080c7825 */ /* 0x001fc800078e0202 */
[--C-:B-1----:R-:W-:Y:S02]  /*2f0d0*/  IMAD.WIDE R14, R25, 0x2, R2.reuse ;  /* 0x00000002190e7825 */ /* 0x102fe400078e0202 */
[----:B------:R-:W5:Y:S04]  /*2f0e0*/  LDL.LU R25, [R1+0xbac] ;  /* 0x000bac0001197983 */ /* 0x000f680000300800 */
[----:B------:R3:W-:Y:S04]  /*2f0f0*/  STL.64 [R1+0xa08], R12 ;  /* 0x000a080c01007387 */ /* 0x0007e80000100a00 */
[----:B------:R-:W-:Y:S04]  /*2f100*/  STL.64 [R1+0xa18], R14 ;  /* 0x000a180e01007387 */ /* 0x000fe80000100a00 */
[----:B------:R-:W5:Y:S01]  /*2f110*/  LDL.LU R8, [R1+0xbb8] ;  /* 0x000bb80001087983 */ /* 0x000f620000300800 */
[----:B---3--:R-:W-:-:S03]  /*2f120*/  IMAD.WIDE R12, R28, 0x2, R2 ;  /* 0x000000021c0c7825 */ /* 0x008fc600078e0202 */
[----:B------:R-:W3:Y:S04]  /*2f130*/  LDL.LU R28, [R1+0xbbc] ;  /* 0x000bbc00011c7983 */ /* 0x000ee80000300800 */
[----:B------:R0:W-:Y:S02]  /*2f140*/  STL.64 [R1+0xa30], R12 ;  /* 0x000a300c01007387 */ /* 0x0001e40000100a00 */
[--C-:B0-----:R-:W-:Y:S02]  /*2f150*/  IMAD.WIDE R12, R29, 0x2, R2.reuse ;  /* 0x000000021d0c7825 */ /* 0x101fe400078e0202 */
[----:B------:R-:W3:Y:S02]  /*2f160*/  LDL.LU R29, [R1+0xbc8] ;  /* 0x000bc800011d7983 */ /* 0x000ee40000300800 */
[----:B------:R-:W-:-:S05]  /*2f170*/  IMAD.WIDE R10, R11, 0x2, R2 ;  /* 0x000000020b0a7825 */ /* 0x000fca00078e0202 */
[----:B------:R2:W-:Y:S04]  /*2f180*/  STL.64 [R1+0xa40], R10 ;  /* 0x000a400a01007387 */ /* 0x0005e80000100a00 */
[----:B------:R-:W-:Y:S04]  /*2f190*/  STL.64 [R1+0xa50], R12 ;  /* 0x000a500c01007387 */ /* 0x000fe80000100a00 */
[----:B------:R-:W3:Y:S01]  /*2f1a0*/  LDL.LU R16, [R1+0xbcc] ;  /* 0x000bcc0001107983 */ /* 0x000ee20000300800 */
[----:B--2---:R-:W-:-:S03]  /*2f1b0*/  IMAD.WIDE R10, R26, 0x2, R2 ;  /* 0x000000021a0a7825 */ /* 0x004fc600078e0202 */
[----:B------:R-:W2:Y:S04]  /*2f1c0*/  LDL.LU R26, [R1+0xbd8] ;  /* 0x000bd800011a7983 */ /* 0x000ea80000300800 */
[----:B------:R4:W-:Y:S04]  /*2f1d0*/  STL.64 [R1+0xa60], R10 ;  /* 0x000a600a01007387 */ /* 0x0009e80000100a00 */
        /* <DEDUP_REMOVED lines=27> */
[----:B------:R0:W-:Y:S02]  /*2f390*/  STL.64 [R1+0xad8], R18 ;  /* 0x000ad81201007387 */ /* 0x0001e40000100a00 */
[--C-:B0-----:R-:W-:Y:S02]  /*2f3a0*/  IMAD.WIDE R18, R25, 0x2, R2.reuse ;  /* 0x0000000219127825 */ /* 0x101fe400078e0202 */
[----:B------:R-:W5:Y:S04]  /*2f3b0*/  LDL.LU R25, [R1+0xc4c] ;  /* 0x000c4c0001197983 */ /* 0x000f680000300800 */
[----:B------:R3:W-:Y:S01]  /*2f3c0*/  STL.64 [R1+0xae8], R18 ;  /* 0x000ae81201007387 */ /* 0x0007e20000100a00 */
[----:B------:R-:W-:-:S03]  /*2f3d0*/  IMAD.WIDE R20, R8, 0x2, R2 ;  /* 0x0000000208147825 */ /* 0x000fc600078e0202 */
[----:B------:R-:W5:Y:S04]  /*2f3e0*/  LDL.LU R8, [R1+0xc58] ;  /* 0x000c580001087983 */ /* 0x000f680000300800 */
[----:B------:R-:W-:Y:S01]  /*2f3f0*/  STL.64 [R1+0xaf8], R20 ;  /* 0x000af81401007387 */ /* 0x000fe20000100a00 */
[----:B---3--:R-:W-:-:S03]  /*2f400*/  IMAD.WIDE R18, R28, 0x2, R2 ;  /* 0x000000021c127825 */ /* 0x008fc600078e0202 */
[----:B------:R-:W3:Y:S04]  /*2f410*/  LDL.LU R28, [R1+0xc5c] ;  /* 0x000c5c00011c7983 */ /* 0x000ee80000300800 */
[----:B------:R0:W-:Y:S02]  /*2f420*/  STL.64 [R1+0xb08], R18 ;  /* 0x000b081201007387 */ /* 0x0001e40000100a00 */
[--C-:B0-----:R-:W-:Y:S02]  /*2f430*/  IMAD.WIDE R18, R29, 0x2, R2.reuse ;  /* 0x000000021d127825 */ /* 0x101fe400078e0202 */
[----:B------:R-:W3:Y:S04]  /*2f440*/  LDL.LU R29, [R1+0xc68] ;  /* 0x000c6800011d7983 */ /* 0x000ee80000300800 */
[----:B------:R2:W-:Y:S01]  /*2f450*/  STL.64 [R1+0xb18], R18 ;  /* 0x000b181201007387 */ /* 0x0005e20000100a00 */
[----:B------:R-:W-:-:S04]  /*2f460*/  IMAD.WIDE R20, R16, 0x2, R2 ;  /* 0x0000000210147825 */ /* 0x000fc800078e0202 */
[--C-:B--2---:R-:W-:Y:S02]  /*2f470*/  IMAD.WIDE R18, R26, 0x2, R2.reuse ;  /* 0x000000021a127825 */ /* 0x104fe400078e0202 */
[----:B------:R-:W2:Y:S04]  /*2f480*/  LDL.LU R26, [R1+0xc6c] ;  /* 0x000c6c00011a7983 */ /* 0x000ea80000300800 */
[----:B------:R-:W-:Y:S01]  /*2f490*/  STL.64 [R1+0xb28], R20 ;  /* 0x000b281401007387 */ /* 0x000fe20000100a00 */
[----:B------:R-:W-:-:S03]  /*2f4a0*/  IMAD.WIDE R16, R17, 0x2, R2 ;  /* 0x0000000211107825 */ /* 0x000fc600078e0202 */
[----:B------:R4:W-:Y:S02]  /*2f4b0*/  STL.64 [R1+0xb38], R18 ;  /* 0x000b381201007387 */ /* 0x0009e40000100a00 */
[--C-:B----4-:R-:W-:Y:S02]  /*2f4c0*/  IMAD.WIDE R18, R27, 0x2, R2.reuse ;  /* 0x000000021b127825 */ /* 0x110fe400078e0202 */
[----:B------:R-:W4:Y:S04]  /*2f4d0*/  LDL.LU R27, [R1+0xc70] ;  /* 0x000c7000011b7983 */ /* 0x000f280000300800 */
[----:B------:R0:W-:Y:S04]  /*2f4e0*/  STL.64 [R1+0xb48], R16 ;  /* 0x000b481001007387 */ /* 0x0001e80000100a00 */
[----:B------:R5:W-:Y:S01]  /*2f4f0*/  STL.64 [R1+0xb58], R18 ;  /* 0x000b581201007387 */ /* 0x000be20000100a00 */
[----:B0-----:R-:W-:-:S04]  /*2f500*/  IMAD.WIDE R16, R14, 0x2, R2 ;  /* 0x000000020e107825 */ /* 0x001fc800078e0202 */
[--C-:B-----5:R-:W-:Y:S02]  /*2f510*/  IMAD.WIDE R18, R9, 0x2, R2.reuse ;  /* 0x0000000209127825 */ /* 0x120fe400078e0202 */
        /* <DEDUP_REMOVED lines=26> */
[----:B------:R-:W-:Y:S04]  /*2f6c0*/  STL.64 [R1+0xc08], R12 ;  /* 0x000c080c01007387 */ /* 0x000fe80000100a00 */
[----:B------:R0:W-:Y:S04]  /*2f6d0*/  STL.64 [R1+0xc18], R10 ;  /* 0x000c180a01007387 */ /* 0x0001e80000100a00 */
[----:B0-----:R-:W5:Y:S01]  /*2f6e0*/  LDL.LU R11, [R1+0xcc8] ;  /* 0x000cc800010b7983 */ /* 0x001f620000300800 */
[----:B------:R-:W-:-:S03]  /*2f6f0*/  IMAD.WIDE R12, R25, 0x2, R2 ;  /* 0x00000002190c7825 */ /* 0x000fc600078e0202 */
[----:B------:R-:W5:Y:S04]  /*2f700*/  LDL.LU R25, [R1+0xcd0] ;  /* 0x000cd00001197983 */ /* 0x000f680000300800 */
[----:B------:R0:W-:Y:S01]  /*2f710*/  STL.64 [R1+0xc28], R12 ;  /* 0x000c280c01007387 */ /* 0x0001e20000100a00 */
[----:B---3--:R-:W-:-:S03]  /*2f720*/  IMAD.WIDE R14, R28, 0x2, R2 ;  /* 0x000000021c0e7825 */ /* 0x008fc600078e0202 */
[----:B------:R-:W3:Y:S01]  /*2f730*/  LDL.LU R28, [R1+0xce0] ;  /* 0x000ce000011c7983 */ /* 0x000ee20000300800 */
[----:B0-----:R-:W-:-:S05]  /*2f740*/  IMAD.WIDE R12, R8, 0x2, R2 ;  /* 0x00000002080c7825 */ /* 0x001fca00078e0202 */
[----:B------:R0:W-:Y:S04]  /*2f750*/  STL.64 [R1+0xc38], R12 ;  /* 0x000c380c01007387 */ /* 0x0001e80000100a00 */
[----:B------:R-:W-:Y:S04]  /*2f760*/  STL.64 [R1+0xc48], R14 ;  /* 0x000c480e01007387 */ /* 0x000fe80000100a00 */
[----:B------:R-:W3:Y:S01]  /*2f770*/  LDL.LU R16, [R1+0xcf0] ;  /* 0x000cf00001107983 */ /* 0x000ee20000300800 */
[----:B0-----:R-:W-:-:S03]  /*2f780*/  IMAD.WIDE R12, R29, 0x2, R2 ;  /* 0x000000021d0c7825 */ /* 0x001fc600078e0202 */
[----:B------:R-:W3:Y:S04]  /*2f790*/  LDL.LU R29, [R1+0xcf8] ;  /* 0x000cf800011d7983 */ /* 0x000ee80000300800 */
[----:B------:R2:W-:Y:S04]  /*2f7a0*/  STL.64 [R1+0xc58], R12 ;  /* 0x000c580c01007387 */ /* 0x0005e80000100a00 */
        /* <DEDUP_REMOVED lines=32> */
[----:B------:R-:W5:Y:S01]  /*2f9b0*/  LDL.LU R11, [R1+0xdc0] ;  /* 0x000dc000010b7983 */ /* 0x000f620000300800 */
[----:B0-----:R-:W-:-:S03]  /*2f9c0*/  IMAD.WIDE R18, R25, 0x2, R2 ;  /* 0x0000000219127825 */ /* 0x001fc600078e0202 */
[----:B------:R-:W-:Y:S04]  /*2f9d0*/  STL.64 [R1+0xcc8], R20 ;  /* 0x000cc81401007387 */ /* 0x000fe80000100a00 */
[----:B------:R-:W5:Y:S04]  /*2f9e0*/  LDL.LU R25, [R1+0xdc8] ;  /* 0x000dc80001197983 */ /* 0x000f680000300800 */
[----:B------:R3:W-:Y:S02]  /*2f9f0*/  STL.64 [R1+0xcd0], R18 ;  /* 0x000cd01201007387 */ /* 0x0007e40000100a00 */
[----:B---3--:R-:W-:-:S02]  /*2fa00*/  IMAD.WIDE R18, R28, 0x2, R2 ;  /* 0x000000021c127825 */ /* 0x008fc400078e0202 */
[----:B------:R-:W3:Y:S04]  /*2fa10*/  LDL.LU R28, [R1+0xdd8] ;  /* 0x000dd800011c7983 */ /* 0x000ee80000300800 */
[----:B------:R0:W-:Y:S02]  /*2fa20*/  STL.64 [R1+0xce0], R18 ;  /* 0x000ce01201007387 */ /* 0x0001e40000100a00 */
[--C-:B0-----:R-:W-:Y:S02]  /*2fa30*/  IMAD.WIDE R18, R29, 0x2, R2.reuse ;  /* 0x000000021d127825 */ /* 0x101fe400078e0202 */
[----:B------:R-:W3:Y:S02]  /*2fa40*/  LDL.LU R29, [R1+0xde0] ;  /* 0x000de000011d7983 */ /* 0x000ee40000300800 */
[----:B------:R-:W-:-:S05]  /*2fa50*/  IMAD.WIDE R20, R16, 0x2, R2 ;  /* 0x0000000210147825 */ /* 0x000fca00078e0202 */
[----:B------:R-:W-:Y:S04]  /*2fa60*/  STL.64 [R1+0xcf0], R20 ;  /* 0x000cf01401007387 */ /* 0x000fe80000100a00 */
[----:B------:R2:W-:Y:S01]  /*2fa70*/  STL.64 [R1+0xcf8], R18 ;  /* 0x000cf81201007387 */ /* 0x0005e20000100a00 */
[----:B------:R-:W-:-:S04]  /*2fa80*/  IMAD.WIDE R16, R17, 0x2, R2 ;  /* 0x0000000211107825 */ /* 0x000fc800078e0202 */
[--C-:B--2---:R-:W-:Y:S02]  /*2fa90*/  IMAD.WIDE R18, R26, 0x2, R2.reuse ;  /* 0x000000021a127825 */ /* 0x104fe400078e0202 */
[----:B------:R-:W2:Y:S04]  /*2faa0*/  LDL.LU R26, [R1+0xdf0] ;  /* 0x000df000011a7983 */ /* 0x000ea80000300800 */
[----:B------:R0:W-:Y:S04]  /*2fab0*/  STL.64 [R1+0xd08], R16 ;  /* 0x000d081001007387 */ /* 0x0001e80000100a00 */
[----:B------:R4:W-:Y:S01]  /*2fac0*/  STL.64 [R1+0xd10], R18 ;  /* 0x000d101201007387 */ /* 0x0009e20000100a00 */
[----:B0-----:R-:W-:-:S04]  /*2fad0*/  IMAD.WIDE R16, R14, 0x2, R2 ;  /* 0x000000020e107825 */ /* 0x001fc800078e0202 */
[--C-:B----4-:R-:W-:Y:S02]  /*2fae0*/  IMAD.WIDE R18, R27, 0x2, R2.reuse ;  /* 0x000000021b127825 */ /* 0x110fe400078e0202 */
[----:B------:R-:W4:Y:S04]  /*2faf0*/  LDL.LU R27, [R1+0xdf8] ;  /* 0x000df800011b7983 */ /* 0x000f280000300800 */
[----:B------:R0:W-:Y:S04]  /*2fb00*/  STL.64 [R1+0xd20], R16 ;  /* 0x000d201001007387 */ /* 0x0001e80000100a00 */
[----:B------:R-:W-:Y:S01]  /*2fb10*/  STL.64 [R1+0xd28], R18 ;  /* 0x000d281201007387 */ /* 0x000fe20000100a00 */
[----:B0-----:R-:W-:-:S04]  /*2fb20*/  IMAD.WIDE R16, R15, 0x2, R2 ;  /* 0x000000020f107825 */ /* 0x001fc800078e0202 */
[--C-:B-----5:R-:W-:Y:S02]  /*2fb30*/  IMAD.WIDE R14, R9, 0x2, R2.reuse ;  /* 0x00000002090e7825 */ /* 0x120fe400078e0202 */
        /* <DEDUP_REMOVED lines=24> */
[----:B0-----:R-:W-:-:S03]  /*2fcc0*/  IMAD.WIDE R12, R24, 0x2, R2 ;  /* 0x00000002180c7825 */ /* 0x001fc600078e0202 */
[----:B------:R-:W5:Y:S04]  /*2fcd0*/  LDL.LU R24, [R1+0xe50] ;  /* 0x000e500001187983 */ /* 0x000f680000300800 */
[----:B------:R0:W-:Y:S01]  /*2fce0*/  STL.64 [R1+0xdb0], R12 ;  /* 0x000db00c01007387 */ /* 0x0001e20000100a00 */
[----:B------:R-:W-:-:S04]  /*2fcf0*/  IMAD.WIDE R10, R11, 0x2, R2 ;  /* 0x000000020b0a7825 */ /* 0x000fc800078e0202 */
[--C-:B0-----:R-:W-:Y:S02]  /*2fd00*/  IMAD.WIDE R12, R25, 0x2, R2.reuse ;  /* 0x00000002190c7825 */ /* 0x101fe400078e0202 */
[----:B------:R-:W5:Y:S04]  /*2fd10*/  LDL.LU R25, [R1+0xe60] ;  /* 0x000e600001197983 */ /* 0x000f680000300800 */
[----:B------:R3:W-:Y:S04]  /*2fd20*/  STL.64 [R1+0xdc0], R10 ;  /* 0x000dc00a01007387 */ /* 0x0007e80000100a00 */
[----:B------:R-:W-:Y:S04]  /*2fd30*/  STL.64 [R1+0xdc8], R12 ;  /* 0x000dc80c01007387 */ /* 0x000fe80000100a00 */
[----:B------:R-:W5:Y:S01]  /*2fd40*/  LDL.LU R16, [R1+0xe68] ;  /* 0x000e680001107983 */ /* 0x000f620000300800 */
[----:B---3--:R-:W-:-:S03]  /*2fd50*/  IMAD.WIDE R10, R28, 0x2, R2 ;  /* 0x000000021c0a7825 */ /* 0x008fc600078e0202 */
[----:B------:R-:W3:Y:S04]  /*2fd60*/  LDL.LU R28, [R1+0xe78] ;  /* 0x000e7800011c7983 */ /* 0x000ee80000300800 */
[----:B------:R0:W-:Y:S04]  /*2fd70*/  STL.64 [R1+0xdd8], R10 ;  /* 0x000dd80a01007387 */ /* 0x0001e80000100a00 */
        /* <DEDUP_REMOVED lines=34> */
[----:B0-----:R-:W-:-:S03]  /*2ffa0*/  IMAD.WIDE R18, R24, 0x2, R2 ;  /* 0x0000000218127825 */ /* 0x001fc600078e0202 */
[----:B------:R-:W5:Y:S04]  /*2ffb0*/  LDL.LU R24, [R1+0xf48] ;  /* 0x000f480001187983 */ /* 0x000f680000300800 */
[----:B------:R0:W-:Y:S02]  /*2ffc0*/  STL.64 [R1+0xe50], R18 ;  /* 0x000e501201007387 */ /* 0x0001e40000100a00 */
[--C-:B0-----:R-:W-:Y:S02]  /*2ffd0*/  IMAD.WIDE R18, R25, 0x2, R2.reuse ;  /* 0x0000000219127825 */ /* 0x101fe400078e0202 */
[----:B------:R-:W5:Y:S04]  /*2ffe0*/  LDL.LU R25, [R1+0xf58] ;  /* 0x000f580001197983 */ /* 0x000f680000300800 */
[----:B------:R3:W-:Y:S01]  /*2fff0*/  STL.64 [R1+0xe60], R18 ;  /* 0x000e601201007387 */ /* 0x0007e20000100a00 */
[----:B------:R-:W-:-:S04]  /*30000*/  IMAD.WIDE R20, R16, 0x2, R2 ;  /* 0x0000000210147825 */ /* 0x000fc800078e0202 */
        /* <DEDUP_REMOVED lines=8> */
[----:B------:R2:W-:Y:S01]  /*30090*/  STL.64 [R1+0xe90], R18 ;  /* 0x000e901201007387 */ /* 0x0005e20000100a00 */
[----:B0-----:R-:W-:-:S04]  /*300a0*/  IMAD.WIDE R16, R14, 0x2, R2 ;  /* 0x000000020e107825 */ /* 0x001fc800078e0202 */
[--C-:B--2---:R-:W-:Y:S02]  /*300b0*/  IMAD.WIDE R18, R26, 0x2, R2.reuse ;  /* 0x000000021a127825 */ /* 0x104fe400078e0202 */
[----:B------:R-:W2:Y:S04]  /*300c0*/  LDL.LU R26, [R1+0xf78] ;  /* 0x000f7800011a7983 */ /* 0x000ea80000300800 */
[----:B------:R0:W-:Y:S04]  /*300d0*/  STL.64 [R1+0xea0], R16 ;  /* 0x000ea01001007387 */ /* 0x0001e80000100a00 */
[----:B------:R-:W-:Y:S01]  /*300e0*/  STL.64 [R1+0xea8], R18 ;  /* 0x000ea81201007387 */ /* 0x000fe20000100a00 */
[----:B0-----:R-:W-:-:S04]  /*300f0*/  IMAD.WIDE R16, R15, 0x2, R2 ;  /* 0x000000020f107825 */ /* 0x001fc800078e0202 */
[--C-:B----4-:R-:W-:Y:S02]  /*30100*/  IMAD.WIDE R14, R27, 0x2, R2.reuse ;  /* 0x000000021b0e7825 */ /* 0x110fe400078e0202 */
[----:B------:R-:W4:Y:S04]  /*30110*/  LDL.LU R27, [R1+0xf88] ;  /* 0x000f8800011b7983 */ /* 0x000f280000300800 */
[----:B------:R0:W-:Y:S04]  /*30120*/  STL.64 [R1+0xeb8], R16 ;  /* 0x000eb81001007387 */ /* 0x0001e80000100a00 */
[----:B------:R5:W-:Y:S01]  /*30130*/  STL.64 [R1+0xec0], R14 ;  /* 0x000ec00e01007387 */ /* 0x000be20000100a00 */
[----:B0-----:R-:W-:-:S04]  /*30140*/  IMAD.WIDE R16, R12, 0x2, R2 ;  /* 0x000000020c107825 */ /* 0x001fc800078e0202 */
        /* <DEDUP_REMOVED lines=23> */
[----:B------:R-:W-:-:S03]  /*302c0*/  IMAD.WIDE R14, R24, 0x2, R2 ;  /* 0x00000002180e7825 */ /* 0x000fc600078e0202 */
[----:B------:R-:W5:Y:S01]  /*302d0*/  LDL.LU R24, [R1+0xfc4] ;  /* 0x000fc40001187983 */ /* 0x000f620000300800 */
[----:B0-----:R-:W-:-:S05]  /*302e0*/  IMAD.WIDE R12, R8, 0x2, R2 ;  /* 0x00000002080c7825 */ /* 0x001fca00078e0202 */
[----:B------:R0:W-:Y:S04]  /*302f0*/  STL.64 [R1+0xf40], R12 ;  /* 0x000f400c01007387 */ /* 0x0001e80000100a00 */
[----:B------:R-:W-:Y:S04]  /*30300*/  STL.64 [R1+0xf48], R14 ;  /* 0x000f480e01007387 */ /* 0x000fe80000100a00 */
        /* <DEDUP_REMOVED lines=16> */
[----:B0-----:R-:W2:Y:S01]  /*30410*/  LDL.LU R12, [R1+0xfe8] ;  /* 0x000fe800010c7983 */ /* 0x001ea20000300800 */
        /* <DEDUP_REMOVED lines=24> */
[----:B0-----:R-:W-:-:S02]  /*305a0*/  IMAD.WIDE R18, R24, 0x2, R2 ;  /* 0x0000000218127825 */ /* 0x001fc400078e0202 */
[----:B------:R-:W5:Y:S04]  /*305b0*/  LDL.LU R24, [R1+0x1028] ;  /* 0x0010280001187983 */ /* 0x000f680000300800 */
[----:B------:R0:W-:Y:S01]  /*305c0*/  STL.64 [R1+0x1c68], R18 ;  /* 0x001c681201007387 */ /* 0x0001e20000100a00 */
[----:B------:R-:W-:-:S04]  /*305d0*/  IMAD.WIDE R20, R16, 0x2, R2 ;  /* 0x0000000210147825 */ /* 0x000fc800078e0202 */
[--C-:B0-----:R-:W-:Y:S02]  /*305e0*/  IMAD.WIDE R18, R25, 0x2, R2.reuse ;  /* 0x0000000219127825 */ /* 0x101fe400078e0202 */
[----:B------:R-:W5:Y:S04]  /*305f0*/  LDL.LU R25, [R1+0x102c] ;  /* 0x00102c0001197983 */ /* 0x000f680000300800 */
[----:B------:R-:W-:Y:S04]  /*30600*/  STL.64 [R1+0x1c78], R20 ;  /* 0x001c781401007387 */ /* 0x000fe80000100a00 */
        /* <DEDUP_REMOVED lines=10> */
[----:B------:R-:W-:Y:S01]  /*306b0*/  STL.64 [R1+0x1cc8], R18 ;  /* 0x001cc81201007387 */ /* 0x000fe20000100a00 */
[----:B0-----:R-:W-:-:S04]  /*306c0*/  IMAD.WIDE R16, R15, 0x2, R2 ;  /* 0x000000020f107825 */ /* 0x001fc800078e0202 */
[--C-:B--2---:R-:W-:Y:S02]  /*306d0*/  IMAD.WIDE R14, R26, 0x2, R2.reuse ;  /* 0x000000021a0e7825 */ /* 0x104fe400078e0202 */
[----:B------:R-:W2:Y:S04]  /*306e0*/  LDL.LU R26, [R1+0x1038] ;  /* 0x00103800011a7983 */ /* 0x000ea80000300800 */
[----:B------:R0:W-:Y:S04]  /*306f0*/  STL.64 [R1+0x1cd8], R16 ;  /* 0x001cd81001007387 */ /* 0x0001e80000100a00 */
[----:B------:R4:W-:Y:S01]  /*30700*/  STL.64 [R1+0x1ce8], R14 ;  /* 0x001ce80e01007387 */ /* 0x0009e20000100a00 */
[----:B0-----:R-:W-:-:S04]  /*30710*/  IMAD.WIDE R16, R12, 0x2, R2 ;  /* 0x000000020c107825 */ /* 0x001fc800078e0202 */
        /* <DEDUP_REMOVED lines=52> */
[----:B0-----:R-:W4:Y:S01]  /*30a60*/  LDL.LU R10, [R1+0x1088] ;  /* 0x00108800010a7983 */ /* 0x001f220000300800 */
[----:B-----5:R-:W-:-:S03]  /*30a70*/  IMAD.WIDE R18, R9, 0x2, R2 ;  /* 0x0000000209127825 */ /* 0x020fc600078e0202 */
        /* <DEDUP_REMOVED lines=29> */
[--C-:B---3--:R-:W-:Y:S02]  /*30c50*/  IMAD.WIDE R18, R28, 0x2, R2.reuse ;  /* 0x000000021c127825 */ /* 0x108fe400078e0202 */
[----:B------:R-:W3:Y:S04]  /*30c60*/  LDL.LU R28, [R1+0x10b0] ;  /* 0x0010b000011c7983 */ /* 0x000ee80000300800 */
[----:B------:R0:W-:Y:S04]  /*30c70*/  STL.64 [R1+0x1ea8], R16 ;  /* 0x001ea81001007387 */ /* 0x0001e80000100a00 */
[----:B------:R-:W-:Y:S01]  /*30c80*/  STL.64 [R1+0x1eb8], R18 ;  /* 0x001eb81201007387 */ /* 0x000fe20000100a00 */
[----:B0-----:R-:W-:-:S04]  /*30c90*/  IMAD.WIDE R16, R15, 0x2, R2 ;  /* 0x000000020f107825 */ /* 0x001fc800078e0202 */
[--C-:B------:R-:W-:Y:S02]  /*30ca0*/  IMAD.WIDE R14, R29, 0x2, R2.reuse ;  /* 0x000000021d0e7825 */ /* 0x100fe400078e0202 */
[----:B------:R-:W3:Y:S04]  /*30cb0*/  LDL.LU R29, [R1+0x10b4] ;  /* 0x0010b400011d7983 */ /* 0x000ee80000300800 */
[----:B------:R0:W-:Y:S04]  /*30cc0*/  STL.64 [R1+0x1ec8], R16 ;  /* 0x001ec81001007387 */ /* 0x0001e80000100a00 */
[----:B------:R2:W-:Y:S01]  /*30cd0*/  STL.64 [R1+0x1ed8], R14 ;  /* 0x001ed80e01007387 */ /* 0x0005e20000100a00 */
[----:B0-----:R-:W-:-:S04]  /*30ce0*/  IMAD.WIDE R16, R12, 0x2, R2 ;  /* 0x000000020c107825 */ /* 0x001fc800078e0202 */
        /* <DEDUP_REMOVED lines=22> */
[----:B------:R0:W-:Y:S02]  /*30e50*/  STL.64 [R1+0x1f68], R12 ;  /* 0x001f680c01007387 */ /* 0x0001e40000100a00 */
[----:B0-----:R-:W-:-:S04]  /*30e60*/  IMAD.WIDE R12, R8, 0x2, R2 ;  /* 0x00000002080c7825 */ /* 0x001fc800078e0202 */
        /* <DEDUP_REMOVED lines=20> */
[----:B0-----:R-:W3:Y:S01]  /*30fb0*/  LDL.LU R12, [R1+0x10f4] ;  /* 0x0010f400010c7983 */ /* 0x001ee20000300800 */
[----:B------:R-:W-:-:S03]  /*30fc0*/  IMAD.WIDE R18, R29, 0x2, R2 ;  /* 0x000000021d127825 */ /* 0x000fc600078e0202 */
        /* <DEDUP_REMOVED lines=99> */
[----:B0-----:R-:W3:Y:S01]  /*31600*/  LDL.LU R10, [R1+0x1180] ;  /* 0x00118000010a7983 */ /* 0x001ee20000300800 */
[----:B--2---:R-:W-:-:S03]  /*31610*/  IMAD.WIDE R18, R26, 0x2, R2 ;  /* 0x000000021a127825 */ /* 0x004fc600078e0202 */
[----:B------:R-:W2:Y:S04]  /*31620*/  LDL.LU R26, [R1+0x1184] ;  /* 0x00118400011a7983 */ /* 0x000ea80000300800 */
[----:B------:R4:W-:Y:S04]  /*31630*/  STL.64 [R1+0x21e8], R18 ;  /* 0x0021e81201007387 */ /* 0x0009e80000100a00 */
[----:B------:R-:W2:Y:S01]  /*31640*/  LDL.LU R11, [R1+0x1188] ;  /* 0x00118800010b7983 */ /* 0x000ea20000300800 */
[----:B----4-:R-:W-:-:S03]  /*31650*/  IMAD.WIDE R18, R27, 0x2, R2 ;  /* 0x000000021b127825 */ /* 0x010fc600078e0202 */
[----:B------:R-:W4:Y:S04]  /*31660*/  LDL.LU R27, [R1+0x118c] ;  /* 0x00118c00011b7983 */ /* 0x000f280000300800 */
[----:B------:R5:W-:Y:S02]  /*31670*/  STL.64 [R1+0x21f8], R18 ;  /* 0x0021f81201007387 */ /* 0x000be40000100a00 */
[--C-:B-----5:R-:W-:Y:S02]  /*31680*/  IMAD.WIDE R18, R9, 0x2, R2.reuse ;  /* 0x0000000209127825 */ /* 0x120fe400078e0202 */
        /* <DEDUP_REMOVED lines=49> */
[----:B------:R-:W-:Y:S04]  /*319a0*/  STL.64 [R1+0x2328], R12 ;  /* 0x0023280c01007387 */ /* 0x000fe80000100a00 */
[----:B------:R0:W-:Y:S04]  /*319b0*/  STL.64 [R1+0x2338], R10 ;  /* 0x0023380a01007387 */ /* 0x0001e80000100a00 */
[----:B0-----:R-:W4:Y:S01]  /*319c0*/  LDL.LU R11, [R1+0x11c0] ;  /* 0x0011c000010b7983 */ /* 0x001f220000300800 */
[----:B-----5:R-:W-:-:S03]  /*319d0*/  IMAD.WIDE R12, R9, 0x2, R2 ;  /* 0x00000002090c7825 */ /* 0x020fc600078e0202 */
        /* <DEDUP_REMOVED lines=38> */
[----:B------:R4:W-:Y:S02]  /*31c40*/  STL.64 [R1+0x23e8], R18 ;  /* 0x0023e81201007387 */ /* 0x0009e40000100a00 */
[--C-:B----4-:R-:W-:Y:S02]  /*31c50*/  IMAD.WIDE R18, R27, 0x2, R2.reuse ;  /* 0x000000021b127825 */ /* 0x110fe400078e0202 */
[----:B------:R-:W4:Y:S04]  /*31c60*/  LDL.LU R27, [R1+0xa20] ;  /* 0x000a2000011b7983 */ /* 0x000f280000300800 */
[----:B------:R5:W-:Y:S01]  /*31c70*/  STL.64 [R1+0x23f8], R18 ;  /* 0x0023f81201007387 */ /* 0x000be20000100a00 */
[----:B------:R-:W-:-:S03]  /*31c80*/  IMAD.WIDE R20, R11, 0x2, R2 ;  /* 0x000000020b147825 */ /* 0x000fc600078e0202 */
[----:B------:R-:W4:Y:S01]  /*31c90*/  LDL.LU R11, [R1+0x9fc] ;  /* 0x0009fc00010b7983 */ /* 0x000f220000300800 */
[----:B-----5:R-:W-:-:S03]  /*31ca0*/  IMAD.WIDE R18, R9, 0x2, R2 ;  /* 0x0000000209127825 */ /* 0x020fc600078e0202 */
        /* <DEDUP_REMOVED lines=49> */
[----:B------:R5:W-:Y:S01]  /*31fc0*/  STL.64 [R1+0xa20], R12 ;  /* 0x000a200c01007387 */ /* 0x000be20000100a00 */
[----:B------:R-:W-:-:S04]  /*31fd0*/  IMAD.WIDE R10, R11, 0x2, R2 ;  /* 0x000000020b0a7825 */ /* 0x000fc800078e0202 */
[--C-:B-----5:R-:W-:Y:S02]  /*31fe0*/  IMAD.WIDE R12, R9, 0x2, R2.reuse ;  /* 0x00000002090c7825 */ /* 0x120fe400078e0202 */
        /* <DEDUP_REMOVED lines=38> */
[----:B------:R-:W-:-:S03]  /*32250*/  IMAD.WIDE R20, R8, 0x2, R2 ;  /* 0x0000000208147825 */ /* 0x000fc600078e0202 */
[----:B------:R-:W2:Y:S04]  /*32260*/  LDL.LU R8, [R1+0x76c] ;  /* 0x00076c0001087983 */ /* 0x000ea80000300800 */
[----:B------:R-:W-:Y:S01]  /*32270*/  STL.64 [R1+0x25f8], R20 ;  /* 0x0025f81401007387 */ /* 0x000fe20000100a00 */
[----:B----4-:R-:W-:-:S03]  /*32280*/  IMAD.WIDE R18, R27, 0x2, R2 ;  /* 0x000000021b127825 */ /* 0x010fc600078e0202 */
[----:B------:R-:W4:Y:S04]  /*32290*/  LDL.LU R27, [R1+0x768] ;  /* 0x00076800011b7983 */ /* 0x000f280000300800 */
[----:B------:R5:W-:Y:S02]  /*322a0*/  STL.64 [R1+0x908], R18 ;  /* 0x0009081201007387 */ /* 0x000be40000100a00 */
[--C-:B-----5:R-:W-:Y:S02]  /*322b0*/  IMAD.WIDE R18, R9, 0x2, R2.reuse ;  /* 0x0000000209127825 */ /* 0x120fe400078e0202 */
        /* <DEDUP_REMOVED lines=40> */
[----:B------:R-:W-:Y:S04]  /*32540*/  STL.64 [R1+0x7b8], R12 ;  /* 0x0007b80c01007387 */ /* 0x000fe80000100a00 */
[----:B------:R0:W-:Y:S04]  /*32550*/  STL.64 [R1+0x2718], R10 ;  /* 0x0027180a01007387 */ /* 0x0001e80000100a00 */
[----:B0-----:R-:W3:Y:S01]  /*32560*/  LDL.LU R11, [R1+0x6a0] ;  /* 0x0006a000010b7983 */ /* 0x001ee20000300800 */
[----:B--2---:R-:W-:-:S03]  /*32570*/  IMAD.WIDE R12, R26, 0x2, R2 ;  /* 0x000000021a0c7825 */ /* 0x004fc600078e0202 */
[----:B------:R-:W2:Y:S04]  /*32580*/  LDL.LU R26, [R1+0x66c] ;  /* 0x00066c00011a7983 */ /* 0x000ea80000300800 */
[----:B------:R0:W-:Y:S02]  /*32590*/  STL.64 [R1+0x790], R12 ;  /* 0x0007900c01007387 */ /* 0x0001e40000100a00 */
[----:B0-----:R-:W-:-:S04]  /*325a0*/  IMAD.WIDE R12, R8, 0x2, R2 ;  /* 0x00000002080c7825 */ /* 0x001fc800078e0202 */
[--C-:B----4-:R-:W-:Y:S02]  /*325b0*/  IMAD.WIDE R14, R27, 0x2, R2.reuse ;  /* 0x000000021b0e7825 */ /* 0x110fe400078e0202 */
[----:B------:R-:W4:Y:S04]  /*325c0*/  LDL.LU R27, [R1+0x668] ;  /* 0x00066800011b7983 */ /* 0x000f280000300800 */
[----:B------:R5:W-:Y:S04]  /*325d0*/  STL.64 [R1+0x2738], R12 ;  /* 0x0027380c01007387 */ /* 0x000be80000100a00 */
[----:B------:R-:W-:Y:S04]  /*325e0*/  STL.64 [R1+0x768], R14 ;  /* 0x0007680e01007387 */ /* 0x000fe80000100a00 */
[----:B------:R-:W4:Y:S04]  /*325f0*/  LDL.LU R16, [R1+0x644] ;  /* 0x0006440001107983 */ /* 0x000f280000300800 */
[----:B------:R-:W4:Y:S01]  /*32600*/  LDL.LU R8, [R1+0x640] ;  /* 0x0006400001087983 */ /* 0x000f220000300800 */
[----:B-----5:R-:W-:-:S05]  /*32610*/  IMAD.WIDE R12, R9, 0x2, R2 ;  /* 0x00000002090c7825 */ /* 0x020fca00078e0202 */
[----:B------:R0:W-:Y:S04]  /*32620*/  STL.64 [R1+0x2758], R12 ;  /* 0x0027580c01007387 */ /* 0x0001e80000100a00 */
[----:B------:R-:W5:Y:S04]  /*32630*/  LDL.LU R17, [R1+0x61c] ;  /* 0x00061c0001117983 */ /* 0x000f680000300800 */
[----:B------:R-:W5:Y:S01]  /*32640*/  LDL.LU R9, [R1+0x618] ;  /* 0x0006180001097983 */ /* 0x000f620000300800 */
[----:B0-----:R-:W-:-:S05]  /*32650*/  IMAD.WIDE R12, R6, 0x2, R2 ;  /* 0x00000002060c7825 */ /* 0x001fca00078e0202 */
        /* <DEDUP_REMOVED lines=9> */
[----:B0-----:R-:W5:Y:S04]  /*326f0*/  LDL.LU R12, [R1+0x5a4] ;  /* 0x0005a400010c7983 */ /* 0x001f680000300800 */
[----:B------:R-:W5:Y:S01]  /*32700*/  LDL.LU R4, [R1+0x5a0] ;  /* 0x0005a00001047983 */ /* 0x000f620000300800 */
[----:B------:R-:W-:-:S05]  /*32710*/  IMAD.WIDE R18, R5, 0x2, R2 ;  /* 0x0000000205127825 */ /* 0x000fca00078e0202 */
        /* <DEDUP_REMOVED lines=26> */
[--C-:B0-----:R-:W-:Y:S02]  /*328c0*/  IMAD.WIDE R18, R8, 0x2, R2.reuse ;  /* 0x0000000208127825 */ /* 0x101fe400078e0202 */
[----:B------:R-:W4:Y:S04]  /*328d0*/  LDL.LU R8, [R1+0x4b4] ;  /* 0x0004b40001087983 */ /* 0x000f280000300800 */
[----:B------:R-:W-:Y:S04]  /*328e0*/  STL.64 [R1+0x2818], R20 ;  /* 0x0028181401007387 */ /* 0x000fe80000100a00 */
[----:B------:R0:W-:Y:S01]  /*328f0*/  STL.64 [R1+0x640], R18 ;  /* 0x0006401201007387 */ /* 0x0001e20000100a00 */
[----:B-----5:R-:W-:-:S04]  /*32900*/  IMAD.WIDE R16, R17, 0x2, R2 ;  /* 0x0000000211107825 */ /* 0x020fc800078e0202 */
        /* <DEDUP_REMOVED lines=30> */
[--C-:B---3--:R-:W-:Y:S02]  /*32af0*/  IMAD.WIDE R14, R28, 0x2, R2.reuse ;  /* 0x000000021c0e7825 */ /* 0x108fe400078e0202 */
[----:B------:R-:W3:Y:S04]  /*32b00*/  LDL.LU R28, [R1+0x438] ;  /* 0x00043800011c7983 */ /* 0x000ee80000300800 */
[----:B------:R0:W-:Y:S04]  /*32b10*/  STL.64 [R1+0x28f8], R12 ;  /* 0x0028f80c01007387 */ /* 0x0001e80000100a00 */
[----:B------:R-:W-:Y:S04]  /*32b20*/  STL.64 [R1+0x528], R14 ;  /* 0x0005280e01007387 */ /* 0x000fe80000100a00 */
[----:B------:R-:W3:Y:S01]  /*32b30*/  LDL.LU R25, [R1+0x404] ;  /* 0x0004040001197983 */ /* 0x000ee20000300800 */
[----:B0-----:R-:W-:-:S03]  /*32b40*/  IMAD.WIDE R12, R29, 0x2, R2 ;  /* 0x000000021d0c7825 */ /* 0x001fc600078e0202 */
[----:B------:R-:W3:Y:S04]  /*32b50*/  LDL.LU R29, [R1+0x400] ;  /* 0x00040000011d7983 */ /* 0x000ee80000300800 */
[----:B------:R2:W-:Y:S01]  /*32b60*/  STL.64 [R1+0x2918], R12 ;  /* 0x0029180c01007387 */ /* 0x0005e20000100a00 */
[----:B------:R-:W-:-:S04]  /*32b70*/  IMAD.WIDE R10, R11, 0x2, R2 ;  /* 0x000000020b0a7825 */ /* 0x000fc800078e0202 */
[--C-:B--2---:R-:W-:Y:S02]  /*32b80*/  IMAD.WIDE R12, R26, 0x2, R2.reuse ;  /* 0x000000021a0c7825 */ /* 0x104fe400078e0202 */
[----:B------:R-:W2:Y:S04]  /*32b90*/  LDL.LU R26, [R1+0x3dc] ;  /* 0x0003dc00011a7983 */ /* 0x000ea80000300800 */
[----:B------:R4:W-:Y:S04]  /*32ba0*/  STL.64 [R1+0x500], R10 ;  /* 0x0005000a01007387 */ /* 0x0009e80000100a00 */
[----:B------:R0:W-:Y:S04]  /*32bb0*/  STL.64 [R1+0x2938], R12 ;  /* 0x0029380c01007387 */ /* 0x0001e80000100a00 */
[----:B------:R-:W2:Y:S01]  /*32bc0*/  LDL.LU R16, [R1+0x3d8] ;  /* 0x0003d80001107983 */ /* 0x000ea20000300800 */
[----:B----4-:R-:W-:-:S03]  /*32bd0*/  IMAD.WIDE R10, R27, 0x2, R2 ;  /* 0x000000021b0a7825 */ /* 0x010fc600078e0202 */
[----:B------:R-:W4:Y:S04]  /*32be0*/  LDL.LU R27, [R1+0x3b4] ;  /* 0x0003b400011b7983 */ /* 0x000f280000300800 */
[----:B------:R1:W-:Y:S04]  /*32bf0*/  STL.64 [R1+0x4d8], R10 ;  /* 0x0004d80a01007387 */ /* 0x0003e80000100a00 */
[----:B------:R-:W4:Y:S01]  /*32c00*/  LDL.LU R17, [R1+0x3b0] ;  /* 0x0003b00001117983 */ /* 0x000f220000300800 */
[----:B0-----:R-:W-:-:S03]  /*32c10*/  IMAD.WIDE R12, R8, 0x2, R2 ;  /* 0x00000002080c7825 */ /* 0x001fc600078e0202 */
[----:B-1----:R-:W4:Y:S04]  /*32c20*/  LDL.LU R10, [R1+0x370] ;  /* 0x00037000010a7983 */ /* 0x002f280000300800 */
[----:B------:R-:W-:Y:S04]  /*32c30*/  STL.64 [R1+0x2958], R12 ;  /* 0x0029580c01007387 */ /* 0x000fe80000100a00 */
[----:B------:R-:W4:Y:S04]  /*32c40*/  LDL.LU R14, [R1+0x36c] ;  /* 0x00036c00010e7983 */ /* 0x000f280000300800 */
[----:B------:R-:W4:Y:S01]  /*32c50*/  LDL.LU R11, [R1+0x368] ;  /* 0x00036800010b7983 */ /* 0x000f220000300800 */
[----:B-----5:R-:W-:-:S05]  /*32c60*/  IMAD.WIDE R8, R9, 0x2, R2 ;  /* 0x0000000209087825 */ /* 0x020fca00078e0202 */
[----:B------:R0:W-:Y:S04]  /*32c70*/  STL.64 [R1+0x4b0], R8 ;  /* 0x0004b00801007387 */ /* 0x0001e80000100a00 */
[----:B------:R-:W5:Y:S04]  /*32c80*/  LDL.LU R15, [R1+0x344] ;  /* 0x00034400010f7983 */ /* 0x000f680000300800 */
[----:B0-----:R-:W5:Y:S01]  /*32c90*/  LDL.LU R8, [R1+0x340] ;  /* 0x0003400001087983 */ /* 0x001f620000300800 */
[----:B------:R-:W-:-:S05]  /*32ca0*/  IMAD.WIDE R12, R6, 0x2, R2 ;  /* 0x00000002060c7825 */ /* 0x000fca00078e0202 */
        /* <DEDUP_REMOVED lines=21> */
[----:B------:R-:W3:Y:S04]  /*32e00*/  LDL.LU R25, [R1+0x2c0] ;  /* 0x0002c00001197983 */ /* 0x000ee80000300800 */
[----:B------:R-:W-:Y:S01]  /*32e10*/  STL.64 [R1+0x29d8], R20 ;  /* 0x0029d81401007387 */ /* 0x000fe20000100a00 */
[----:B0-----:R-:W-:-:S03]  /*32e20*/  IMAD.WIDE R18, R29, 0x2, R2 ;  /* 0x000000021d127825 */ /* 0x001fc600078e0202 */
[----:B------:R-:W3:Y:S04]  /*32e30*/  LDL.LU R29, [R1+0x2bc] ;  /* 0x0002bc00011d7983 */ /* 0x000ee80000300800 */
[----:B------:R2:W-:Y:S02]  /*32e40*/  STL.64 [R1+0x400], R18 ;  /* 0x0004001201007387 */ /* 0x0005e40000100a00 */
[--C-:B--2---:R-:W-:Y:S02]  /*32e50*/  IMAD.WIDE R18, R26, 0x2, R2.reuse ;  /* 0x000000021a127825 */ /* 0x104fe400078e0202 */
        /* <DEDUP_REMOVED lines=8> */
[--C-:B0-----:R-:W-:Y:S02]  /*32ee0*/  IMAD.WIDE R18, R10, 0x2, R2.reuse ;  /* 0x000000020a127825 */ /* 0x101fe400078e0202 */
[----:B------:R-:W4:Y:S04]  /*32ef0*/  LDL.LU R10, [R1+0x2b0] ;  /* 0x0002b000010a7983 */ /* 0x000f280000300800 */
[----:B------:R0:W-:Y:S04]  /*32f00*/  STL.64 [R1+0x3b0], R16 ;  /* 0x0003b01001007387 */ /* 0x0001e80000100a00 */
[----:B------:R1:W-:Y:S01]  /*32f10*/  STL.64 [R1+0x2a38], R18 ;  /* 0x002a381201007387 */ /* 0x0003e20000100a00 */
[----:B0-----:R-:W-:-:S04]  /*32f20*/  IMAD.WIDE R16, R14, 0x2, R2 ;  /* 0x000000020e107825 */ /* 0x001fc800078e0202 */
[--C-:B-1----:R-:W-:Y:S02]  /*32f30*/  IMAD.WIDE R18, R11, 0x2, R2.reuse ;  /* 0x000000020b127825 */ /* 0x102fe400078e0202 */
[----:B------:R-:W4:Y:S04]  /*32f40*/  LDL.LU R11, [R1+0x2ac] ;  /* 0x0002ac00010b7983 */ /* 0x000f280000300800 */
[----:B------:R5:W-:Y:S04]  /*32f50*/  STL.64 [R1+0x2a48], R16 ;  /* 0x002a481001007387 */ /* 0x000be80000100a00 */
[----:B------:R-:W-:Y:S01]  /*32f60*/  STL.64 [R1+0x368], R18 ;  /* 0x0003681201007387 */ /* 0x000fe20000100a00 */
[----:B-----5:R-:W-:-:S04]  /*32f70*/  IMAD.WIDE R16, R15, 0x2, R2 ;  /* 0x000000020f107825 */ /* 0x020fc800078e0202 */
        /* <DEDUP_REMOVED lines=14> */
[----:B0-----:R-:W-:-:S03]  /*33060*/  IMAD.WIDE R12, R9, 0x2, R2 ;  /* 0x00000002090c7825 */ /* 0x001fc600078e0202 */
[----:B------:R-:W5:Y:S01]  /*33070*/  LDL.LU R9, [R1+0x29c] ;  /* 0x00029c0001097983 */ /* 0x000f620000300800 */
[----:B-1----:R-:W-:-:S03]  /*33080*/  IMAD.WIDE R14, R4, 0x2, R2 ;  /* 0x00000002040e7825 */ /* 0x002fc600078e0202 */
[----:B------:R0:W-:Y:S04]  /*33090*/  STL.64 [R1+0x2ac8], R12 ;  /* 0x002ac80c01007387 */ /* 0x0001e80000100a00 */
[----:B------:R1:W-:Y:S04]  /*330a0*/  STL.64 [R1+0x2d0], R14 ;  /* 0x0002d00e01007387 */ /* 0x0003e80000100a00 */
[----:B------:R-:W5:Y:S01]  /*330b0*/  LDL.LU R4, [R1+0x298] ;  /* 0x0002980001047983 */ /* 0x000f620000300800 */
[----:B0-----:R-:W-:-:S05]  /*330c0*/  IMAD.WIDE R12, R5, 0x2, R2 ;  /* 0x00000002050c7825 */ /* 0x001fca00078e0202 */
[----:B------:R3:W-:Y:S01]  /*330d0*/  STL.64 [R1+0x2ae8], R12 ;  /* 0x002ae80c01007387 */ /* 0x0007e20000100a00 */
[----:B-1----:R-:W-:-:S05]  /*330e0*/  IMAD.WIDE R14, R24, 0x2, R2 ;  /* 0x00000002180e7825 */ /* 0x002fca00078e0202 */
[----:B------:R-:W-:Y:S04]  /*330f0*/  STL.64 [R1+0x2c8], R14 ;  /* 0x0002c80e01007387 */ /* 0x000fe80000100a00 */
[----:B------:R-:W5:Y:S01]  /*33100*/  LDL.LU R5, [R1+0x294] ;  /* 0x0002940001057983 */ /* 0x000f620000300800 */
[----:B---3--:R-:W-:-:S03]  /*33110*/  IMAD.WIDE R12, R28, 0x2, R2 ;  /* 0x000000021c0c7825 */ /* 0x008fc600078e0202 */
[----:B------:R-:W3:Y:S04]  /*33120*/  LDL.LU R28, [R1+0x290] ;  /* 0x00029000011c7983 */ /* 0x000ee80000300800 */
[----:B------:R0:W-:Y:S02]  /*33130*/  STL.64 [R1+0x2b08], R12 ;  /* 0x002b080c01007387 */ /* 0x0001e40000100a00 */
[----:B0-----:R-:W-:-:S04]  /*33140*/  IMAD.WIDE R12, R25, 0x2, R2 ;  /* 0x00000002190c7825 */ /* 0x001fc800078e0202 */
[--C-:B------:R-:W-:Y:S02]  /*33150*/  IMAD.WIDE R14, R29, 0x2, R2.reuse ;  /* 0x000000021d0e7825 */ /* 0x100fe400078e0202 */
[----:B------:R-:W3:Y:S04]  /*33160*/  LDL.LU R29, [R1+0x28c] ;  /* 0x00028c00011d7983 */ /* 0x000ee80000300800 */
[----:B------:R2:W-:Y:S04]  /*33170*/  STL.64 [R1+0x2c0], R12 ;  /* 0x0002c00c01007387 */ /* 0x0005e80000100a00 */
[----:B------:R-:W-:Y:S04]  /*33180*/  STL.64 [R1+0x2b28], R14 ;  /* 0x002b280e01007387 */ /* 0x000fe80000100a00 */
[----:B------:R-:W3:Y:S04]  /*33190*/  LDL.LU R24, [R1+0x288] ;  /* 0x0002880001187983 */ /* 0x000ee80000300800 */
[----:B------:R-:W3:Y:S01]  /*331a0*/  LDL.LU R25, [R1+0x284] ;  /* 0x0002840001197983 */ /* 0x000ee20000300800 */
[----:B--2---:R-:W-:-:S05]  /*331b0*/  IMAD.WIDE R12, R26, 0x2, R2 ;  /* 0x000000021a0c7825 */ /* 0x004fca00078e0202 */
[----:B------:R4:W-:Y:S04]  /*331c0*/  STL.64 [R1+0x2b8], R12 ;  /* 0x0002b80c01007387 */ /* 0x0009e80000100a00 */
[----:B------:R-:W2:Y:S01]  /*331d0*/  LDL.LU R26, [R1+0x280] ;  /* 0x00028000011a7983 */ /* 0x000ea20000300800 */
[----:B----4-:R-:W-:-:S03]  /*331e0*/  IMAD.WIDE R12, R27, 0x2, R2 ;  /* 0x000000021b0c7825 */ /* 0x010fc600078e0202 */
[----:B------:R-:W4:Y:S04]  /*331f0*/  LDL.LU R27, [R1+0x27c] ;  /* 0x00027c00011b7983 */ /* 0x000f280000300800 */
[----:B------:R0:W-:Y:S04]  /*33200*/  STL.64 [R1+0x2b48], R12 ;  /* 0x002b480c01007387 */ /* 0x0001e80000100a00 */
[----:B------:R-:W4:Y:S04]  /*33210*/  LDL.LU R14, [R1+0x278] ;  /* 0x00027800010e7983 */ /* 0x000f280000300800 */
[----:B------:R-:W4:Y:S01]  /*33220*/  LDL.LU R15, [R1+0x274] ;  /* 0x00027400010f7983 */ /* 0x000f220000300800 */
[----:B0-----:R-:W-:-:S05]  /*33230*/  IMAD.WIDE R12, R10, 0x2, R2 ;  /* 0x000000020a0c7825 */ /* 0x001fca00078e0202 */
[----:B------:R0:W-:Y:S04]  /*33240*/  STL.64 [R1+0x2b0], R12 ;  /* 0x0002b00c01007387 */ /* 0x0001e80000100a00 */
[----:B------:R-:W4:Y:S04]  /*33250*/  LDL.LU R19, [R1+0x26c] ;  /* 0x00026c0001137983 */ /* 0x000f280000300800 */
[----:B------:R-:W4:Y:S01]  /*33260*/  LDL.LU R16, [R1+0x268] ;  /* 0x0002680001107983 */ /* 0x000f220000300800 */
[----:B------:R-:W-:-:S05]  /*33270*/  IMAD.WIDE R10, R11, 0x2, R2 ;  /* 0x000000020b0a7825 */ /* 0x000fca00078e0202 */
[----:B------:R5:W-:Y:S04]  /*33280*/  STL.64 [R1+0x2b68], R10 ;  /* 0x002b680a01007387 */ /* 0x000be80000100a00 */
[----:B0-----:R-:W4:Y:S04]  /*33290*/  LDL.LU R12, [R1+0x264] ;  /* 0x00026400010c7983 */ /* 0x001f280000300800 */
[----:B------:R-:W4:Y:S01]  /*332a0*/  LDL.LU R13, [R1+0x260] ;  /* 0x00026000010d7983 */ /* 0x000f220000300800 */
[----:B-----5:R-:W-:-:S05]  /*332b0*/  IMAD.WIDE R10, R8, 0x2, R2 ;  /* 0x00000002080a7825 */ /* 0x020fca00078e0202 */
[----:B------:R0:W-:Y:S04]  /*332c0*/  STL.64 [R1+0x2a8], R10 ;  /* 0x0002a80a01007387 */ /* 0x0001e80000100a00 */
[----:B0-----:R-:W5:Y:S04]  /*332d0*/  LDL.LU R10, [R1+0x25c] ;  /* 0x00025c00010a7983 */ /* 0x001f680000300800 */
[----:B------:R-:W5:Y:S01]  /*332e0*/  LDL.LU R11, [R1+0x258] ;  /* 0x00025800010b7983 */ /* 0x000f620000300800 */
[----:B------:R-:W-:-:S05]  /*332f0*/  IMAD.WIDE R20, R6, 0x2, R2 ;  /* 0x0000000206147825 */ /* 0x000fca00078e0202 */
        /* <DEDUP_REMOVED lines=10> */
[----:B0-----:R-:W-:-:S05]  /*333a0*/  IMAD.WIDE R20, R4, 0x2, R2 ;  /* 0x0000000204147825 */ /* 0x001fca00078e0202 */
[----:B------:R3:W-:Y:S04]  /*333b0*/  STL.64 [R1+0x298], R20 ;  /* 0x0002981401007387 */ /* 0x0007e80000100a00 */
[----:B------:R-:W5:Y:S01]  /*333c0*/  LDL.LU R4, [R1+0x9d0] ;  /* 0x0009d00001047983 */ /* 0x000f620000300800 */
[----:B------:R-:W-:-:S05]  /*333d0*/  IMAD.WIDE R22, R5, 0x2, R2 ;  /* 0x0000000205167825 */ /* 0x000fca00078e0202 */
[----:B------:R-:W-:Y:S04]  /*333e0*/  STL.64 [R1+0x2bc8], R22 ;  /* 0x002bc81601007387 */ /* 0x000fe80000100a00 */
[----:B------:R-:W5:Y:S01]  /*333f0*/  LDL.LU R5, [R1+0x270] ;  /* 0x0002700001057983 */ /* 0x000f620000300800 */
[----:B---3--:R-:W-:-:S05]  /*33400*/  IMAD.WIDE R20, R28, 0x2, R2 ;  /* 0x000000021c147825 */ /* 0x008fca00078e0202 */
[----:B------:R0:W-:Y:S02]  /*33410*/  STL.64 [R1+0x290], R20 ;  /* 0x0002901401007387 */ /* 0x0001e40000100a00 */
[--C-:B0-----:R-:W-:Y:S02]  /*33420*/  IMAD.WIDE R20, R29, 0x2, R2.reuse ;  /* 0x000000021d147825 */ /* 0x101fe400078e0202 */
[----:B------:R-:W3:Y:S04]  /*33430*/  LDL.LU.64 R28, [R1+0x238] ;  /* 0x00023800011c7983 */ /* 0x000ee80000300a00 */
[----:B------:R0:W-:Y:S01]  /*33440*/  STL.64 [R1+0x2be8], R20 ;  /* 0x002be81401007387 */ /* 0x0001e20000100a00 */
[----:B------:R-:W-:-:S04]  /*33450*/  IMAD.WIDE R22, R24, 0x2, R2 ;  /* 0x0000000218167825 */ /* 0x000fc800078e0202 */
[--C-:B0-----:R-:W-:Y:S02]  /*33460*/  IMAD.WIDE R20, R25, 0x2, R2.reuse ;  /* 0x0000000219147825 */ /* 0x101fe400078e0202 */
[----:B------:R-:W3:Y:S04]  /*33470*/  LDL.LU.64 R24, [R1+0xe0] ;  /* 0x0000e00001187983 */ /* 0x000ee80000300a00 */
[----:B------:R2:W-:Y:S04]  /*33480*/  STL.64 [R1+0x288], R22 ;  /* 0x0002881601007387 */ /* 0x0005e80000100a00 */
[----:B------:R4:W-:Y:S01]  /*33490*/  STL.64 [R1+0x2c08], R20 ;  /* 0x002c081401007387 */ /* 0x0009e20000100a00 */
[----:B--2---:R-:W-:-:S04]  /*334a0*/  IMAD.WIDE R22, R26, 0x2, R2 ;  /* 0x000000021a167825 */ /* 0x004fc800078e0202 */
[--C-:B----4-:R-:W-:Y:S02]  /*334b0*/  IMAD.WIDE R20, R27, 0x2, R2.reuse ;  /* 0x000000021b147825 */ /* 0x110fe400078e0202 */
[----:B------:R-:W2:Y:S04]  /*334c0*/  LDL.LU.64 R26, [R1+0x230] ;  /* 0x00023000011a7983 */ /* 0x000ea80000300a00 */
[----:B------:R0:W-:Y:S04]  /*334d0*/  STL.64 [R1+0x280], R22 ;  /* 0x0002801601007387 */ /* 0x0001e80000100a00 */
[----:B------:R1:W-:Y:S01]  /*334e0*/  STL.64 [R1+0x2c28], R20 ;  /* 0x002c281401007387 */ /* 0x0003e20000100a00 */
[----:B0-----:R-:W-:-:S04]  /*334f0*/  IMAD.WIDE R22, R14, 0x2, R2 ;  /* 0x000000020e167825 */ /* 0x001fc800078e0202 */
[--C-:B-1----:R-:W-:Y:S02]  /*33500*/  IMAD.WIDE R20, R15, 0x2, R2.reuse ;  /* 0x000000020f147825 */ /* 0x102fe400078e0202 */
[----:B------:R-:W4:Y:S04]  /*33510*/  LDL.LU.64 R14, [R1+0xd8] ;  /* 0x0000d800010e7983 */ /* 0x000f280000300a00 */
[----:B------:R0:W-:Y:S04]  /*33520*/  STL.64 [R1+0x278], R22 ;  /* 0x0002781601007387 */ /* 0x0001e80000100a00 */
[----:B------:R1:W-:Y:S01]  /*33530*/  STL.64 [R1+0x2c48], R20 ;  /* 0x002c481401007387 */ /* 0x0003e20000100a00 */
[----:B0-----:R-:W-:-:S03]  /*33540*/  IMAD.WIDE R22, R19, 0x2, R2 ;  /* 0x0000000213167825 */ /* 0x001fc600078e0202 */
[----:B-1----:R-:W4:Y:S01]  /*33550*/  LDL.LU.64 R20, [R1+0x228] ;  /* 0x0002280001147983 */ /* 0x002f220000300a00 */
[----:B------:R-:W-:-:S03]  /*33560*/  IMAD.WIDE R18, R16, 0x2, R2 ;  /* 0x0000000210127825 */ /* 0x000fc600078e0202 */
[----:B------:R0:W-:Y:S04]  /*33570*/  STL.64 [R1+0x2c60], R22 ;  /* 0x002c601601007387 */ /* 0x0001e80000100a00 */
[----:B------:R1:W-:Y:S01]  /*33580*/  STL.64 [R1+0x268], R18 ;  /* 0x0002681201007387 */ /* 0x0003e20000100a00 */
[----:B0-----:R-:W-:-:S04]  /*33590*/  IMAD.WIDE R22, R12, 0x2, R2 ;  /* 0x000000020c167825 */ /* 0x001fc800078e0202 */
[--C-:B-1----:R-:W-:Y:S02]  /*335a0*/  IMAD.WIDE R18, R13, 0x2, R2.reuse ;  /* 0x000000020d127825 */ /* 0x102fe400078e0202 */
[----:B------:R-:W4:Y:S04]  /*335b0*/  LDL.LU.64 R12, [R1+0xd0] ;  /* 0x0000d000010c7983 */ /* 0x000f280000300a00 */
[----:B------:R5:W-:Y:S04]  /*335c0*/  STL.64 [R1+0x2c80], R22 ;  /* 0x002c801601007387 */ /* 0x000be80000100a00 */
[----:B------:R0:W-:Y:S01]  /*335d0*/  STL.64 [R1+0x260], R18 ;  /* 0x0002601201007387 */ /* 0x0001e20000100a00 */
[----:B-----5:R-:W-:-:S04]  /*335e0*/  IMAD.WIDE R22, R10, 0x2, R2 ;  /* 0x000000020a167825 */ /* 0x020fc800078e0202 */
[--C-:B0-----:R-:W-:Y:S02]  /*335f0*/  IMAD.WIDE R18, R11, 0x2, R2.reuse ;  /* 0x000000020b127825 */ /* 0x101fe400078e0202 */
[----:B------:R-:W5:Y:S04]  /*33600*/  LDL.LU.64 R10, [R1+0x220] ;  /* 0x00022000010a7983 */ /* 0x000f680000300a00 */
[----:B------:R0:W-:Y:S04]  /*33610*/  STL.64 [R1+0x2ca0], R22 ;  /* 0x002ca01601007387 */ /* 0x0001e80000100a00 */
[----:B------:R1:W-:Y:S01]  /*33620*/  STL.64 [R1+0x258], R18 ;  /* 0x0002581201007387 */ /* 0x0003e20000100a00 */
[----:B0-----:R-:W-:-:S04]  /*33630*/  IMAD.WIDE R22, R6, 0x2, R2 ;  /* 0x0000000206167825 */ /* 0x001fc800078e0202 */
[--C-:B-1----:R-:W-:Y:S02]  /*33640*/  IMAD.WIDE R18, R7, 0x2, R2.reuse ;  /* 0x0000000207127825 */ /* 0x102fe400078e0202 */
[----:B------:R-:W5:Y:S04]  /*33650*/  LDL.LU.64 R6, [R1+0xc8] ;  /* 0x0000c80001067983 */ /* 0x000f680000300a00 */
[----:B------:R0:W-:Y:S04]  /*33660*/  STL.64 [R1+0x2cc0], R22 ;  /* 0x002cc01601007387 */ /* 0x0001e80000100a00 */
[----:B------:R1:W-:Y:S01]  /*33670*/  STL.64 [R1+0x250], R18 ;  /* 0x0002501201007387 */ /* 0x0003e20000100a00 */
[----:B0-----:R-:W-:-:S04]  /*33680*/  IMAD.WIDE R22, R8, 0x2, R2 ;  /* 0x0000000208167825 */ /* 0x001fc800078e0202 */
[--C-:B-1----:R-:W-:Y:S02]  /*33690*/  IMAD.WIDE R18, R9, 0x2, R2.reuse ;  /* 0x0000000209127825 */ /* 0x102fe400078e0202 */
[----:B------:R-:W5:Y:S02]  /*336a0*/  LDL.LU.64 R8, [R1+0x218] ;  /* 0x0002180001087983 */ /* 0x000f640000300a00 */
[--C-:B------:R-:W-:Y:S02]  /*336b0*/  IMAD.WIDE R16, R17, 0x2, R2.reuse ;  /* 0x0000000211107825 */ /* 0x100fe400078e0202 */
[----:B------:R0:W-:Y:S04]  /*336c0*/  STL.64 [R1+0x2ce0], R22 ;  /* 0x002ce01601007387 */ /* 0x0001e80000100a00 */
[----:B------:R1:W-:Y:S01]  /*336d0*/  STL.64 [R1+0x248], R18 ;  /* 0x0002481201007387 */ /* 0x0003e20000100a00 */
[----:B0-----:R-:W-:-:S03]  /*336e0*/  IMAD.WIDE R22, R0, 0x2, R2 ;  /* 0x0000000200167825 */ /* 0x001fc600078e0202 */
[----:B-1----:R-:W5:Y:S04]  /*336f0*/  LDL.LU.64 R18, [R1+0xc0] ;  /* 0x0000c00001127983 */ /* 0x002f680000300a00 */
[----:B------:R0:W-:Y:S04]  /*33700*/  STL.64 [R1+0x240], R16 ;  /* 0x0002401001007387 */ /* 0x0001e80000100a00 */
[----:B------:R-:W-:Y:S01]  /*33710*/  STL.64 [R1+0x2d10], R22 ;  /* 0x002d101601007387 */ /* 0x000fe20000100a00 */
[----:B0-----:R-:W-:-:S04]  /*33720*/  IMAD.WIDE R16, R4, 0x2, R2 ;  /* 0x0000000204107825 */ /* 0x001fc800078e0202 */
[----:B------:R-:W-:Y:S02]  /*33730*/  IMAD.WIDE R2, R5, 0x2, R2 ;  /* 0x0000000205027825 */ /* 0x000fe400078e0202 */
[----:B------:R-:W5:Y:S04]  /*33740*/  LDL.LU.64 R4, [R1+0x210] ;  /* 0x0002100001047983 */ /* 0x000f680000300a00 */
[----:B------:R-:W-:Y:S04]  /*33750*/  STL.64 [R1+0x9d0], R16 ;  /* 0x0009d01001007387 */ /* 0x000fe80000100a00 */
[----:B------:R-:W-:Y:S04]  /*33760*/  STL.64 [R1+0x270], R2 ;  /* 0x0002700201007387 */ /* 0x000fe80000100a00 */
[----:B---3--:R0:W-:Y:S01]  /*33770*/  STL [R1+0x31b4], R28 ;  /* 0x0031b41c01007387 */ /* 0x0081e20000100800 */
[----:B------:R-:W-:-:S03]  /*33780*/  IMAD.MOV.U32 R0, RZ, RZ, R29 ;  /* 0x000000ffff007224 */ /* 0x000fc600078e001d */
[----:B0-----:R-:W3:Y:S04]  /*33790*/  LDL.LU.64 R28, [R1+0xb8] ;  /* 0x0000b800011c7983 */ /* 0x001ee80000300a00 */
[----:B------:R0:W-:Y:S04]  /*337a0*/  STL [R1+0x31ac], R0 ;  /* 0x0031ac0001007387 */ /* 0x0001e80000100800 */
[----:B------:R-:W-:Y:S04]  /*337b0*/  STL [R1+0x31b0], R24 ;  /* 0x0031b01801007387 */ /* 0x000fe80000100800 */
[----:B------:R-:W3:Y:S01]  /*337c0*/  LDL.LU.64 R16, [R1+0x208] ;  /* 0x0002080001107983 */ /* 0x000ee20000300a00 */
[----:B0-----:R-:W-:-:S05]  /*337d0*/  IMAD.MOV.U32 R0, RZ, RZ, R25 ;  /* 0x000000ffff007224 */ /* 0x001fca00078e0019 */
[----:B------:R2:W-:Y:S02]  /*337e0*/  STL [R1+0x31a4], R0 ;  /* 0x0031a40001007387 */ /* 0x0005e40000100800 */
[----:B--2---:R-:W-:Y:S02]  /*337f0*/  IMAD.MOV.U32 R0, RZ, RZ, R27 ;  /* 0x000000ffff007224 */ /* 0x004fe400078e001b */
[----:B------:R0:W-:Y:S04]  /*33800*/  STL [R1+0x31a8], R26 ;  /* 0x0031a81a01007387 */ /* 0x0001e80000100800 */
[----:B0-----:R-:W2:Y:S04]  /*33810*/  LDL.LU.64 R26, [R1+0xb0] ;  /* 0x0000b000011a7983 */ /* 0x001ea80000300a00 */
[----:B------:R0:W-:Y:S04]  /*33820*/  STL [R1+0x319c], R0 ;  /* 0x00319c0001007387 */ /* 0x0001e80000100800 */
[----:B----4-:R1:W-:Y:S04]  /*33830*/  STL [R1+0x31a0], R14 ;  /* 0x0031a00e01007387 */ /* 0x0103e80000100800 */
[----:B------:R-:W4:Y:S01]  /*33840*/  LDL.LU.64 R24, [R1+0x200] ;  /* 0x0002000001187983 */ /* 0x000f220000300a00 */
[----:B0-----:R-:W-:-:S03]  /*33850*/  IMAD.MOV.U32 R0, RZ, RZ, R15 ;  /* 0x000000ffff007224 */ /* 0x001fc600078e000f */
[----:B------:R-:W-:Y:S04]  /*33860*/  STL [R1+0x3198], R20 ;  /* 0x0031981401007387 */ /* 0x000fe80000100800 */
[----:B------:R0:W-:Y:S04]  /*33870*/  STL [R1+0x3194], R0 ;  /* 0x0031940001007387 */ /* 0x0001e80000100800 */
[----:B-1----:R-:W4:Y:S01]  /*33880*/  LDL.LU.64 R14, [R1+0xa8] ;  /* 0x0000a800010e7983 */ /* 0x002f220000300a00 */
[----:B0-----:R-:W-:-:S03]  /*33890*/  IMAD.MOV.U32 R0, RZ, RZ, R21 ;  /* 0x000000ffff007224 */ /* 0x001fc600078e0015 */
[----:B------:R-:W-:Y:S04]  /*338a0*/  STL [R1+0x3190], R12 ;  /* 0x0031900c01007387 */ /* 0x000fe80000100800 */
[----:B------:R0:W-:Y:S02]  /*338b0*/  STL [R1+0x318c], R0 ;  /* 0x00318c0001007387 */ /* 0x0001e40000100800 */
[----:B0-----:R-:W-:Y:S02]  /*338c0*/  IMAD.MOV.U32 R0, RZ, RZ, R13 ;  /* 0x000000ffff007224 */ /* 0x001fe400078e000d */
[----:B------:R-:W4:Y:S04]  /*338d0*/  LDL.LU.64 R12, [R1+0x1f8] ;  /* 0x0001f800010c7983 */ /* 0x000f280000300a00 */
[----:B------:R0:W-:Y:S04]  /*338e0*/  STL [R1+0x3184], R0 ;  /* 0x0031840001007387 */ /* 0x0001e80000100800 */
[----:B-----5:R1:W-:Y:S01]  /*338f0*/  STL [R1+0x3188], R10 ;  /* 0x0031880a01007387 */ /* 0x0203e20000100800 */
[----:B0-----:R-:W-:-:S03]  /*33900*/  IMAD.MOV.U32 R0, RZ, RZ, R11 ;  /* 0x000000ffff007224 */ /* 0x001fc600078e000b */
[----:B-1----:R-:W5:Y:S04]  /*33910*/  LDL.LU.64 R10, [R1+0xa0] ;  /* 0x0000a000010a7983 */ /* 0x002f680000300a00 */
[----:B------:R0:W-:Y:S04]  /*33920*/  STL [R1+0x317c], R0 ;  /* 0x00317c0001007387 */ /* 0x0001e80000100800 */
[----:B------:R1:W-:Y:S01]  /*33930*/  STL [R1+0x3180], R6 ;  /* 0x0031800601007387 */ /* 0x0003e20000100800 */
        /* <DEDUP_REMOVED lines=15> */
[----:B---3--:R1:W-:Y:S01]  /*33a30*/  STL [R1+0x3160], R28 ;  /* 0x0031601c01007387 */ /* 0x0083e20000100800 */
[----:B0-----:R-:W-:-:S03]  /*33a40*/  IMAD.MOV.U32 R0, RZ, RZ, R29 ;  /* 0x000000ffff007224 */ /* 0x001fc600078e001d */
[----:B-1----:R-:W3:Y:S04]  /*33a50*/  LDL.LU.64 R28, [R1+0x1e0] ;  /* 0x0001e000011c7983 */ /* 0x002ee80000300a00 */
[----:B------:R0:W-:Y:S04]  /*33a60*/  STL [R1+0x3154], R0 ;  /* 0x0031540001007387 */ /* 0x0001e80000100800 */
[----:B------:R1:W-:Y:S01]  /*33a70*/  STL [R1+0x3158], R16 ;  /* 0x0031581001007387 */ /* 0x0003e20000100800 */
[----:B0-----:R-:W-:-:S03]  /*33a80*/  IMAD.MOV.U32 R0, RZ, RZ, R17 ;  /* 0x000000ffff007224 */ /* 0x001fc600078e0011 */
[----:B-1----:R-:W3:Y:S04]  /*33a90*/  LDL.LU.64 R16, [R1+0x88] ;  /* 0x0000880001107983 */ /* 0x002ee80000300a00 */
[----:B------:R2:W-:Y:S02]  /*33aa0*/  STL [R1+0x314c], R0 ;  /* 0x00314c0001007387 */ /* 0x0005e40000100800 */
[----:B--2---:R-:W-:Y:S02]  /*33ab0*/  IMAD.MOV.U32 R0, RZ, RZ, R27 ;  /* 0x000000ffff007224 */ /* 0x004fe400078e001b */
[----:B------:R0:W-:Y:S04]  /*33ac0*/  STL [R1+0x3150], R26 ;  /* 0x0031501a01007387 */ /* 0x0001e80000100800 */
[----:B----4-:R-:W-:Y:S04]  /*33ad0*/  STL [R1+0x3148], R24 ;  /* 0x0031481801007387 */ /* 0x010fe80000100800 */
[----:B------:R1:W-:Y:S04]  /*33ae0*/  STL [R1+0x3144], R0 ;  /* 0x0031440001007387 */ /* 0x0003e80000100800 */
[----:B0-----:R-:W2:Y:S01]  /*33af0*/  LDL.LU.64 R26, [R1+0x1d8] ;  /* 0x0001d800011a7983 */ /* 0x001ea20000300a00 */
[----:B-1----:R-:W-:-:S03]  /*33b00*/  IMAD.MOV.U32 R0, RZ, RZ, R25 ;  /* 0x000000ffff007224 */ /* 0x002fc600078e0019 */
[----:B------:R-:W-:Y:S04]  /*33b10*/  STL [R1+0x3140], R14 ;  /* 0x0031400e01007387 */ /* 0x000fe80000100800 */
[----:B------:R0:W-:Y:S04]  /*33b20*/  STL [R1+0x313c], R0 ;  /* 0x00313c0001007387 */ /* 0x0001e80000100800 */
[----:B------:R-:W4:Y:S01]  /*33b30*/  LDL.LU.64 R24, [R1+0x80] ;  /* 0x0000800001187983 */ /* 0x000f220000300a00 */
[----:B0-----:R-:W-:-:S03]  /*33b40*/  IMAD.MOV.U32 R0, RZ, RZ, R15 ;  /* 0x000000ffff007224 */ /* 0x001fc600078e000f */
[----:B------:R-:W4:Y:S04]  /*33b50*/  LDL.LU.64 R14, [R1+0x1d0] ;  /* 0x0001d000010e7983 */ /* 0x000f280000300a00 */
[----:B------:R0:W-:Y:S04]  /*33b60*/  STL [R1+0x3134], R0 ;  /* 0x0031340001007387 */ /* 0x0001e80000100800 */
[----:B------:R1:W-:Y:S01]  /*33b70*/  STL [R1+0x3138], R12 ;  /* 0x0031380c01007387 */ /* 0x0003e20000100800 */
[----:B0-----:R-:W-:-:S03]  /*33b80*/  IMAD.MOV.U32 R0, RZ, RZ, R13 ;  /* 0x000000ffff007224 */ /* 0x001fc600078e000d */
[----:B-1----:R-:W4:Y:S04]  /*33b90*/  LDL.LU.64 R12, [R1+0x78] ;  /* 0x00007800010c7983 */ /* 0x002f280000300a00 */
[----:B------:R0:W-:Y:S04]  /*33ba0*/  STL [R1+0x312c], R0 ;  /* 0x00312c0001007387 */ /* 0x0001e80000100800 */
[----:B-----5:R-:W-:Y:S04]  /*33bb0*/  STL [R1+0x3130], R10 ;  /* 0x0031300a01007387 */ /* 0x020fe80000100800 */
[----:B------:R-:W5:Y:S01]  /*33bc0*/  LDL.LU.64 R20, [R1+0x1c8] ;  /* 0x0001c80001147983 */ /* 0x000f620000300a00 */
[----:B0-----:R-:W-:-:S05]  /*33bd0*/  IMAD.MOV.U32 R0, RZ, RZ, R11 ;  /* 0x000000ffff007224 */ /* 0x001fca00078e000b */
[----:B------:R0:W-:Y:S04]  /*33be0*/  STL [R1+0x3124], R0 ;  /* 0x0031240001007387 */ /* 0x0001e80000100800 */
[----:B------:R1:W-:Y:S01]  /*33bf0*/  STL [R1+0x3128], R6 ;  /* 0x0031280601007387 */ /* 0x0003e20000100800 */
[----:B0-----:R-:W-:-:S03]  /*33c00*/  IMAD.MOV.U32 R0, RZ, RZ, R7 ;  /* 0x000000ffff007224 */ /* 0x001fc600078e0007 */
[----:B-1----:R-:W5:Y:S04]  /*33c10*/  LDL.LU.64 R6, [R1+0x70] ;  /* 0x0000700001067983 */ /* 0x002f680000300a00 */
[----:B------:R0:W-:Y:S04]  /*33c20*/  STL [R1+0x311c], R0 ;  /* 0x00311c0001007387 */ /* 0x0001e80000100800 */
[----:B------:R-:W-:Y:S01]  /*33c30*/  STL [R1+0x3120], R8 ;  /* 0x0031200801007387 */ /* 0x000fe20000100800 */
[----:B0-----:R-:W-:-:S03]  /*33c40*/  IMAD.MOV.U32 R0, RZ, RZ, R9 ;  /* 0x000000ffff007224 */ /* 0x001fc600078e0009 */
[----:B------:R-:W5:Y:S04]  /*33c50*/  LDL.LU.64 R10, [R1+0x1c0] ;  /* 0x0001c000010a7983 */ /* 0x000f680000300a00 */
[----:B------:R0:W-:Y:S04]  /*33c60*/  STL [R1+0x3114], R0 ;  /* 0x0031140001007387 */ /* 0x0001e80000100800 */
[----:B------:R1:W-:Y:S01]  /*33c70*/  STL [R1+0x3118], R18 ;  /* 0x0031181201007387 */ /* 0x0003e20000100800 */
[----:B0-----:R-:W-:-:S03]  /*33c80*/  IMAD.MOV.U32 R0, RZ, RZ, R19 ;  /* 0x000000ffff007224 */ /* 0x001fc600078e0013 */
[----:B------:R-:W5:Y:S04]  /*33c90*/  LDL.LU.64 R8, [R1+0x68] ;  /* 0x0000680001087983 */ /* 0x000f680000300a00 */
[----:B------:R-:W-:Y:S04]  /*33ca0*/  STL [R1+0x3110], R4 ;  /* 0x0031100401007387 */ /* 0x000fe80000100800 */
[----:B------:R0:W-:Y:S04]  /*33cb0*/  STL [R1+0x310c], R0 ;  /* 0x00310c0001007387 */ /* 0x0001e80000100800 */
[----:B-1----:R-:W5:Y:S01]  /*33cc0*/  LDL.LU.64 R18, [R1+0x1b8] ;  /* 0x0001b80001127983 */ /* 0x002f620000300a00 */
[----:B0-----:R-:W-:-:S03]  /*33cd0*/  IMAD.MOV.U32 R0, RZ, RZ, R5 ;  /* 0x000000ffff007224 */ /* 0x001fc600078e0005 */
[----:B---3--:R-:W-:Y:S04]  /*33ce0*/  STL [R1+0x3108], R28 ;  /* 0x0031081c01007387 */ /* 0x008fe80000100800 */
[----:B------:R0:W-:Y:S04]  /*33cf0*/  STL [R1+0x3104], R0 ;  /* 0x0031040001007387 */ /* 0x0001e80000100800 */
[----:B------:R-:W3:Y:S01]  /*33d00*/  LDL.LU.64 R4, [R1+0x60] ;  /* 0x0000600001047983 */ /* 0x000ee20000300a00 */
[----:B0-----:R-:W-:-:S03]  /*33d10*/  IMAD.MOV.U32 R0, RZ, RZ, R29 ;  /* 0x000000ffff007224 */ /* 0x001fc600078e001d */
[----:B------:R-:W-:Y:S04]  /*33d20*/  STL [R1+0x3100], R16 ;  /* 0x0031001001007387 */ /* 0x000fe80000100800 */
[----:B------:R0:W-:Y:S04]  /*33d30*/  STL [R1+0x30fc], R0 ;  /* 0x0030fc0001007387 */ /* 0x0001e80000100800 */
[----:B------:R-:W3:Y:S01]  /*33d40*/  LDL.LU.64 R28, [R1+0x1b0] ;  /* 0x0001b000011c7983 */ /* 0x000ee20000300a00 */
[----:B0-----:R-:W-:-:S03]  /*33d50*/  IMAD.MOV.U32 R0, RZ, RZ, R17 ;  /* 0x000000ffff007224 */ /* 0x001fc600078e0011 */
[----:B------:R-:W3:Y:S04]  /*33d60*/  LDL.LU.64 R16, [R1+0x58] ;  /* 0x0000580001107983 */ /* 0x000ee80000300a00 */
[----:B------:R0:W-:Y:S04]  /*33d70*/  STL [R1+0x30f4], R0 ;  /* 0x0030f40001007387 */ /* 0x0001e80000100800 */
[----:B--2---:R1:W-:Y:S01]  /*33d80*/  STL [R1+0x30f8], R26 ;  /* 0x0030f81a01007387 */ /* 0x0043e20000100800 */
[----:B0-----:R-:W-:-:S03]  /*33d90*/  IMAD.MOV.U32 R0, RZ, RZ, R27 ;  /* 0x000000ffff007224 */ /* 0x001fc600078e001b */
[----:B-1----:R-:W2:Y:S04]  /*33da0*/  LDL.LU.64 R26, [R1+0x1a8] ;  /* 0x0001a800011a7983 */ /* 0x002ea80000300a00 */
[----:B------:R4:W-:Y:S02]  /*33db0*/  STL [R1+0x30ec], R0 ;  /* 0x0030ec0001007387 */ /* 0x0009e40000100800 */
[----:B----4-:R-:W-:Y:S02]  /*33dc0*/  IMAD.MOV.U32 R0, RZ, RZ, R25 ;  /* 0x000000ffff007224 */ /* 0x010fe400078e0019 */
[----:B------:R0:W-:Y:S04]  /*33dd0*/  STL [R1+0x30f0], R24 ;  /* 0x0030f01801007387 */ /* 0x0001e80000100800 */
[----:B------:R-:W-:Y:S04]  /*33de0*/  STL [R1+0x30e8], R14 ;  /* 0x0030e80e01007387 */ /* 0x000fe80000100800 */
[----:B------:R1:W-:Y:S04]  /*33df0*/  STL [R1+0x30e4], R0 ;  /* 0x0030e40001007387 */ /* 0x0003e80000100800 */
[----:B0-----:R-:W4:Y:S01]  /*33e00*/  LDL.LU.64 R24, [R1+0x50] ;  /* 0x0000500001187983 */ /* 0x001f220000300a00 */
[----:B-1----:R-:W-:-:S03]  /*33e10*/  IMAD.MOV.U32 R0, RZ, RZ, R15 ;  /* 0x000000ffff007224 */ /* 0x002fc600078e000f */
[----:B------:R-:W-:Y:S04]  /*33e20*/  STL [R1+0x30e0], R12 ;  /* 0x0030e00c01007387 */ /* 0x000fe80000100800 */
[----:B------:R0:W-:Y:S04]  /*33e30*/  STL [R1+0x30dc], R0 ;  /* 0x0030dc0001007387 */ /* 0x0001e80000100800 */
[----:B------:R-:W4:Y:S01]  /*33e40*/  LDL.LU.64 R14, [R1+0x1a0] ;  /* 0x0001a000010e7983 */ /* 0x000f220000300a00 */
[----:B0-----:R-:W-:-:S03]  /*33e50*/  IMAD.MOV.U32 R0, RZ, RZ, R13 ;  /* 0x000000ffff007224 */ /* 0x001fc600078e000d */
[----:B-----5:R-:W-:Y:S04]  /*33e60*/  STL [R1+0x30d8], R20 ;  /* 0x0030d81401007387 */ /* 0x020fe80000100800 */
[----:B------:R0:W-:Y:S04]  /*33e70*/  STL [R1+0x30d4], R0 ;  /* 0x0030d40001007387 */ /* 0x0001e80000100800 */
[----:B------:R-:W5:Y:S01]  /*33e80*/  LDL.LU.64 R12, [R1+0x48] ;  /* 0x00004800010c7983 */ /* 0x000f620000300a00 */
[----:B0-----:R-:W-:-:S03]  /*33e90*/  IMAD.MOV.U32 R0, RZ, RZ, R21 ;  /* 0x000000ffff007224 */ /* 0x001fc600078e0015 */
[----:B------:R-:W-:Y:S04]  /*33ea0*/  STL [R1+0x30d0], R6 ;  /* 0x0030d00601007387 */ /* 0x000fe80000100800 */
[----:B------:R0:W-:Y:S02]  /*33eb0*/  STL [R1+0x30cc], R0 ;  /* 0x0030cc0001007387 */ /* 0x0001e40000100800 */
[----:B0-----:R-:W-:Y:S02]  /*33ec0*/  IMAD.MOV.U32 R0, RZ, RZ, R7 ;  /* 0x000000ffff007224 */ /* 0x001fe400078e0007 */
[----:B------:R-:W5:Y:S04]  /*33ed0*/  LDL.LU.64 R6, [R1+0x198] ;  /* 0x0001980001067983 */ /* 0x000f680000300a00 */
[----:B------:R0:W-:Y:S04]  /*33ee0*/  STL [R1+0x30c4], R0 ;  /* 0x0030c40001007387 */ /* 0x0001e80000100800 */
[----:B------:R1:W-:Y:S01]  /*33ef0*/  STL [R1+0x30c8], R10 ;  /* 0x0030c80a01007387 */ /* 0x0003e20000100800 */
[----:B0-----:R-:W-:-:S03]  /*33f00*/  IMAD.MOV.U32 R0, RZ, RZ, R11 ;  /* 0x000000ffff007224 */ /* 0x001fc600078e000b */
[----:B------:R-:W-:Y:S04]  /*33f10*/  STL [R1+0x30c0], R8 ;  /* 0x0030c00801007387 */ /* 0x000fe80000100800 */
[----:B------:R0:W-:Y:S04]  /*33f20*/  STL [R1+0x30bc], R0 ;  /* 0x0030bc0001007387 */ /* 0x0001e80000100800 */
[----:B-1----:R-:W5:Y:S01]  /*33f30*/  LDL.LU.64 R10, [R1+0x40] ;  /* 0x00004000010a7983 */ /* 0x002f620000300a00 */
[----:B0-----:R-:W-:-:S03]  /*33f40*/  IMAD.MOV.U32 R0, RZ, RZ, R9 ;  /* 0x000000ffff007224 */ /* 0x001fc600078e0009 */
[----:B------:R-:W-:Y:S04]  /*33f50*/  STL [R1+0x30b8], R18 ;  /* 0x0030b81201007387 */ /* 0x000fe80000100800 */
[----:B------:R0:W-:Y:S04]  /*33f60*/  STL [R1+0x30b4], R0 ;  /* 0x0030b40001007387 */ /* 0x0001e80000100800 */
[----:B------:R-:W5:Y:S01]  /*33f70*/  LDL.LU.64 R8, [R1+0x190] ;  /* 0x0001900001087983 */ /* 0x000f620000300a00 */
[----:B0-----:R-:W-:-:S03]  /*33f80*/  IMAD.MOV.U32 R0, RZ, RZ, R19 ;  /* 0x000000ffff007224 */ /* 0x001fc600078e0013 */
[----:B---3--:R-:W-:Y:S04]  /*33f90*/  STL [R1+0x30b0], R4 ;  /* 0x0030b00401007387 */ /* 0x008fe80000100800 */
[----:B------:R0:W-:Y:S02]  /*33fa0*/  STL [R1+0x30ac], R0 ;  /* 0x0030ac0001007387 */ /* 0x0001e40000100800 */
[----:B0-----:R-:W-:Y:S02]  /*33fb0*/  IMAD.MOV.U32 R0, RZ, RZ, R5 ;  /* 0x000000ffff007224 */ /* 0x001fe400078e0005 */
[----:B------:R-:W3:Y:S04]  /*33fc0*/  LDL.LU.64 R4, [R1+0x38] ;  /* 0x0000380001047983 */ /* 0x000ee80000300a00 */
[----:B------:R0:W-:Y:S04]  /*33fd0*/  STL [R1+0x30a4], R0 ;  /* 0x0030a40001007387 */ /* 0x0001e80000100800 */
[----:B------:R1:W-:Y:S01]  /*33fe0*/  STL [R1+0x30a8], R28 ;  /* 0x0030a81c01007387 */ /* 0x0003e20000100800 */
[----:B0-----:R-:W-:-:S03]  /*33ff0*/  IMAD.MOV.U32 R0, RZ, RZ, R29 ;  /* 0x000000ffff007224 */ /* 0x001fc600078e001d */
[----:B------:R-:W-:Y:S04]  /*34000*/  STL [R1+0x30a0], R16 ;  /* 0x0030a01001007387 */ /* 0x000fe80000100800 */
[----:B------:R0:W-:Y:S04]  /*34010*/  STL [R1+0x309c], R0 ;  /* 0x00309c0001007387 */ /* 0x0001e80000100800 */
[----:B-1----:R-:W3:Y:S01]  /*34020*/  LDL.LU.64 R28, [R1+0x188] ;  /* 0x00018800011c7983 */ /* 0x002ee20000300a00 */
[----:B0-----:R-:W-:-:S03]  /*34030*/  IMAD.MOV.U32 R0, RZ, RZ, R17 ;  /* 0x000000ffff007224 */ /* 0x001fc600078e0011 */
[----:B--2---:R-:W-:Y:S04]  /*34040*/  STL [R1+0x3098], R26 ;  /* 0x0030981a01007387 */ /* 0x004fe80000100800 */
[----:B------:R0:W-:Y:S04]  /*34050*/  STL [R1+0x3094], R0 ;  /* 0x0030940001007387 */ /* 0x0001e80000100800 */
[----:B------:R-:W2:Y:S01]  /*34060*/  LDL.LU.64 R22, [R1+0x30] ;  /* 0x0000300001167983 */ /* 0x000ea20000300a00 */
[----:B0-----:R-:W-:-:S03]  /*34070*/  IMAD.MOV.U32 R0, RZ, RZ, R27 ;  /* 0x000000ffff007224 */ /* 0x001fc600078e001b */
[----:B------:R-:W2:Y:S04]  /*34080*/  LDL.LU.64 R26, [R1+0x180] ;  /* 0x00018000011a7983 */ /* 0x000ea80000300a00 */
[----:B------:R0:W-:Y:S04]  /*34090*/  STL [R1+0x308c], R0 ;  /* 0x00308c0001007387 */ /* 0x0001e80000100800 */
[----:B----4-:R-:W-:Y:S01]  /*340a0*/  STL [R1+0x3090], R24 ;  /* 0x0030901801007387 */ /* 0x010fe20000100800 */
[----:B0-----:R-:W-:-:S03]  /*340b0*/  IMAD.MOV.U32 R0, RZ, RZ, R25 ;  /* 0x000000ffff007224 */ /* 0x001fc600078e0019 */
[----:B------:R-:W4:Y:S04]  /*340c0*/  LDL.LU.64 R20, [R1+0x28] ;  /* 0x0000280001147983 */ /* 0x000f280000300a00 */
[----:B------:R0:W-:Y:S04]  /*340d0*/  STL [R1+0x3084], R0 ;  /* 0x0030840001007387 */ /* 0x0001e80000100800 */
[----:B------:R-:W-:Y:S01]  /*340e0*/  STL [R1+0x3088], R14 ;  /* 0x0030880e01007387 */ /* 0x000fe20000100800 */
[----:B0-----:R-:W-:-:S03]  /*340f0*/  IMAD.MOV.U32 R0, RZ, RZ, R15 ;  /* 0x000000ffff007224 */ /* 0x001fc600078e000f */
[----:B------:R-:W4:Y:S04]  /*34100*/  LDL.LU.64 R24, [R1+0x178] ;  /* 0x0001780001187983 */ /* 0x000f280000300a00 */
[----:B-----5:R-:W-:Y:S04]  /*34110*/  STL [R1+0x3080], R12 ;  /* 0x0030800c01007387 */ /* 0x020fe80000100800 */
[----:B------:R0:W-:Y:S04]  /*34120*/  STL [R1+0x307c], R0 ;  /* 0x00307c0001007387 */ /* 0x0001e80000100800 */
[----:B------:R-:W5:Y:S04]  /*34130*/  LDL.LU.64 R18, [R1+0x20] ;  /* 0x0000200001127983 */ /* 0x000f680000300a00 */
[----:B------:R-:W5:Y:S01]  /*34140*/  LDL.LU.64 R16, [R1+0x170] ;  /* 0x0001700001107983 */ /* 0x000f620000300a00 */
[----:B0-----:R-:W-:-:S05]  /*34150*/  IMAD.MOV.U32 R0, RZ, RZ, R13 ;  /* 0x000000ffff007224 */ /* 0x001fca00078e000d */
[----:B------:R0:W-:Y:S04]  /*34160*/  STL [R1+0x3074], R0 ;  /* 0x0030740001007387 */ /* 0x0001e80000100800 */
[----:B------:R1:W-:Y:S04]  /*34170*/  STL [R1+0x3078], R6 ;  /* 0x0030780601007387 */ /* 0x0003e80000100800 */
[----:B------:R-:W5:Y:S01]  /*34180*/  LDL.LU.64 R14, [R1+0x18] ;  /* 0x00001800010e7983 */ /* 0x000f620000300a00 */
[----:B0-----:R-:W-:-:S03]  /*34190*/  IMAD.MOV.U32 R0, RZ, RZ, R7 ;  /* 0x000000ffff007224 */ /* 0x001fc600078e0007 */
[----:B-1----:R-:W5:Y:S04]  /*341a0*/  LDL.LU.64 R6, [R1+0x168] ;  /* 0x0001680001067983 */ /* 0x002f680000300a00 */
[----:B------:R0:W-:Y:S02]  /*341b0*/  STL [R1+0x306c], R0 ;  /* 0x00306c0001007387 */ /* 0x0001e40000100800 */
[----:B0-----:R-:W-:Y:S02]  /*341c0*/  IMAD.MOV.U32 R0, RZ, RZ, R11 ;  /* 0x000000ffff007224 */ /* 0x001fe400078e000b */
[----:B------:R0:W-:Y:S04]  /*341d0*/  STL [R1+0x3070], R10 ;  /* 0x0030700a01007387 */ /* 0x0001e80000100800 */
[----:B------:R-:W5:Y:S04]  /*341e0*/  LDL.LU.64 R12, [R1+0x10] ;  /* 0x00001000010c7983 */ /* 0x000f680000300a00 */
[----:B------:R1:W-:Y:S04]  /*341f0*/  STL [R1+0x3064], R0 ;  /* 0x0030640001007387 */ /* 0x0003e80000100800 */
[----:B------:R1:W-:Y:S04]  /*34200*/  STL [R1+0x3068], R8 ;  /* 0x0030680801007387 */ /* 0x0003e80000100800 */
[----:B0-----:R-:W5:Y:S01]  /*34210*/  LDL.LU.64 R10, [R1+0x160] ;  /* 0x00016000010a7983 */ /* 0x001f620000300a00 */
[----:B-1----:R-:W-:-:S03]  /*34220*/  IMAD.MOV.U32 R0, RZ, RZ, R9 ;  /* 0x000000ffff007224 */ /* 0x002fc600078e0009 */
[----:B------:R-:W5:Y:S04]  /*34230*/  LDL.LU.64 R8, [R1+0x8] ;  /* 0x0000080001087983 */ /* 0x000f680000300a00 */
[----:B------:R0:W-:Y:S04]  /*34240*/  STL [R1+0x305c], R0 ;  /* 0x00305c0001007387 */ /* 0x0001e80000100800 */
[----:B---3--:R1:W-:Y:S04]  /*34250*/  STL [R1+0x3060], R4 ;  /* 0x0030600401007387 */ /* 0x0083e80000100800 */
[----:B------:R-:W3:Y:S01]  /*34260*/  LDL.LU.64 R2, [R1+0x158] ;  /* 0x0001580001027983 */ /* 0x000ee20000300a00 */
[----:B0-----:R-:W-:-:S03]  /*34270*/  IMAD.MOV.U32 R0, RZ, RZ, R5 ;  /* 0x000000ffff007224 */ /* 0x001fc600078e0005 */
[----:B-1----:R-:W3:Y:S04]  /*34280*/  LDL.LU.64 R4, [R1] ;  /* 0x0000000001047983 */ /* 0x002ee80000300a00 */
[----:B------:R0:W-:Y:S04]  /*34290*/  STL [R1+0x3054], R0 ;  /* 0x0030540001007387 */ /* 0x0001e80000100800 */
[----:B------:R1:W-:Y:S01]  /*342a0*/  STL [R1+0x3058], R28 ;  /* 0x0030581c01007387 */ /* 0x0003e20000100800 */
[----:B0-----:R-:W-:-:S03]  /*342b0*/  IMAD.MOV.U32 R0, RZ, RZ, R29 ;  /* 0x000000ffff007224 */ /* 0x001fc600078e001d */
[----:B-1----:R-:W3:Y:S04]  /*342c0*/  LDL.LU.64 R28, [R1+0x150] ;  /* 0x00015000011c7983 */ /* 0x002ee80000300a00 */
[----:B------:R2:W-:Y:S02]  /*342d0*/  STL [R1+0x304c], R0 ;  /* 0x00304c0001007387 */ /* 0x0005e40000100800 */
[----:B--2---:R-:W-:Y:S02]  /*342e0*/  IMAD.MOV.U32 R0, RZ, RZ, R23 ;  /* 0x000000ffff007224 */ /* 0x004fe400078e0017 */
[----:B------:R0:W-:Y:S04]  /*342f0*/  STL [R1+0x3050], R22 ;  /* 0x0030501601007387 */ /* 0x0001e80000100800 */
[----:B0-----:R-:W2:Y:S04]  /*34300*/  LDL.LU.64 R22, [R1+0x3358] ;  /* 0x0033580001167983 */ /* 0x001ea80000300a00 */
[----:B------:R-:W-:Y:S04]  /*34310*/  STL [R1+0x3048], R26 ;  /* 0x0030481a01007387 */ /* 0x000fe80000100800 */
[----:B------:R0:W-:Y:S02]  /*34320*/  STL [R1+0x3044], R0 ;  /* 0x0030440001007387 */ /* 0x0001e40000100800 */
[----:B0-----:R-:W-:-:S02]  /*34330*/  IMAD.MOV.U32 R0, RZ, RZ, R27 ;  /* 0x000000ffff007224 */ /* 0x001fc400078e001b */
[----:B------:R-:W2:Y:S04]  /*34340*/  LDL.LU.64 R26, [R1+0x148] ;  /* 0x00014800011a7983 */ /* 0x000ea80000300a00 */
[----:B------:R0:W-:Y:S04]  /*34350*/  STL [R1+0x303c], R0 ;  /* 0x00303c0001007387 */ /* 0x0001e80000100800 */
[----:B----4-:R1:W-:Y:S01]  /*34360*/  STL [R1+0x3040], R20 ;  /* 0x0030401401007387 */ /* 0x0103e20000100800 */
[----:B0-----:R-:W-:-:S03]  /*34370*/  IMAD.MOV.U32 R0, RZ, RZ, R21 ;  /* 0x000000ffff007224 */ /* 0x001fc600078e0015 */
[----:B-1----:R-:W4:Y:S04]  /*34380*/  LDL.LU.64 R20, [R1+0x3350] ;  /* 0x0033500001147983 */ /* 0x002f280000300a00 */
[----:B------:R-:W-:Y:S04]  /*34390*/  STL [R1+0x3038], R24 ;  /* 0x0030381801007387 */ /* 0x000fe80000100800 */
[----:B------:R0:W-:Y:S02]  /*343a0*/  STL [R1+0x3034], R0 ;  /* 0x0030340001007387 */ /* 0x0001e40000100800 */
[----:B0-----:R-:W-:-:S02]  /*343b0*/  IMAD.MOV.U32 R0, RZ, RZ, R25 ;  /* 0x000000ffff007224 */ /* 0x001fc400078e0019 */
[----:B------:R-:W2:Y:S04]  /*343c0*/  LDL.LU.64 R24, [R1+0x140] ;  /* 0x0001400001187983 */ /* 0x000ea80000300a00 */
[----:B------:R0:W-:Y:S04]  /*343d0*/  STL [R1+0x302c], R0 ;  /* 0x00302c0001007387 */ /* 0x0001e80000100800 */
[----:B-----5:R1:W-:Y:S01]  /*343e0*/  STL [R1+0x3030], R18 ;  /* 0x0030301201007387 */ /* 0x0203e20000100800 */
[----:B0-----:R-:W-:-:S03]  /*343f0*/  IMAD.MOV.U32 R0, RZ, RZ, R19 ;  /* 0x000000ffff007224 */ /* 0x001fc600078e0013 */
[----:B-1----:R-:W5:Y:S04]  /*34400*/  LDL.LU.64 R18, [R1+0x3348] ;  /* 0x0033480001127983 */ /* 0x002f680000300a00 */
[----:B------:R-:W-:Y:S04]  /*34410*/  STL [R1+0x3028], R16 ;  /* 0x0030281001007387 */ /* 0x000fe80000100800 */
[----:B------:R0:W-:Y:S02]  /*34420*/  STL [R1+0x3024], R0 ;  /* 0x0030240001007387 */ /* 0x0001e40000100800 */
[----:B0-----:R-:W-:-:S02]  /*34430*/  IMAD.MOV.U32 R0, RZ, RZ, R17 ;  /* 0x000000ffff007224 */ /* 0x001fc400078e0011 */
[----:B------:R-:W2:Y:S04]  /*34440*/  LDL.LU.64 R16, [R1+0x3340] ;  /* 0x0033400001107983 */ /* 0x000ea80000300a00 */
        /* <DEDUP_REMOVED lines=8> */
[----:B------:R0:W-:Y:S04]  /*344d0*/  STL [R1+0x300c], R0 ;  /* 0x00300c0001007387 */ /* 0x0001e80000100800 */
[----:B------:R1:W-:Y:S01]  /*344e0*/  STL [R1+0x3010], R12 ;  /* 0x0030100c01007387 */ /* 0x0003e20000100800 */
[----:B0-----:R-:W-:-:S03]  /*344f0*/  IMAD.MOV.U32 R0, RZ, RZ, R13 ;  /* 0x000000ffff007224 */ /* 0x001fc600078e000d */
[----:B-1----:R-:W2:Y:S04]  /*34500*/  LDL.LU.64 R12, [R1+0x3330] ;  /* 0x00333000010c7983 */ /* 0x002ea80000300a00 */
        /* <DEDUP_REMOVED lines=8> */
[----:B---3--:R-:W-:Y:S04]  /*34590*/  STL [R1+0x2ff8], R2 ;  /* 0x002ff80201007387 */ /* 0x008fe80000100800 */
[----:B------:R0:W-:Y:S04]  /*345a0*/  STL [R1+0x2ff4], R0 ;  /* 0x002ff40001007387 */ /* 0x0001e80000100800 */
[----:B------:R-:W-:Y:S01]  /*345b0*/  STL [R1+0x2ff0], R4 ;  /* 0x002ff00401007387 */ /* 0x000fe20000100800 */
[----:B0-----:R-:W-:-:S05]  /*345c0*/  IMAD.MOV.U32 R0, RZ, RZ, R3 ;  /* 0x000000ffff007224 */ /* 0x001fca00078e0003 */
[----:B------:R0:W-:Y:S04]  /*345d0*/  STL [R1+0x2fec], R0 ;  /* 0x002fec0001007387 */ /* 0x0001e80000100800 */
[----:B------:R-:W3:Y:S01]  /*345e0*/  LDL.LU.64 R2, [R1+0x120] ;  /* 0x0001200001027983 */ /* 0x000ee20000300a00 */
[----:B0-----:R-:W-:-:S03]  /*345f0*/  IMAD.MOV.U32 R0, RZ, RZ, R5 ;  /* 0x000000ffff007224 */ /* 0x001fc600078e0005 */
[----:B------:R-:W2:Y:S04]  /*34600*/  LDL.LU.64 R4, [R1+0x3318] ;  /* 0x0033180001047983 */ /* 0x000ea80000300a00 */
[----:B------:R-:W-:Y:S04]  /*34610*/  STL [R1+0x2fe8], R28 ;  /* 0x002fe81c01007387 */ /* 0x000fe80000100800 */
[----:B------:R0:W-:Y:S02]  /*34620*/  STL [R1+0x2fe4], R0 ;  /* 0x002fe40001007387 */ /* 0x0001e40000100800 */
[----:B0-----:R-:W-:-:S02]  /*34630*/  IMAD.MOV.U32 R0, RZ, RZ, R29 ;  /* 0x000000ffff007224 */ /* 0x001fc400078e001d */
[----:B------:R-:W2:Y:S04]  /*34640*/  LDL.LU.64 R28, [R1+0x3310] ;  /* 0x00331000011c7983 */ /* 0x000ea80000300a00 */
[----:B--2---:R-:W-:Y:S04]  /*34650*/  STL [R1+0x2fe0], R28 ;  /* 0x002fe01c01007387 */ /* 0x004fe80000100800 */
[----:B------:R0:W-:Y:S04]  /*34660*/  STL [R1+0x2fdc], R0 ;  /* 0x002fdc0001007387 */ /* 0x0001e80000100800 */
[----:B------:R1:W-:Y:S01]  /*34670*/  STL [R1+0x2fd4], R29 ;  /* 0x002fd41d01007387 */ /* 0x0003e20000100800 */
[----:B0-----:R-:W-:-:S03]  /*34680*/  IMAD.MOV.U32 R0, RZ, RZ, R27 ;  /* 0x000000ffff007224 */ /* 0x001fc600078e001b */
[----:B-1----:R-:W2:Y:S04]  /*34690*/  LDL.LU.64 R28, [R1+0x128] ;  /* 0x00012800011c7983 */ /* 0x002ea80000300a00 */
[----:B------:R0:W-:Y:S04]  /*346a0*/  STL [R1+0x2fd8], R26 ;  /* 0x002fd81a01007387 */ /* 0x0001e80000100800 */
[----:B0-----:R-:W2:Y:S04]  /*346b0*/  LDL.LU.64 R26, [R1+0x3308] ;  /* 0x00330800011a7983 */ /* 0x001ea80000300a00 */
        /* <DEDUP_REMOVED lines=8> */
[----:B------:R-:W-:Y:S04]  /*34740*/  STL [R1+0x2fbc], R0 ;  /* 0x002fbc0001007387 */ /* 0x000fe80000100800 */
[----:B------:R0:W-:Y:S04]  /*34750*/  STL [R1+0x2fb4], R25 ;  /* 0x002fb41901007387 */ /* 0x0001e80000100800 */
[----:B0-----:R-:W2:Y:S02]  /*34760*/  LDL.LU.64 R24, [R1+0x138] ;  /* 0x0001380001187983 */ /* 0x001ea40000300a00 */
[----:B--2---:R-:W-:-:S02]  /*34770*/  IMAD.MOV.U32 R0, RZ, RZ, R25 ;  /* 0x000000ffff007224 */ /* 0x004fc400078e0019 */
[----:B------:R-:W-:Y:S04]  /*34780*/  STL [R1+0x2fb8], R24 ;  /* 0x002fb81801007387 */ /* 0x000fe80000100800 */
[----:B------:R-:W-:Y:S04]  /*34790*/  STL [R1+0x2fb0], R4 ;  /* 0x002fb00401007387 */ /* 0x000fe80000100800 */
[----:B------:R0:W-:Y:S04]  /*347a0*/  STL [R1+0x2fac], R0 ;  /* 0x002fac0001007387 */ /* 0x0001e80000100800 */
[----:B------:R1:W-:Y:S01]  /*347b0*/  STL [R1+0x2fa4], R5 ;  /* 0x002fa40501007387 */ /* 0x0003e20000100800 */
[----:B0-----:R-:W-:-:S03]  /*347c0*/  IMAD.MOV.U32 R0, RZ, RZ, R7 ;  /* 0x000000ffff007224 */ /* 0x001fc600078e0007 */
[----:B-1----:R-:W2:Y:S04]  /*347d0*/  LDL.LU.64 R4, [R1+0x118] ;  /* 0x0001180001047983 */ /* 0x002ea80000300a00 */
[----:B------:R0:W-:Y:S04]  /*347e0*/  STL [R1+0x2fa8], R6 ;  /* 0x002fa80601007387 */ /* 0x0001e80000100800 */
[----:B------:R-:W2:Y:S04]  /*347f0*/  LDL.LU.64 R24, [R1+0x100] ;  /* 0x0001000001187983 */ /* 0x000ea80000300a00 */
[----:B0-----:R-:W2:Y:S04]  /*34800*/  LDL.LU.64 R6, [R1+0x32f8] ;  /* 0x0032f80001067983 */ /* 0x001ea80000300a00 */
[----:B--2---:R-:W-:Y:S04]  /*34810*/  STL [R1+0x2fa0], R6 ;  /* 0x002fa00601007387 */ /* 0x004fe80000100800 */
[----:B------:R-:W-:Y:S04]  /*34820*/  STL [R1+0x2f9c], R0 ;  /* 0x002f9c0001007387 */ /* 0x000fe80000100800 */
[----:B------:R0:W-:Y:S04]  /*34830*/  STL [R1+0x2f94], R7 ;  /* 0x002f940701007387 */ /* 0x0001e80000100800 */
[----:B0-----:R-:W2:Y:S01]  /*34840*/  LDL.LU.64 R6, [R1+0x108] ;  /* 0x0001080001067983 */ /* 0x001ea20000300a00 */
[----:B------:R-:W-:-:S03]  /*34850*/  IMAD.MOV.U32 R0, RZ, RZ, R29 ;  /* 0x000000ffff007224 */ /* 0x000fc600078e001d */
[----:B------:R0:W-:Y:S04]  /*34860*/  STL [R1+0x2f98], R28 ;  /* 0x002f981c01007387 */ /* 0x0001e80000100800 */
[----:B0-----:R-:W4:Y:S04]  /*34870*/  LDL.LU.64 R28, [R1+0xf8] ;  /* 0x0000f800011c7983 */ /* 0x001f280000300a00 */
[----:B------:R3:W-:Y:S04]  /*34880*/  STL [R1+0x2f8c], R0 ;  /* 0x002f8c0001007387 */ /* 0x0007e80000100800 */
[----:B------:R-:W-:Y:S04]  /*34890*/  STL [R1+0x2f90], R8 ;  /* 0x002f900801007387 */ /* 0x000fe80000100800 */
[----:B------:R-:W-:Y:S01]  /*348a0*/  STL [R1+0x2f84], R9 ;  /* 0x002f840901007387 */ /* 0x000fe20000100800 */
[----:B---3--:R-:W-:-:S03]  /*348b0*/  IMAD.MOV.U32 R0, RZ, RZ, R3 ;  /* 0x000000ffff007224 */ /* 0x008fc600078e0003 */
[----:B------:R0:W-:Y:S04]  /*348c0*/  STL [R1+0x2f88], R2 ;  /* 0x002f880201007387 */ /* 0x0001e80000100800 */
[----:B------:R-:W-:Y:S04]  /*348d0*/  STL [R1+0x2f80], R10 ;  /* 0x002f800a01007387 */ /* 0x000fe80000100800 */
[----:B------:R1:W-:Y:S04]  /*348e0*/  STL [R1+0x2f7c], R0 ;  /* 0x002f7c0001007387 */ /* 0x0003e80000100800 */
[----:B0-----:R-:W3:Y:S04]  /*348f0*/  LDL.LU.64 R2, [R1+0xf0] ;  /* 0x0000f00001027983 */ /* 0x001ee80000300a00 */
[----:B------:R-:W-:Y:S01]  /*34900*/  STL [R1+0x2f74], R11 ;  /* 0x002f740b01007387 */ /* 0x000fe20000100800 */
[----:B-1----:R-:W-:-:S03]  /*34910*/  IMAD.MOV.U32 R0, RZ, RZ, R5 ;  /* 0x000000ffff007224 */ /* 0x002fc600078e0005 */
[----:B------:R-:W-:Y:S04]  /*34920*/  STL [R1+0x2f78], R4 ;  /* 0x002f780401007387 */ /* 0x000fe80000100800 */
[----:B------:R-:W-:Y:S04]  /*34930*/  STL [R1+0x2f70], R12 ;  /* 0x002f700c01007387 */ /* 0x000fe80000100800 */
[----:B------:R0:W-:Y:S04]  /*34940*/  STL [R1+0x2f6c], R0 ;  /* 0x002f6c0001007387 */ /* 0x0001e80000100800 */
[----:B------:R-:W-:Y:S01]  /*34950*/  STL [R1+0x2f64], R13 ;  /* 0x002f640d01007387 */ /* 0x000fe20000100800 */
[----:B0-----:R-:W-:-:S03]  /*34960*/  IMAD.MOV.U32 R0, RZ, RZ, R27 ;  /* 0x000000ffff007224 */ /* 0x001fc600078e001b */
[----:B------:R-:W-:Y:S04]  /*34970*/  STL [R1+0x2f68], R26 ;  /* 0x002f681a01007387 */ /* 0x000fe80000100800 */
[----:B------:R-:W3:Y:S04]  /*34980*/  LDL.LU.64 R4, [R1+0x2d8] ;  /* 0x0002d80001047983 */ /* 0x000ee80000300a00 */
[----:B------:R-:W-:Y:S04]  /*34990*/  STL [R1+0x2f5c], R0 ;  /* 0x002f5c0001007387 */ /* 0x000fe80000100800 */
[----:B------:R-:W-:Y:S04]  /*349a0*/  STL [R1+0x2f60], R14 ;  /* 0x002f600e01007387 */ /* 0x000fe80000100800 */
[----:B------:R0:W-:Y:S04]  /*349b0*/  STL [R1+0x2f54], R15 ;  /* 0x002f540f01007387 */ /* 0x0001e80000100800 */
[----:B0-----:R-:W3:Y:S04]  /*349c0*/  LDL.LU.64 R14, [R1+0xe8] ;  /* 0x0000e800010e7983 */ /* 0x001ee80000300a00 */
[----:B------:R-:W3:Y:S01]  /*349d0*/  LDL.LU.64 R26, [R1+0x2e0] ;  /* 0x0002e000011a7983 */ /* 0x000ee20000300a00 */
[----:B--2---:R-:W-:-:S03]  /*349e0*/  IMAD.MOV.U32 R0, RZ, RZ, R7 ;  /* 0x000000ffff007224 */ /* 0x004fc600078e0007 */
[----:B------:R0:W-:Y:S04]  /*349f0*/  STL [R1+0x2f58], R6 ;  /* 0x002f580601007387 */ /* 0x0001e80000100800 */
[----:B------:R-:W2:Y:S04]  /*34a00*/  LDL.LU.64 R10, [R1+0x2e8] ;  /* 0x0002e800010a7983 */ /* 0x000ea80000300a00 */
[----:B------:R1:W-:Y:S04]  /*34a10*/  STL [R1+0x2f4c], R0 ;  /* 0x002f4c0001007387 */ /* 0x0003e80000100800 */
[----:B------:R-:W-:Y:S04]  /*34a20*/  STL [R1+0x2f50], R16 ;  /* 0x002f501001007387 */ /* 0x000fe80000100800 */
[----:B------:R-:W-:Y:S04]  /*34a30*/  STL [R1+0x2f44], R17 ;  /* 0x002f441101007387 */ /* 0x000fe80000100800 */
[----:B0-----:R-:W2:Y:S01]  /*34a40*/  LDL.LU.64 R6, [R1+0x2f8] ;  /* 0x0002f80001067983 */ /* 0x001ea20000300a00 */
[----:B-1----:R-:W-:-:S03]  /*34a50*/  IMAD.MOV.U32 R0, RZ, RZ, R25 ;  /* 0x000000ffff007224 */ /* 0x002fc600078e0019 */
[----:B------:R-:W-:Y:S04]  /*34a60*/  STL [R1+0x2f48], R24 ;  /* 0x002f481801007387 */ /* 0x000fe80000100800 */
[----:B------:R-:W2:Y:S04]  /*34a70*/  LDL.LU.64 R12, [R1+0x300] ;  /* 0x00030000010c7983 */ /* 0x000ea80000300a00 */
[----:B------:R4:W-:Y:S04]  /*34a80*/  STL [R1+0x2f3c], R0 ;  /* 0x002f3c0001007387 */ /* 0x0009e80000100800 */
[----:B-----5:R-:W-:Y:S04]  /*34a90*/  STL [R1+0x2f40], R18 ;  /* 0x002f401201007387 */ /* 0x020fe80000100800 */
[----:B------:R-:W-:Y:S04]  /*34aa0*/  STL [R1+0x2f34], R19 ;  /* 0x002f341301007387 */ /* 0x000fe80000100800 */
[----:B------:R-:W5:Y:S01]  /*34ab0*/  LDL.LU.64 R8, [R1+0x308] ;  /* 0x0003080001087983 */ /* 0x000f620000300a00 */
[----:B----4-:R-:W-:-:S03]  /*34ac0*/  IMAD.MOV.U32 R0, RZ, RZ, R29 ;  /* 0x000000ffff007224 */ /* 0x010fc600078e001d */
[----:B------:R0:W-:Y:S04]  /*34ad0*/  STL [R1+0x2f38], R28 ;  /* 0x002f381c01007387 */ /* 0x0001e80000100800 */
[----:B------:R-:W4:Y:S04]  /*34ae0*/  LDL.LU.64 R24, [R1+0x310] ;  /* 0x0003100001187983 */ /* 0x000f280000300a00 */
[----:B------:R3:W-:Y:S04]  /*34af0*/  STL [R1+0x2f2c], R0 ;  /* 0x002f2c0001007387 */ /* 0x0007e80000100800 */
[----:B------:R-:W-:Y:S04]  /*34b00*/  STL [R1+0x2f30], R20 ;  /* 0x002f301401007387 */ /* 0x000fe80000100800 */
[----:B------:R-:W-:Y:S04]  /*34b10*/  STL [R1+0x2f24], R21 ;  /* 0x002f241501007387 */ /* 0x000fe80000100800 */
[----:B0-----:R-:W4:Y:S01]  /*34b20*/  LDL.LU.64 R28, [R1+0x320] ;  /* 0x00032000011c7983 */ /* 0x001f220000300a00 */
[----:B---3--:R-:W-:-:S03]  /*34b30*/  IMAD.MOV.U32 R0, RZ, RZ, R3 ;  /* 0x000000ffff007224 */ /* 0x008fc600078e0003 */
[----:B------:R0:W-:Y:S04]  /*34b40*/  STL [R1+0x2f28], R2 ;  /* 0x002f280201007387 */ /* 0x0001e80000100800 */
[----:B0-----:R-:W3:Y:S04]  /*34b50*/  LDL.LU.64 R2, [R1+0x328] ;  /* 0x0003280001027983 */ /* 0x001ee80000300a00 */
[----:B------:R0:W-:Y:S04]  /*34b60*/  STL [R1+0x2f1c], R0 ;  /* 0x002f1c0001007387 */ /* 0x0001e80000100800 */
[----:B------:R-:W-:Y:S04]  /*34b70*/  STL [R1+0x2f20], R22 ;  /* 0x002f201601007387 */ /* 0x000fe80000100800 */
[----:B------:R-:W-:Y:S04]  /*34b80*/  STL [R1+0x2f14], R23 ;  /* 0x002f141701007387 */ /* 0x000fe80000100800 */
[----:B------:R-:W3:Y:S01]  /*34b90*/  LDL.LU.64 R16, [R1+0x330] ;  /* 0x0003300001107983 */ /* 0x000ee20000300a00 */
[----:B0-----:R-:W-:-:S03]  /*34ba0*/  IMAD.MOV.U32 R0, RZ, RZ, R15 ;  /* 0x000000ffff007224 */ /* 0x001fc600078e000f */
[----:B------:R0:W-:Y:S04]  /*34bb0*/  STL [R1+0x2f18], R14 ;  /* 0x002f180e01007387 */ /* 0x0001e80000100800 */
[----:B0-----:R-:W3:Y:S04]  /*34bc0*/  LDL.LU.64 R14, [R1+0x338] ;  /* 0x00033800010e7983 */ /* 0x001ee80000300a00 */
[----:B------:R0:W-:Y:S04]  /*34bd0*/  STL [R1+0xfb8], R0 ;  /* 0x000fb80001007387 */ /* 0x0001e80000100800 */
[----:B------:R1:W-:Y:S01]  /*34be0*/  STL [R1+0xfc0], R4 ;  /* 0x000fc00401007387 */ /* 0x0003e20000100800 */
[----:B0-----:R-:W-:-:S03]  /*34bf0*/  IMAD.MOV.U32 R0, RZ, RZ, R5 ;  /* 0x000000ffff007224 */ /* 0x001fc600078e0005 */
[----:B-1----:R-:W3:Y:S04]  /*34c00*/  LDL.LU.64 R4, [R1+0x348] ;  /* 0x0003480001047983 */ /* 0x002ee80000300a00 */
[----:B------:R0:W-:Y:S04]  /*34c10*/  STL [R1+0xfbc], R0 ;  /* 0x000fbc0001007387 */ /* 0x0001e80000100800 */
[----:B------:R1:W-:Y:S01]  /*34c20*/  STL [R1+0xfc8], R26 ;  /* 0x000fc81a01007387 */ /* 0x0003e20000100800 */
[----:B0-----:R-:W-:-:S03]  /*34c30*/  IMAD.MOV.U32 R0, RZ, RZ, R27 ;  /* 0x000000ffff007224 */ /* 0x001fc600078e001b */
[----:B-1----:R-:W3:Y:S04]  /*34c40*/  LDL.LU.64 R26, [R1+0x350] ;  /* 0x00035000011a7983 */ /* 0x002ee80000300a00 */
[----:B------:R0:W-:Y:S04]  /*34c50*/  STL [R1+0xfc4], R0 ;  /* 0x000fc40001007387 */ /* 0x0001e80000100800 */
[----:B--2---:R1:W-:Y:S01]  /*34c60*/  STL [R1+0xfd0], R10 ;  /* 0x000fd00a01007387 */ /* 0x0043e20000100800 */
[----:B0-----:R-:W-:-:S03]  /*34c70*/  IMAD.MOV.U32 R0, RZ, RZ, R11 ;  /* 0x000000ffff007224 */ /* 0x001fc600078e000b */
[----:B-1----:R-:W2:Y:S04]  /*34c80*/  LDL.LU.64 R10, [R1+0x358] ;  /* 0x00035800010a7983 */ /* 0x002ea80000300a00 */
[----:B------:R0:W-:Y:S04]  /*34c90*/  STL [R1+0xfcc], R0 ;  /* 0x000fcc0001007387 */ /* 0x0001e80000100800 */
[----:B------:R1:W-:Y:S01]  /*34ca0*/  STL [R1+0xfd8], R6 ;  /* 0x000fd80601007387 */ /* 0x0003e20000100800 */
[----:B0-----:R-:W-:-:S03]  /*34cb0*/  IMAD.MOV.U32 R0, RZ, RZ, R7 ;  /* 0x000000ffff007224 */ /* 0x001fc600078e0007 */
[----:B-1----:R-:W2:Y:S04]  /*34cc0*/  LDL.LU.64 R6, [R1+0x360] ;  /* 0x0003600001067983 */ /* 0x002ea80000300a00 */
[----:B------:R0:W-:Y:S04]  /*34cd0*/  STL [R1+0xfd4], R0 ;  /* 0x000fd40001007387 */ /* 0x0001e80000100800 */
[----:B------:R1:W-:Y:S01]  /*34ce0*/  STL [R1+0xfe0], R12 ;  /* 0x000fe00c01007387 */ /* 0x0003e20000100800 */
[----:B0-----:R-:W-:-:S03]  /*34cf0*/  IMAD.MOV.U32 R0, RZ, RZ, R13 ;  /* 0x000000ffff007224 */ /* 0x001fc600078e000d */
[----:B-1----:R-:W2:Y:S04]  /*34d00*/  LDL.LU.64 R12, [R1+0x380] ;  /* 0x00038000010c7983 */ /* 0x002ea80000300a00 */
[----:B------:R0:W-:Y:S04]  /*34d10*/  STL [R1+0xfdc], R0 ;  /* 0x000fdc0001007387 */ /* 0x0001e80000100800 */
[----:B-----5:R1:W-:Y:S01]  /*34d20*/  STL [R1+0xfe8], R8 ;  /* 0x000fe80801007387 */ /* 0x0203e20000100800 */
[----:B0-----:R-:W-:-:S03]  /*34d30*/  IMAD.MOV.U32 R0, RZ, RZ, R9 ;  /* 0x000000ffff007224 */ /* 0x001fc600078e0009 */
[----:B-1----:R-:W5:Y:S04]  /*34d40*/  LDL.LU.64 R8, [R1+0x388] ;  /* 0x0003880001087983 */ /* 0x002f680000300a00 */
[----:B------:R0:W-:Y:S04]  /*34d50*/  STL [R1+0xfe4], R0 ;  /* 0x000fe40001007387 */ /* 0x0001e80000100800 */
[----:B----4-:R1:W-:Y:S01]  /*34d60*/  STL [R1+0xff0], R24 ;  /* 0x000ff01801007387 */ /* 0x0103e20000100800 */
[----:B0-----:R-:W-:-:S03]  /*34d70*/  IMAD.MOV.U32 R0, RZ, RZ, R25 ;  /* 0x000000ffff007224 */ /* 0x001fc600078e0019 */
[----:B-1----:R-:W4:Y:S04]  /*34d80*/  LDL.LU.64 R24, [R1+0x390] ;  /* 0x0003900001187983 */ /* 0x002f280000300a00 */
[----:B------:R0:W-:Y:S04]  /*34d90*/  STL [R1+0xfec], R0 ;  /* 0x000fec0001007387 */ /* 0x0001e80000100800 */
[----:B------:R1:W-:Y:S01]  /*34da0*/  STL [R1+0xff8], R28 ;  /* 0x000ff81c01007387 */ /* 0x0003e20000100800 */
[----:B0-----:R-:W-:-:S03]  /*34db0*/  IMAD.MOV.U32 R0, RZ, RZ, R29 ;  /* 0x000000ffff007224 */ /* 0x001fc600078e001d */
[----:B-1----:R-:W4:Y:S04]  /*34dc0*/  LDL.LU.64 R28, [R1+0x398] ;  /* 0x00039800011c7983 */ /* 0x002f280000300a00 */
        /* <DEDUP_REMOVED lines=2695> */
[----:B-1----:R-:W3:Y:S02]  /*3f640*/  LDL.LU.64 R14, [R1+0x2578] ;  /* 0x00257800010e7983 */ /* 0x002ee40000300a00 */
[----:B------:R0:W-:Y:S02]  /*3f650*/  STL [R1+0x2518], R0 ;  /* 0x0025180001007387 */ /* 0x0001e40000100800 */
        /* <DEDUP_REMOVED lines=8> */
[----:B--2---:R1:W-:Y:S01]  /*3f6e0*/  STL [R1+0x2534], R10 ;  /* 0x0025340a01007387 */ /* 0x0043e20000100800 */
[----:B0-----:R-:W-:-:S03]  /*3f6f0*/  IMAD.MOV.U32 R0, RZ, RZ, R11 ;  /* 0x000000ffff007224 */ /* 0x001fc600078e000b */
[----:B-1----:R-:W2:Y:S02]  /*3f700*/  LDL.LU.64 R10, [R1+0x2590] ;  /* 0x00259000010a7983 */ /* 0x002ea40000300a00 */
[----:B------:R0:W-:Y:S02]  /*3f710*/  STL [R1+0x2530], R0 ;  /* 0x0025300001007387 */ /* 0x0001e40000100800 */
[----:B------:R1:W-:Y:S01]  /*3f720*/  STL [R1+0x253c], R6 ;  /* 0x00253c0601007387 */ /* 0x0003e20000100800 */
[----:B0-----:R-:W-:-:S03]  /*3f730*/  IMAD.MOV.U32 R0, RZ, RZ, R7 ;  /* 0x000000ffff007224 */ /* 0x001fc600078e0007 */
[----:B-1----:R-:W2:Y:S02]  /*3f740*/  LDL.LU.64 R6, [R1+0x2598] ;  /* 0x0025980001067983 */ /* 0x002ea40000300a00 */
[----:B------:R0:W-:Y:S02]  /*3f750*/  STL [R1+0x2538], R0 ;  /* 0x0025380001007387 */ /* 0x0001e40000100800 */
[----:B------:R1:W-:Y:S01]  /*3f760*/  STL [R1+0x2544], R12 ;  /* 0x0025440c01007387 */ /* 0x0003e20000100800 */
[----:B0-----:R-:W-:-:S03]  /*3f770*/  IMAD.MOV.U32 R0, RZ, RZ, R13 ;  /* 0x000000ffff007224 */ /* 0x001fc600078e000d */
[----:B-1----:R-:W2:Y:S02]  /*3f780*/  LDL.LU.64 R12, [R1+0x25a0] ;  /* 0x0025a000010c7983 */ /* 0x002ea40000300a00 */
[----:B------:R0:W-:Y:S02]  /*3f790*/  STL [R1+0x2540], R0 ;  /* 0x0025400001007387 */ /* 0x0001e40000100800 */
[----:B-----5:R1:W-:Y:S01]  /*3f7a0*/  STL [R1+0x254c], R8 ;  /* 0x00254c0801007387 */ /* 0x0203e20000100800 */
[----:B0-----:R-:W-:-:S03]  /*3f7b0*/  IMAD.MOV.U32 R0, RZ, RZ, R9 ;  /* 0x000000ffff007224 */ /* 0x001fc600078e0009 */
[----:B-1----:R-:W5:Y:S02]  /*3f7c0*/  LDL.LU.64 R8, [R1+0x980] ;  /* 0x0009800001087983 */ /* 0x002f640000300a00 */
[----:B------:R0:W-:Y:S02]  /*3f7d0*/  STL [R1+0x2548], R0 ;  /* 0x0025480001007387 */ /* 0x0001e40000100800 */
[----:B----4-:R1:W-:Y:S01]  /*3f7e0*/  STL [R1+0x2554], R24 ;  /* 0x0025541801007387 */ /* 0x0103e20000100800 */
[----:B0-----:R-:W-:-:S03]  /*3f7f0*/  IMAD.MOV.U32 R0, RZ, RZ, R25 ;  /* 0x000000ffff007224 */ /* 0x001fc600078e0019 */
[----:B-1----:R-:W4:Y:S02]  /*3f800*/  LDL.LU.64 R24, [R1+0x25b0] ;  /* 0x0025b00001187983 */ /* 0x002f240000300a00 */
[----:B------:R0:W-:Y:S02]  /*3f810*/  STL [R1+0x2550], R0 ;  /* 0x0025500001007387 */ /* 0x0001e40000100800 */
[----:B------:R1:W-:Y:S01]  /*3f820*/  STL [R1+0x255c], R28 ;  /* 0x00255c1c01007387 */ /* 0x0003e20000100800 */
[----:B0-----:R-:W-:-:S03]  /*3f830*/  IMAD.MOV.U32 R0, RZ, RZ, R29 ;  /* 0x000000ffff007224 */ /* 0x001fc600078e001d */
[----:B-1----:R-:W4:Y:S02]  /*3f840*/  LDL.LU.64 R28, [R1+0x25b8] ;  /* 0x0025b800011c7983 */ /* 0x002f240000300a00 */
[----:B------:R0:W-:Y:S02]  /*3f850*/  STL [R1+0x2558], R0 ;  /* 0x0025580001007387 */ /* 0x0001e40000100800 */
[----:B---3--:R1:W-:Y:S01]  /*3f860*/  STL [R1+0x2564], R2 ;  /* 0x0025640201007387 */ /* 0x0083e20000100800 */
        /* <DEDUP_REMOVED lines=667> */
[----:B------:R-:W-:Y:S01]  /*42220*/  STL [R1+0x2a9c], R14 ;  /* 0x002a9c0e01007387 */ /* 0x000fe20000100800 */
[----:B------:R-:W3:Y:S02]  /*42230*/  LDL.LU.64 R18, [R1+0x2c8] ;  /* 0x0002c80001127983 */ /* 0x000ee40000300a00 */
[----:B0-----:R-:W-:-:S05]  /*42240*/  IMAD.MOV.U32 R0, RZ, RZ, R15 ;  /* 0x000000ffff007224 */ /* 0x001fca00078e000f */
        /* <DEDUP_REMOVED lines=17> */
[----:B------:R-:W-:Y:S01]  /*42360*/  STL [R1+0x2ac4], R12 ;  /* 0x002ac40c01007387 */ /* 0x000fe20000100800 */
[----:B------:R-:W2:Y:S02]  /*42370*/  LDL.LU.64 R14, [R1+0x2b20] ;  /* 0x002b2000010e7983 */ /* 0x000ea40000300a00 */
[----:B0-----:R-:W-:-:S05]  /*42380*/  IMAD.MOV.U32 R0, RZ, RZ, R13 ;  /* 0x000000ffff007224 */ /* 0x001fca00078e000d */
[----:B------:R0:W-:Y:S04]  /*42390*/  STL [R1+0x2ac0], R0 ;  /* 0x002ac00001007387 */ /* 0x0001e80000100800 */
[----:B-----5:R-:W-:Y:S01]  /*423a0*/  STL [R1+0x2acc], R8 ;  /* 0x002acc0801007387 */ /* 0x020fe20000100800 */
[----:B0-----:R-:W-:-:S03]  /*423b0*/  IMAD.MOV.U32 R0, RZ, RZ, R9 ;  /* 0x000000ffff007224 */ /* 0x001fc600078e0009 */
[----:B------:R-:W5:Y:S04]  /*423c0*/  LDL.LU.64 R12, [R1+0x2b28] ;  /* 0x002b2800010c7983 */ /* 0x000f680000300a00 */
[----:B------:R0:W-:Y:S04]  /*423d0*/  STL [R1+0x2ac8], R0 ;  /* 0x002ac80001007387 */ /* 0x0001e80000100800 */
[----:B----4-:R-:W-:Y:S01]  /*423e0*/  STL [R1+0x2ad4], R24 ;  /* 0x002ad41801007387 */ /* 0x010fe20000100800 */
[----:B0-----:R-:W-:-:S03]  /*423f0*/  IMAD.MOV.U32 R0, RZ, RZ, R25 ;  /* 0x000000ffff007224 */ /* 0x001fc600078e0019 */
[----:B------:R-:W4:Y:S04]  /*42400*/  LDL.LU.64 R8, [R1+0x2b30] ;  /* 0x002b300001087983 */ /* 0x000f280000300a00 */
[----:B------:R0:W-:Y:S02]  /*42410*/  STL [R1+0x2ad0], R0 ;  /* 0x002ad00001007387 */ /* 0x0001e40000100800 */
[----:B0-----:R-:W-:Y:S02]  /*42420*/  IMAD.MOV.U32 R0, RZ, RZ, R29 ;  /* 0x000000ffff007224 */ /* 0x001fe400078e001d */
[----:B------:R0:W-:Y:S04]  /*42430*/  STL [R1+0x2adc], R28 ;  /* 0x002adc1c01007387 */ /* 0x0001e80000100800 */
[----:B0-----:R-:W4:Y:S01]  /*42440*/  LDL.LU.64 R28, [R1+0x2b8] ;  /* 0x0002b800011c7983 */ /* 0x001f220000300a00 */
[----:B------:R0:W-:Y:S03]  /*42450*/  STL [R1+0x2ad8], R0 ;  /* 0x002ad80001007387 */ /* 0x0001e60000100800 */
[----:B---3--:R1:W-:Y:S01]  /*42460*/  STL [R1+0x2ae4], R2 ;  /* 0x002ae40201007387 */ /* 0x0083e20000100800 */
[----:B------:R-:W3:Y:S02]  /*42470*/  LDL.LU.64 R24, [R1+0x2b40] ;  /* 0x002b400001187983 */ /* 0x000ee40000300a00 */
[----:B0-----:R-:W-:-:S05]  /*42480*/  IMAD.MOV.U32 R0, RZ, RZ, R3 ;  /* 0x000000ffff007224 */ /* 0x001fca00078e0003 */
[----:B------:R0:W-:Y:S04]  /*42490*/  STL [R1+0x2ae0], R0 ;  /* 0x002ae00001007387 */ /* 0x0001e80000100800 */
[----:B------:R0:W-:Y:S04]  /*424a0*/  STL [R1+0x2aec], R16 ;  /* 0x002aec1001007387 */ /* 0x0001e80000100800 */
[----:B-1----:R-:W3:Y:S01]  /*424b0*/  LDL.LU.64 R2, [R1+0x2b48] ;  /* 0x002b480001027983 */ /* 0x002ee20000300a00 */
[----:B0-----:R-:W-:-:S03]  /*424c0*/  IMAD.MOV.U32 R0, RZ, RZ, R17 ;  /* 0x000000ffff007224 */ /* 0x001fc600078e0011 */
[----:B------:R-:W-:Y:S04]  /*424d0*/  STL [R1+0x2af4], R18 ;  /* 0x002af41201007387 */ /* 0x000fe80000100800 */
[----:B------:R0:W-:Y:S01]  /*424e0*/  STL [R1+0x2ae8], R0 ;  /* 0x002ae80001007387 */ /* 0x0001e20000100800 */
[----:B------:R-:W3:Y:S02]  /*424f0*/  LDL.LU.64 R16, [R1+0x2b50] ;  /* 0x002b500001107983 */ /* 0x000ee40000300a00 */
[----:B0-----:R-:W-:Y:S01]  /*42500*/  IMAD.MOV.U32 R0, RZ, RZ, R19 ;  /* 0x000000ffff007224 */ /* 0x001fe200078e0013 */
[----:B------:R-:W-:Y:S04]  /*42510*/  STL [R1+0x2afc], R4 ;  /* 0x002afc0401007387 */ /* 0x000fe80000100800 */
[----:B------:R0:W-:Y:S02]  /*42520*/  STL [R1+0x2af0], R0 ;  /* 0x002af00001007387 */ /* 0x0001e40000100800 */
[----:B0-----:R-:W-:-:S02]  /*42530*/  IMAD.MOV.U32 R0, RZ, RZ, R5 ;  /* 0x000000ffff007224 */ /* 0x001fc400078e0005 */
[----:B------:R-:W3:Y:S03]  /*42540*/  LDL.LU.64 R4, [R1+0x2b0] ;  /* 0x0002b00001047983 */ /* 0x000ee60000300a00 */
[----:B------:R0:W-:Y:S01]  /*42550*/  STL [R1+0x2af8], R0 ;  /* 0x002af80001007387 */ /* 0x0001e20000100800 */
[----:B------:R1:W-:Y:S01]  /*42560*/  STL [R1+0x2b04], R26 ;  /* 0x002b041a01007387 */ /* 0x0003e20000100800 */
[----:B0-----:R-:W-:-:S03]  /*42570*/  IMAD.MOV.U32 R0, RZ, RZ, R27 ;  /* 0x000000ffff007224 */ /* 0x001fc600078e001b */
[----:B-1----:R-:W3:Y:S02]  /*42580*/  LDL.LU.64 R26, [R1+0x2b60] ;  /* 0x002b6000011a7983 */ /* 0x002ee40000300a00 */
[----:B------:R2:W-:Y:S02]  /*42590*/  STL [R1+0x2b00], R0 ;  /* 0x002b000001007387 */ /* 0x0005e40000100800 */
[----:B--2---:R-:W-:Y:S01]  /*425a0*/  IMAD.MOV.U32 R0, RZ, RZ, R11 ;  /* 0x000000ffff007224 */ /* 0x004fe200078e000b */
[----:B------:R0:W-:Y:S04]  /*425b0*/  STL [R1+0x2b0c], R10 ;  /* 0x002b0c0a01007387 */ /* 0x0001e80000100800 */
[----:B0-----:R-:W2:Y:S01]  /*425c0*/  LDL.LU.64 R10, [R1+0x2b68] ;  /* 0x002b6800010a7983 */ /* 0x001ea20000300a00 */
[----:B------:R0:W-:Y:S03]  /*425d0*/  STL [R1+0x2b08], R0 ;  /* 0x002b080001007387 */ /* 0x0001e60000100800 */
[----:B------:R1:W-:Y:S01]  /*425e0*/  STL [R1+0x2b14], R6 ;  /* 0x002b140601007387 */ /* 0x0003e20000100800 */
[----:B0-----:R-:W-:-:S03]  /*425f0*/  IMAD.MOV.U32 R0, RZ, RZ, R7 ;  /* 0x000000ffff007224 */ /* 0x001fc600078e0007 */
[----:B-1----:R-:W2:Y:S02]  /*42600*/  LDL.LU.64 R6, [R1+0x2b70] ;  /* 0x002b700001067983 */ /* 0x002ea40000300a00 */
[----:B------:R0:W-:Y:S02]  /*42610*/  STL [R1+0x2b10], R0 ;  /* 0x002b100001007387 */ /* 0x0001e40000100800 */
[----:B------:R1:W-:Y:S02]  /*42620*/  STL [R1+0x2b1c], R14 ;  /* 0x002b1c0e01007387 */ /* 0x0003e40000100800 */
[----:B0-----:R-:W-:Y:S02]  /*42630*/  IMAD.MOV.U32 R0, RZ, RZ, R15 ;  /* 0x000000ffff007224 */ /* 0x001fe400078e000f */
[----:B-1----:R-:W2:Y:S03]  /*42640*/  LDL.LU.64 R14, [R1+0x2a8] ;  /* 0x0002a800010e7983 */ /* 0x002ea60000300a00 */
[----:B------:R0:W-:Y:S01]  /*42650*/  STL [R1+0x2b18], R0 ;  /* 0x002b180001007387 */ /* 0x0001e20000100800 */
        /* <DEDUP_REMOVED lines=14> */
[----:B------:R-:W-:Y:S04]  /*42740*/  STL [R1+0x2b44], R2 ;  /* 0x002b440201007387 */ /* 0x000fe80000100800 */
[----:B------:R0:W-:Y:S04]  /*42750*/  STL [R1+0x2b38], R0 ;  /* 0x002b380001007387 */ /* 0x0001e80000100800 */
[----:B-1----:R-:W3:Y:S01]  /*42760*/  LDL.LU.64 R24, [R1+0x2a0] ;  /* 0x0002a00001187983 */ /* 0x002ee20000300a00 */
[----:B0-----:R-:W-:-:S03]  /*42770*/  IMAD.MOV.U32 R0, RZ, RZ, R3 ;  /* 0x000000ffff007224 */ /* 0x001fc600078e0003 */
[----:B------:R-:W-:Y:S04]  /*42780*/  STL [R1+0x2b4c], R16 ;  /* 0x002b4c1001007387 */ /* 0x000fe80000100800 */
[----:B------:R0:W-:Y:S01]  /*42790*/  STL [R1+0x2b40], R0 ;  /* 0x002b400001007387 */ /* 0x0001e20000100800 */
[----:B------:R-:W3:Y:S02]  /*427a0*/  LDL.LU.64 R2, [R1+0x2ba0] ;  /* 0x002ba00001027983 */ /* 0x000ee40000300a00 */
        /* <DEDUP_REMOVED lines=11> */
[----:B--2---:R-:W-:Y:S01]  /*42860*/  IMAD.MOV.U32 R0, RZ, RZ, R11 ;  /* 0x000000ffff007224 */ /* 0x004fe200078e000b */
[----:B------:R0:W-:Y:S01]  /*42870*/  STL [R1+0x2b64], R10 ;  /* 0x002b640a01007387 */ /* 0x0001e20000100800 */
[----:B------:R-:W2:Y:S03]  /*42880*/  LDL.LU.64 R16, [R1+0x2bc0] ;  /* 0x002bc00001107983 */ /* 0x000ea60000300a00 */
[----:B------:R1:W-:Y:S04]  /*42890*/  STL [R1+0x2b60], R0 ;  /* 0x002b600001007387 */ /* 0x0003e80000100800 */
[----:B------:R1:W-:Y:S04]  /*428a0*/  STL [R1+0x2b6c], R6 ;  /* 0x002b6c0601007387 */ /* 0x0003e80000100800 */
[----:B0-----:R-:W2:Y:S01]  /*428b0*/  LDL.LU.64 R10, [R1+0x2bc8] ;  /* 0x002bc800010a7983 */ /* 0x001ea20000300a00 */
[----:B-1----:R-:W-:-:S03]  /*428c0*/  IMAD.MOV.U32 R0, RZ, RZ, R7 ;  /* 0x000000ffff007224 */ /* 0x002fc600078e0007 */
[----:B------:R-:W-:Y:S04]  /*428d0*/  STL [R1+0x2b74], R14 ;  /* 0x002b740e01007387 */ /* 0x000fe80000100800 */
[----:B------:R0:W-:Y:S01]  /*428e0*/  STL [R1+0x2b68], R0 ;  /* 0x002b680001007387 */ /* 0x0001e20000100800 */
[----:B------:R-:W2:Y:S02]  /*428f0*/  LDL.LU.64 R6, [R1+0x2bd0] ;  /* 0x002bd00001067983 */ /* 0x000ea40000300a00 */
[----:B0-----:R-:W-:Y:S01]  /*42900*/  IMAD.MOV.U32 R0, RZ, RZ, R15 ;  /* 0x000000ffff007224 */ /* 0x001fe200078e000f */
[----:B-----5:R-:W-:Y:S04]  /*42910*/  STL [R1+0x2b7c], R12 ;  /* 0x002b7c0c01007387 */ /* 0x020fe80000100800 */
[----:B------:R0:W-:Y:S01]  /*42920*/  STL [R1+0x2b70], R0 ;  /* 0x002b700001007387 */ /* 0x0001e20000100800 */
[----:B------:R-:W5:Y:S02]  /*42930*/  LDL.LU.64 R14, [R1+0x290] ;  /* 0x00029000010e7983 */ /* 0x000f640000300a00 */
[----:B0-----:R-:W-:Y:S01]  /*42940*/  IMAD.MOV.U32 R0, RZ, RZ, R13 ;  /* 0x000000ffff007224 */ /* 0x001fe200078e000d */
[----:B----4-:R-:W-:Y:S04]  /*42950*/  STL [R1+0x2b84], R8 ;  /* 0x002b840801007387 */ /* 0x010fe80000100800 */
[----:B------:R0:W-:Y:S01]  /*42960*/  STL [R1+0x2b78], R0 ;  /* 0x002b780001007387 */ /* 0x0001e20000100800 */
[----:B------:R-:W4:Y:S02]  /*42970*/  LDL.LU.64 R12, [R1+0x2be0] ;  /* 0x002be000010c7983 */ /* 0x000f240000300a00 */
[----:B0-----:R-:W-:Y:S01]  /*42980*/  IMAD.MOV.U32 R0, RZ, RZ, R9 ;  /* 0x000000ffff007224 */ /* 0x001fe200078e0009 */
[----:B------:R-:W-:Y:S04]  /*42990*/  STL [R1+0x2b8c], R28 ;  /* 0x002b8c1c01007387 */ /* 0x000fe80000100800 */
[----:B------:R0:W-:Y:S01]  /*429a0*/  STL [R1+0x2b80], R0 ;  /* 0x002b800001007387 */ /* 0x0001e20000100800 */
[----:B------:R-:W4:Y:S02]  /*429b0*/  LDL.LU.64 R8, [R1+0x2be8] ;  /* 0x002be80001087983 */ /* 0x000f240000300a00 */
[----:B0-----:R-:W-:-:S02]  /*429c0*/  IMAD.MOV.U32 R0, RZ, RZ, R29 ;  /* 0x000000ffff007224 */ /* 0x001fc400078e001d */
[----:B------:R-:W4:Y:S03]  /*429d0*/  LDL.LU.64 R28, [R1+0x2bf0] ;  /* 0x002bf000011c7983 */ /* 0x000f260000300a00 */
[----:B------:R0:W-:Y:S01]  /*429e0*/  STL [R1+0x2b88], R0 ;  /* 0x002b880001007387 */ /* 0x0001e20000100800 */
[----:B---3--:R1:W-:Y:S01]  /*429f0*/  STL [R1+0x2b94], R24 ;  /* 0x002b941801007387 */ /* 0x0083e20000100800 */
[----:B0-----:R-:W-:-:S03]  /*42a00*/  IMAD.MOV.U32 R0, RZ, RZ, R25 ;  /* 0x000000ffff007224 */ /* 0x001fc600078e0019 */
[----:B-1----:R-:W3:Y:S02]  /*42a10*/  LDL.LU.64 R24, [R1+0x288] ;  /* 0x0002880001187983 */ /* 0x002ee40000300a00 */
[----:B------:R0:W-:Y:S02]  /*42a20*/  STL [R1+0x2b90], R0 ;  /* 0x002b900001007387 */ /* 0x0001e40000100800 */
[----:B------:R1:W-:Y:S01]  /*42a30*/  STL [R1+0x2b9c], R2 ;  /* 0x002b9c0201007387 */ /* 0x0003e20000100800 */
[----:B------:R-:W-:Y:S01]  /*42a40*/  STL [R1+0x2ba4], R18 ;  /* 0x002ba41201007387 */ /* 0x000fe20000100800 */
[----:B0-----:R-:W-:-:S05]  /*42a50*/  IMAD.MOV.U32 R0, RZ, RZ, R3 ;  /* 0x000000ffff007224 */ /* 0x001fca00078e0003 */
[----:B------:R0:W-:Y:S01]  /*42a60*/  STL [R1+0x2b98], R0 ;  /* 0x002b980001007387 */ /* 0x0001e20000100800 */
[----:B-1----:R-:W3:Y:S02]  /*42a70*/  LDL.LU.64 R2, [R1+0x2c00] ;  /* 0x002c000001027983 */ /* 0x002ee40000300a00 */
        /* <DEDUP_REMOVED lines=12> */
[----:B------:R-:W-:Y:S01]  /*42b40*/  STL [R1+0x2bc4], R10 ;  /* 0x002bc40a01007387 */ /* 0x000fe20000100800 */
[----:B------:R1:W-:Y:S03]  /*42b50*/  STL [R1+0x2bb8], R0 ;  /* 0x002bb80001007387 */ /* 0x0003e60000100800 */
        /* <DEDUP_REMOVED lines=13> */
[----:B0-----:R-:W-:-:S05]  /*42c30*/  IMAD.MOV.U32 R0, RZ, RZ, R13 ;  /* 0x000000ffff007224 */ /* 0x001fca00078e000d */
[----:B------:R-:W-:Y:S04]  /*42c40*/  STL [R1+0x2bd8], R0 ;  /* 0x002bd80001007387 */ /* 0x000fe80000100800 */
[----:B------:R0:W-:Y:S02]  /*42c50*/  STL [R1+0x2be4], R8 ;  /* 0x002be40801007387 */ /* 0x0001e40000100800 */
[----:B0-----:R-:W-:Y:S02]  /*42c60*/  IMAD.MOV.U32 R8, RZ, RZ, R9 ;  /* 0x000000ffff087224 */ /* 0x001fe400078e0009 */
[----:B------:R-:W-:Y:S04]  /*42c70*/  STL [R1+0x2bec], R28 ;  /* 0x002bec1c01007387 */ /* 0x000fe80000100800 */
[----:B------:R0:W-:Y:S01]  /*42c80*/  STL [R1+0x2be0], R8 ;  /* 0x002be00801007387 */ /* 0x0001e20000100800 */
[----:B------:R-:W4:Y:S02]  /*42c90*/  LDL.LU.64 R12, [R1+0x278] ;  /* 0x00027800010c7983 */ /* 0x000f240000300a00 */
[----:B0-----:R-:W-:Y:S01]  /*42ca0*/  IMAD.MOV.U32 R8, RZ, RZ, R29 ;  /* 0x000000ffff087224 */ /* 0x001fe200078e001d */
[----:B---3--:R-:W-:Y:S04]  /*42cb0*/  STL [R1+0x2bf4], R24 ;  /* 0x002bf41801007387 */ /* 0x008fe80000100800 */
[----:B------:R0:W-:Y:S01]  /*42cc0*/  STL [R1+0x2be8], R8 ;  /* 0x002be80801007387 */ /* 0x0001e20000100800 */
[----:B------:R-:W3:Y:S03]  /*42cd0*/  LDL.LU.64 R28, [R1+0x2c40] ;  /* 0x002c4000011c7983 */ /* 0x000ee60000300a00 */
[----:B------:R-:W1:Y:S01]  /*42ce0*/  S2R R0, SR_TID.X ;  /* 0x0000000000007919 */ /* 0x000e620000002100 */
[----:B0-----:R-:W-:-:S03]  /*42cf0*/  IMAD.MOV.U32 R8, RZ, RZ, R25 ;  /* 0x000000ffff087224 */ /* 0x001fc600078e0019 */
[----:B------:R0:W-:Y:S01]  /*42d00*/  STL [R1+0x2bfc], R2 ;  /* 0x002bfc0201007387 */ /* 0x0001e20000100800 */
[----:B-1----:R-:W-:-:S04]  /*42d10*/  SHF.R.U32.HI R0, RZ, 0x5, R0 ;  /* 0x00000005ff007819 */ /* 0x002fc80000011600 */
[----:B------:R-:W-:Y:S01]  /*42d20*/  SGXT.U32 R0, R0, 0x2 ;  /* 0x000000020000781a */ /* 0x000fe20000000000 */
[----:B0-----:R-:W-:-:S03]  /*42d30*/  IMAD.MOV.U32 R2, RZ, RZ, R3 ;  /* 0x000000ffff027224 */ /* 0x001fc600078e0003 */
[----:B------:R-:W-:Y:S01]  /*42d40*/  LOP3.LUT R0, R0, 0xfc, RZ, 0xfc, !PT ;  /* 0x000000fc00007812 */ /* 0x000fe200078efcff */
[----:B------:R0:W-:Y:S04]  /*42d50*/  STL [R1+0x2bf0], R8 ;  /* 0x002bf00801007387 */ /* 0x0001e80000100800 */
[----:B------:R-:W-:Y:S01]  /*42d60*/  IMAD R24, R0, c[0x0][0x188], RZ ;  /* 0x0000620000187a24 */ /* 0x000fe200078e02ff */
[----:B0-----:R-:W3:Y:S01]  /*42d70*/  LDL.LU.64 R8, [R1+0x2c48] ;  /* 0x002c480001087983 */ /* 0x001ee20000300a00 */
[----:B------:R-:W-:Y:S02]  /*42d80*/  STL [R1+0x2bf8], R2 ;  /* 0x002bf80201007387 */ /* 0x000fe40000100800 */
[----:B------:R-:W-:Y:S01]  /*42d90*/  IMAD.MOV.U32 R0, RZ, RZ, R5 ;  /* 0x000000ffff007224 */ /* 0x000fe200078e0005 */
[----:B------:R0:W-:Y:S04]  /*42da0*/  STL [R1+0x2c04], R4 ;  /* 0x002c040401007387 */ /* 0x0001e80000100800 */
[----:B0-----:R-:W3:Y:S01]  /*42db0*/  LDL.LU.64 R4, [R1+0x2c50] ;  /* 0x002c500001047983 */ /* 0x001ee20000300a00 */
[----:B------:R0:W-:Y:S03]  /*42dc0*/  STL [R1+0x2c00], R0 ;  /* 0x002c000001007387 */ /* 0x0001e60000100800 */
[----:B------:R1:W-:Y:S01]  /*42dd0*/  STL [R1+0x2c0c], R26 ;  /* 0x002c0c1a01007387 */ /* 0x0003e20000100800 */
[----:B------:R-:W3:Y:S02]  /*42de0*/  LDL.LU.64 R22, [R1+0x2c58] ;  /* 0x002c580001167983 */ /* 0x000ee40000300a00 */
[----:B0-----:R-:W-:-:S05]  /*42df0*/  IMAD.MOV.U32 R0, RZ, RZ, R27 ;  /* 0x000000ffff007224 */ /* 0x001fca00078e001b */
[----:B------:R2:W-:Y:S01]  /*42e00*/  STL [R1+0x2c08], R0 ;  /* 0x002c080001007387 */ /* 0x0005e20000100800 */
[----:B------:R-:W-:-:S04]  /*42e10*/  IMAD.MOV R3, RZ, RZ, -c[0x0][0x188] ;  /* 0x80006200ff037624 */ /* 0x000fc800078e02ff */
[----:B-1----:R-:W-:-:S04]  /*42e20*/  IMAD R27, R3, 0x4, R24 ;  /* 0x00000004031b7824 */ /* 0x002fc800078e0218 */
[----:B------:R-:W-:Y:S02]  /*42e30*/  IMAD R25, R3, 0x4, R27 ;  /* 0x0000000403197824 */ /* 0x000fe400078e021b */
[----:B--2---:R-:W-:Y:S01]  /*42e40*/  IMAD.MOV.U32 R0, RZ, RZ, R17 ;  /* 0x000000ffff007224 */ /* 0x004fe200078e0011 */
[----:B------:R0:W-:Y:S04]  /*42e50*/  STL [R1+0x2c14], R16 ;  /* 0x002c141001007387 */ /* 0x0001e80000100800 */
[----:B0-----:R-:W2:Y:S01]  /*42e60*/  LDL.LU.64 R16, [R1+0x2c60] ;  /* 0x002c600001107983 */ /* 0x001ea20000300a00 */
[----:B------:R0:W-:Y:S02]  /*42e70*/  STL [R1+0x2c10], R0 ;  /* 0x002c100001007387 */ /* 0x0001e40000100800 */
[----:B------:R1:W-:Y:S02]  /*42e80*/  STL [R1+0x2c1c], R10 ;  /* 0x002c1c0a01007387 */ /* 0x0003e40000100800 */
[----:B0-----:R-:W-:-:S05]  /*42e90*/  IMAD.MOV.U32 R0, RZ, RZ, R11 ;  /* 0x000000ffff007224 */ /* 0x001fca00078e000b */
[----:B------:R0:W-:Y:S01]  /*42ea0*/  STL [R1+0x2c18], R0 ;  /* 0x002c180001007387 */ /* 0x0001e20000100800 */
[----:B-----5:R5:W-:Y:S02]  /*42eb0*/  STL [R1+0x2c24], R6 ;  /* 0x002c240601007387 */ /* 0x020be40000100800 */
[----:B-1----:R-:W2:Y:S02]  /*42ec0*/  LDL.LU.64 R10, [R1+0x2c68] ;  /* 0x002c6800010a7983 */ /* 0x002ea40000300a00 */
[----:B0-----:R-:W-:Y:S02]  /*42ed0*/  IMAD.MOV.U32 R0, RZ, RZ, R7 ;  /* 0x000000ffff007224 */ /* 0x001fe400078e0007 */
[----:B-----5:R-:W5:Y:S03]  /*42ee0*/  LDL.LU.64 R6, [R1+0x268] ;  /* 0x0002680001067983 */ /* 0x020f660000300a00 */
[----:B------:R4:W-:Y:S02]  /*42ef0*/  STL [R1+0x2c20], R0 ;  /* 0x002c200001007387 */ /* 0x0009e40000100800 */
[----:B----4-:R-:W-:Y:S01]  /*42f00*/  IMAD.MOV.U32 R0, RZ, RZ, R15 ;  /* 0x000000ffff007224 */ /* 0x010fe200078e000f */
[----:B------:R-:W-:Y:S01]  /*42f10*/  STL [R1+0x2c2c], R14 ;  /* 0x002c2c0e01007387 */ /* 0x000fe20000100800 */
[----:B------:R-:W-:Y:S03]  /*42f20*/  STL.64 [R1+0x32d0], R24 ;  /* 0x0032d01801007387 */ /* 0x000fe60000100a00 */
[----:B------:R0:W-:Y:S04]  /*42f30*/  STL [R1+0x2c28], R0 ;  /* 0x002c280001007387 */ /* 0x0001e80000100800 */
[----:B------:R1:W-:Y:S01]  /*42f40*/  STL [R1+0x2c34], R12 ;  /* 0x002c340c01007387 */ /* 0x0003e20000100800 */
[----:B------:R-:W4:Y:S02]  /*42f50*/  LDL.LU.64 R20, [R1+0x2c78] ;  /* 0x002c780001147983 */ /* 0x000f240000300a00 */
[----:B0-----:R-:W-:Y:S01]  /*42f60*/  IMAD.MOV.U32 R0, RZ, RZ, R13 ;  /* 0x000000ffff007224 */ /* 0x001fe200078e000d */
[----:B---3--:R-:W-:Y:S04]  /*42f70*/  STL [R1+0x2c3c], R28 ;  /* 0x002c3c1c01007387 */ /* 0x008fe80000100800 */
[----:B------:R0:W-:Y:S02]  /*42f80*/  STL [R1+0x2c30], R0 ;  /* 0x002c300001007387 */ /* 0x0001e40000100800 */
[----:B------:R-:W3:Y:S02]  /*42f90*/  LDL.LU.64 R18, [R1+0x2c80] ;  /* 0x002c800001127983 */ /* 0x000ee40000300a00 */
[----:B-1----:R-:W3:Y:S02]  /*42fa0*/  LDL.LU.64 R12, [R1+0x2c88] ;  /* 0x002c8800010c7983 */ /* 0x002ee40000300a00 */
[----:B------:R-:W-:-:S02]  /*42fb0*/  IMAD R26, R3, 0x4, R25 ;  /* 0x00000004031a7824 */ /* 0x000fc400078e0219 */
[----:B0-----:R-:W-:-:S05]  /*42fc0*/  IMAD.MOV.U32 R0, RZ, RZ, R29 ;  /* 0x000000ffff007224 */ /* 0x001fca00078e001d */
[----:B------:R0:W-:Y:S01]  /*42fd0*/  STL [R1+0x2c38], R0 ;  /* 0x002c380001007387 */ /* 0x0001e20000100800 */
[----:B------:R-:W-:Y:S02]  /*42fe0*/  STL.64 [R1+0x32d8], R26 ;  /* 0x0032d81a01007387 */ /* 0x000fe40000100a00 */
[----:B------:R-:W-:Y:S02]  /*42ff0*/  IMAD R28, R3, 0x4, R26 ;  /* 0x00000004031c7824 */ /* 0x000fe400078e021a */
[----:B0-----:R-:W-:Y:S01]  /*43000*/  IMAD.MOV.U32 R0, RZ, RZ, R9 ;  /* 0x000000ffff007224 */ /* 0x001fe200078e0009 */
[----:B------:R0:W-:Y:S04]  /*43010*/  STL [R1+0x2c44], R8 ;  /* 0x002c440801007387 */ /* 0x0001e80000100800 */
[----:B0-----:R-:W3:Y:S01]  /*43020*/  LDL.LU.64 R8, [R1+0x260] ;  /* 0x0002600001087983 */ /* 0x001ee20000300a00 */
[----:B------:R0:W-:Y:S02]  /*43030*/  STL [R1+0x2c40], R0 ;  /* 0x002c400001007387 */ /* 0x0001e40000100800 */
[----:B0-----:R-:W-:Y:S01]  /*43040*/  IMAD.MOV.U32 R0, RZ, RZ, R5 ;  /* 0x000000ffff007224 */ /* 0x001fe200078e0005 */
[----:B------:R-:W-:Y:S01]  /*43050*/  STL [R1+0x2c4c], R4 ;  /* 0x002c4c0401007387 */ /* 0x000fe20000100800 */
[----:B------:R-:W-:Y:S03]  /*43060*/  STL [R1+0x32e0], R28 ;  /* 0x0032e01c01007387 */ /* 0x000fe60000100800 */
[----:B------:R0:W-:Y:S01]  /*43070*/  STL [R1+0x2c48], R0 ;  /* 0x002c480001007387 */ /* 0x0001e20000100800 */
[----:B------:R-:W-:Y:S02]  /*43080*/  STL [R1+0x2c54], R22 ;  /* 0x002c541601007387 */ /* 0x000fe40000100800 */
[----:B------:R-:W3:Y:S02]  /*43090*/  LDL.LU.64 R14, [R1+0x2c98] ;  /* 0x002c9800010e7983 */ /* 0x000ee40000300a00 */
[----:B0-----:R-:W-:-:S02]  /*430a0*/  IMAD.MOV.U32 R0, RZ, RZ, R23 ;  /* 0x000000ffff007224 */ /* 0x001fc400078e0017 */
[----:B------:R-:W-:-:S04]  /*430b0*/  IMAD R4, R3, 0x4, R28 ;  /* 0x0000000403047824 */ /* 0x000fc800078e021c */
[----:B------:R-:W-:Y:S01]  /*430c0*/  IMAD R5, R3, 0x4, R4 ;  /* 0x0000000403057824 */ /* 0x000fe200078e0204 */
[----:B--2---:R-:W-:Y:S01]  /*430d0*/  STL [R1+0x2c5c], R16 ;  /* 0x002c5c1001007387 */ /* 0x004fe20000100800 */
[----:B------:R0:W-:Y:S02]  /*430e0*/  STL [R1+0x2c50], R0 ;  /* 0x002c500001007387 */ /* 0x0001e40000100800 */
[----:B------:R-:W2:Y:S02]  /*430f0*/  LDL.LU.64 R26, [R1+0x2ca0] ;  /* 0x002ca000011a7983 */ /* 0x000ea40000300a00 */
[----:B0-----:R-:W-:Y:S02]  /*43100*/  IMAD.MOV.U32 R0, RZ, RZ, R17 ;  /* 0x000000ffff007224 */ /* 0x001fe400078e0011 */
[----:B------:R-:W2:Y:S03]  /*43110*/  LDL.LU.64 R16, [R1+0x2ca8] ;  /* 0x002ca80001107983 */ /* 0x000ea60000300a00 */
[----:B------:R0:W-:Y:S01]  /*43120*/  STL [R1+0x2c58], R0 ;  /* 0x002c580001007387 */ /* 0x0001e20000100800 */
[----:B------:R1:W-:Y:S01]  /*43130*/  STL [R1+0x2c64], R10 ;  /* 0x002c640a01007387 */ /* 0x0003e20000100800 */
[----:B0-----:R-:W-:-:S03]  /*43140*/  IMAD.MOV.U32 R0, RZ, RZ, R11 ;  /* 0x000000ffff007224 */ /* 0x001fc600078e000b */
[----:B-----5:R-:W-:Y:S04]  /*43150*/  STL [R1+0x2c6c], R6 ;  /* 0x002c6c0601007387 */ /* 0x020fe80000100800 */
[----:B------:R0:W-:Y:S01]  /*43160*/  STL [R1+0x2c60], R0 ;  /* 0x002c600001007387 */ /* 0x0001e20000100800 */
[----:B-1----:R-:W5:Y:S02]  /*43170*/  LDL.LU.64 R10, [R1+0x258] ;  /* 0x00025800010a7983 */ /* 0x002f640000300a00 */
[----:B------:R-:W5:Y:S02]  /*43180*/  LDL.LU.64 R24, [R1+0x2cb8] ;  /* 0x002cb80001187983 */ /* 0x000f640000300a00 */
[----:B0-----:R-:W-:-:S05]  /*43190*/  IMAD.MOV.U32 R0, RZ, RZ, R7 ;  /* 0x000000ffff007224 */ /* 0x001fca00078e0007 */
[----:B------:R0:W-:Y:S01]  /*431a0*/  STL [R1+0x2c68], R0 ;  /* 0x002c680001007387 */ /* 0x0001e20000100800 */
[----:B------:R-:W-:Y:S03]  /*431b0*/  STL.64 [R1+0x32e8], R4 ;  /* 0x0032e80401007387 */ /* 0x000fe60000100a00 */
[----:B----4-:R-:W-:Y:S01]  /*431c0*/  STL [R1+0x2c74], R20 ;  /* 0x002c741401007387 */ /* 0x010fe20000100800 */
[----:B------:R-:W4:Y:S02]  /*431d0*/  LDL.LU.64 R22, [R1+0x2cc0] ;  /* 0x002cc00001167983 */ /* 0x000f240000300a00 */
[----:B0-----:R-:W-:Y:S01]  /*431e0*/  IMAD.MOV.U32 R0, RZ, RZ, R21 ;  /* 0x000000ffff007224 */ /* 0x001fe200078e0015 */
[----:B---3--:R-:W-:Y:S04]  /*431f0*/  STL [R1+0x2c7c], R18 ;  /* 0x002c7c1201007387 */ /* 0x008fe80000100800 */
[----:B------:R0:W-:Y:S02]  /*43200*/  STL [R1+0x2c70], R0 ;  /* 0x002c700001007387 */ /* 0x0001e40000100800 */
[----:B0-----:R-:W-:-:S02]  /*43210*/  IMAD.MOV.U32 R0, RZ, RZ, R19 ;  /* 0x000000ffff007224 */ /* 0x001fc400078e0013 */
[----:B------:R-:W3:Y:S03]  /*43220*/  LDL.LU.64 R18, [R1+0x2cc8] ;  /* 0x002cc80001127983 */ /* 0x000ee60000300a00 */
[----:B------:R0:W-:Y:S02]  /*43230*/  STL [R1+0x2c78], R0 ;  /* 0x002c780001007387 */ /* 0x0001e40000100800 */
[----:B------:R1:W-:Y:S02]  /*43240*/  STL [R1+0x2c84], R12 ;  /* 0x002c840c01007387 */ /* 0x0003e40000100800 */
[----:B0-----:R-:W-:Y:S02]  /*43250*/  IMAD.MOV.U32 R0, RZ, RZ, R13 ;  /* 0x000000ffff007224 */ /* 0x001fe400078e000d */
[----:B-1----:R-:W3:Y:S01]  /*43260*/  LDL.LU.64 R12, [R1+0x250] ;  /* 0x00025000010c7983 */ /* 0x002ee20000300a00 */
[----:B------:R-:W-:-:S02]  /*43270*/  IMAD R6, R3, 0x4, R5 ;  /* 0x0000000403067824 */ /* 0x000fc400078e0205 */
[----:B------:R0:W-:Y:S02]  /*43280*/  STL [R1+0x2c80], R0 ;  /* 0x002c800001007387 */ /* 0x0001e40000100800 */
[C---:B------:R-:W-:Y:S02]  /*43290*/  IMAD R7, R3.reuse, 0x4, R6 ;  /* 0x0000000403077824 */ /* 0x040fe400078e0206 */
[----:B------:R-:W-:Y:S01]  /*432a0*/  IMAD.MOV.U32 R2, RZ, RZ, R9 ;  /* 0x000000ffff027224 */ /* 0x000fe200078e0009 */
[----:B------:R-:W-:Y:S01]  /*432b0*/  STL [R1+0x2c8c], R8 ;  /* 0x002c8c0801007387 */ /* 0x000fe20000100800 */
[----:B------:R-:W3:Y:S03]  /*432c0*/  LDL.LU.64 R20, [R1+0x2cd8] ;  /* 0x002cd80001147983 */ /* 0x000ee60000300a00 */
[----:B0-----:R-:W3:Y:S04]  /*432d0*/  LDL R0, [R1+0x31c8] ;  /* 0x0031c80001007983 */ /* 0x001ee80000100800 */
[----:B------:R0:W-:Y:S01]  /*432e0*/  STL [R1+0x2c88], R2 ;  /* 0x002c880201007387 */ /* 0x0001e20000100800 */
[----:B------:R-:W-:Y:S02]  /*432f0*/  STL.64 [R1+0x32f0], R6 ;  /* 0x0032f00601007387 */ /* 0x000fe40000100a00 */
[----:B0-----:R-:W-:Y:S01]  /*43300*/  IMAD.MOV.U32 R2, RZ, RZ, R15 ;  /* 0x000000ffff027224 */ /* 0x001fe200078e000f */
[----:B------:R0:W-:Y:S01]  /*43310*/  STL [R1+0x2c94], R14 ;  /* 0x002c940e01007387 */ /* 0x0001e20000100800 */
[----:B------:R-:W-:-:S03]  /*43320*/  IMAD R8, R3, 0x4, R7 ;  /* 0x0000000403087824 */ /* 0x000fc600078e0207 */
[----:B0-----:R-:W3:Y:S01]  /*43330*/  LDL.LU.64 R14, [R1+0x2ce0] ;  /* 0x002ce000010e7983 */ /* 0x001ee20000300a00 */
[----:B------:R2:W-:Y:S02]  /*43340*/  STL [R1+0x2c90], R2 ;  /* 0x002c900201007387 */ /* 0x0005e40000100800 */
[----:B--2---:R-:W-:Y:S01]  /*43350*/  IMAD.MOV.U32 R2, RZ, RZ, R27 ;  /* 0x000000ffff027224 */ /* 0x004fe200078e001b */
[----:B------:R-:W-:Y:S04]  /*43360*/  STL [R1+0x2c9c], R26 ;  /* 0x002c9c1a01007387 */ /* 0x000fe80000100800 */
[----:B------:R0:W-:Y:S04]  /*43370*/  STL [R1+0x2c98], R2 ;  /* 0x002c980201007387 */ /* 0x0001e80000100800 */
[----:B------:R-:W-:Y:S01]  /*43380*/  STL [R1+0x2ca4], R16 ;  /* 0x002ca41001007387 */ /* 0x000fe20000100800 */
[----:B------:R-:W2:Y:S02]  /*43390*/  LDL.LU.64 R6, [R1+0x2ce8] ;  /* 0x002ce80001067983 */ /* 0x000ea40000300a00 */
[----:B------:R-:W2:Y:S02]  /*433a0*/  LDL.LU.64 R4, [R1+0x248] ;  /* 0x0002480001047983 */ /* 0x000ea40000300a00 */
[----:B0-----:R-:W-:-:S05]  /*433b0*/  IMAD.MOV.U32 R2, RZ, RZ, R17 ;  /* 0x000000ffff027224 */ /* 0x001fca00078e0011 */
[----:B------:R5:W-:Y:S02]  /*433c0*/  STL [R1+0x2ca0], R2 ;  /* 0x002ca00201007387 */ /* 0x000be40000100800 */
[----:B-----5:R-:W-:Y:S02]  /*433d0*/  IMAD.MOV.U32 R2, RZ, RZ, R11 ;  /* 0x000000ffff027224 */ /* 0x020fe400078e000b */
[----:B------:R-:W-:Y:S01]  /*433e0*/  STL [R1+0x2cac], R10 ;  /* 0x002cac0a01007387 */ /* 0x000fe20000100800 */
[----:B------:R-:W5:Y:S03]  /*433f0*/  LDL.LU.64 R16, [R1+0x2cf8] ;  /* 0x002cf80001107983 */ /* 0x000f660000300a00 */
[----:B------:R0:W-:Y:S01]  /*43400*/  STL [R1+0x2ca8], R2 ;  /* 0x002ca80201007387 */ /* 0x0001e20000100800 */
[----:B------:R-:W-:Y:S02]  /*43410*/  STL [R1+0x2cb4], R24 ;  /* 0x002cb41801007387 */ /* 0x000fe40000100800 */
[----:B0-----:R-:W-:Y:S01]  /*43420*/  IMAD.MOV.U32 R2, RZ, RZ, R25 ;  /* 0x000000ffff027224 */ /* 0x001fe200078e0019 */
[----:B----4-:R-:W-:Y:S04]  /*43430*/  STL [R1+0x2cbc], R22 ;  /* 0x002cbc1601007387 */ /* 0x010fe80000100800 */
[----:B------:R0:W-:Y:S01]  /*43440*/  STL [R1+0x2cb0], R2 ;  /* 0x002cb00201007387 */ /* 0x0001e20000100800 */
[----:B------:R-:W4:Y:S02]  /*43450*/  LDL.LU.64 R28, [R1+0x240] ;  /* 0x00024000011c7983 */ /* 0x000f240000300a00 */
[----:B0-----:R-:W-:-:S05]  /*43460*/  IMAD.MOV.U32 R2, RZ, RZ, R23 ;  /* 0x000000ffff027224 */ /* 0x001fca00078e0017 */
[----:B------:R0:W-:Y:S04]  /*43470*/  STL [R1+0x2cb8], R2 ;  /* 0x002cb80201007387 */ /* 0x0001e80000100800 */
[----:B---3--:R1:W-:Y:S01]  /*43480*/  STL [R1+0x2cc4], R18 ;  /* 0x002cc41201007387 */ /* 0x0083e20000100800 */
[----:B------:R-:W3:Y:S02]  /*43490*/  LDL.LU.64 R26, [R1+0x2d08] ;  /* 0x002d0800011a7983 */ /* 0x000ee40000300a00 */
[----:B0-----:R-:W-:Y:S02]  /*434a0*/  IMAD.MOV.U32 R2, RZ, RZ, R19 ;  /* 0x000000ffff027224 */ /* 0x001fe400078e0013 */
[----:B-1----:R-:W3:Y:S03]  /*434b0*/  LDL.LU.64 R18, [R1+0x2d10] ;  /* 0x002d100001127983 */ /* 0x002ee60000300a00 */
[----:B------:R0:W-:Y:S02]  /*434c0*/  STL [R1+0x2cc0], R2 ;  /* 0x002cc00201007387 */ /* 0x0001e40000100800 */
[----:B------:R-:W-:Y:S02]  /*434d0*/  STL [R1+0x2ccc], R12 ;  /* 0x002ccc0c01007387 */ /* 0x000fe40000100800 */
[----:B------:R-:W3:Y:S02]  /*434e0*/  LDL.LU.64 R24, [R1+0x270] ;  /* 0x0002700001187983 */ /* 0x000ee40000300a00 */
[----:B0-----:R-:W-:-:S05]  /*434f0*/  IMAD.MOV.U32 R2, RZ, RZ, R13 ;  /* 0x000000ffff027224 */ /* 0x001fca00078e000d */
[----:B------:R0:W-:Y:S02]  /*43500*/  STL [R1+0x2cc8], R2 ;  /* 0x002cc80201007387 */ /* 0x0001e40000100800 */
[----:B0-----:R-:W-:Y:S01]  /*43510*/  IMAD.MOV.U32 R2, RZ, RZ, R21 ;  /* 0x000000ffff027224 */ /* 0x001fe200078e0015 */
[----:B------:R-:W-:Y:S01]  /*43520*/  ISETP.GE.AND P1, PT, R0, RZ, PT ;  /* 0x000000ff0000720c */ /* 0x000fe20003f26270 */
[----:B------:R0:W-:Y:S04]  /*43530*/  STL [R1+0x2cd4], R20 ;  /* 0x002cd41401007387 */ /* 0x0001e80000100800 */
[----:B0-----:R-:W3:Y:S01]  /*43540*/  LDL.LU.64 R20, [R1+0x2d18] ;  /* 0x002d180001147983 */ /* 0x001ee20000300a00 */
[----:B------:R-:W-:Y:S02]  /*43550*/  STL [R1+0x2cd0], R2 ;  /* 0x002cd00201007387 */ /* 0x000fe40000100800 */
[----:B------:R-:W-:Y:S01]  /*43560*/  IMAD.MOV.U32 R0, RZ, RZ, R15 ;  /* 0x000000ffff007224 */ /* 0x000fe200078e000f */
[----:B------:R-:W-:Y:S01]  /*43570*/  STL [R1+0x2cdc], R14 ;  /* 0x002cdc0e01007387 */ /* 0x000fe20000100800 */
[----:B------:R-:W3:Y:S03]  /*43580*/  LDL.LU.64 R22, [R1+0x9d0] ;  /* 0x0009d00001167983 */ /* 0x000ee60000300a00 */
[----:B------:R2:W-:Y:S02]  /*43590*/  STL [R1+0x2cd8], R0 ;  /* 0x002cd80001007387 */ /* 0x0005e40000100800 */
[----:B--2---:R-:W-:-:S02]  /*435a0*/  IMAD.MOV.U32 R0, RZ, RZ, R7 ;  /* 0x000000ffff007224 */ /* 0x004fc400078e0007 */
[----:B------:R0:W-:Y:S01]  /*435b0*/  STL [R1+0x2ce4], R6 ;  /* 0x002ce40601007387 */ /* 0x0001e20000100800 */
[----:B------:R-:W-:-:S03]  /*435c0*/  IMAD.MOV.U32 R2, RZ, RZ, R5 ;  /* 0x000000ffff027224 */ /* 0x000fc600078e0005 */
[----:B0-----:R-:W2:Y:S01]  /*435d0*/  LDL.LU.64 R6, [R1+0x32f0] ;  /* 0x0032f00001067983 */ /* 0x001ea20000300a00 */
[----:B------:R0:W-:Y:S02]  /*435e0*/  STL [R1+0x2cec], R4 ;  /* 0x002cec0401007387 */ /* 0x0001e40000100800 */
[----:B------:R1:W-:Y:S01]  /*435f0*/  STL [R1+0x2ce0], R0 ;  /* 0x002ce00001007387 */ /* 0x0003e20000100800 */
[----:B0-----:R-:W2:Y:S01]  /*43600*/  LDL.LU.64 R4, [R1+0x32e8] ;  /* 0x0032e80001047983 */ /* 0x001ea20000300a00 */
[----:B-1----:R-:W2:Y:S02]  /*43610*/  LDL.LU R0, [R1+0x1014] ;  /* 0x0010140001007983 */ /* 0x002ea40000300800 */
[----:B------:R0:W-:Y:S02]  /*43620*/  STL [R1+0x2ce8], R2 ;  /* 0x002ce80201007387 */ /* 0x0001e40000100800 */
[----:B-----5:R-:W-:Y:S02]  /*43630*/  STL [R1+0x2cf4], R16 ;  /* 0x002cf41001007387 */ /* 0x020fe40000100800 */
[----:B0-----:R-:W-:-:S05]  /*43640*/  IMAD.MOV.U32 R2, RZ, RZ, R17 ;  /* 0x000000ffff027224 */ /* 0x001fca00078e0011 */
[----:B------:R4:W-:Y:S02]  /*43650*/  STL [R1+0x2cf0], R2 ;  /* 0x002cf00201007387 */ /* 0x0009e40000100800 */
[----:B----4-:R-:W-:Y:S02]  /*43660*/  IMAD.MOV.U32 R2, RZ, RZ, R29 ;  /* 0x000000ffff027224 */ /* 0x010fe400078e001d */
[----:B------:R0:W-:Y:S04]  /*43670*/  STL [R1+0x2cfc], R28 ;  /* 0x002cfc1c01007387 */ /* 0x0001e80000100800 */
[----:B0-----:R-:W4:Y:S01]  /*43680*/  LDL.LU R28, [R1+0x32e0] ;  /* 0x0032e000011c7983 */ /* 0x001f220000300800 */
[----:B------:R3:W-:Y:S02]  /*43690*/  STL [R1+0x2cf8], R2 ;  /* 0x002cf80201007387 */ /* 0x0007e40000100800 */
[----:B---3--:R-:W-:Y:S01]  /*436a0*/  IMAD.MOV.U32 R2, RZ, RZ, R27 ;  /* 0x000000ffff027224 */ /* 0x008fe200078e001b */
[----:B------:R0:W-:Y:S04]  /*436b0*/  STL [R1+0x2d04], R26 ;  /* 0x002d041a01007387 */ /* 0x0001e80000100800 */
[----:B0-----:R-:W3:Y:S01]  /*436c0*/  LDL.LU.64 R26, [R1+0x32d8] ;  /* 0x0032d800011a7983 */ /* 0x001ee20000300a00 */
[----:B------:R-:W-:Y:S02]  /*436d0*/  STL [R1+0x2d0c], R18 ;  /* 0x002d0c1201007387 */ /* 0x000fe40000100800 */
[----:B------:R0:W-:Y:S02]  /*436e0*/  STL [R1+0x2d00], R2 ;  /* 0x002d000201007387 */ /* 0x0001e40000100800 */
[----:B0-----:R-:W-:-:S05]  /*436f0*/  IMAD.MOV.U32 R2, RZ, RZ, R19 ;  /* 0x000000ffff027224 */ /* 0x001fca00078e0013 */
[----:B------:R0:W-:Y:S01]  /*43700*/  STL [R1+0x2d08], R2 ;  /* 0x002d080201007387 */ /* 0x0001e20000100800 */
[----:B------:R1:W-:Y:S02]  /*43710*/  STL [R1+0x2f00], R24 ;  /* 0x002f001801007387 */ /* 0x0003e40000100800 */
[----:B0-----:R-:W-:Y:S02]  /*43720*/  IMAD.MOV.U32 R2, RZ, RZ, R25 ;  /* 0x000000ffff027224 */ /* 0x001fe400078e0019 */
[----:B-1----:R-:W5:Y:S01]  /*43730*/  LDL.LU.64 R24, [R1+0x32d0] ;  /* 0x0032d00001187983 */ /* 0x002f620000300a00 */
[----:B------:R-:W-:Y:S01]  /*43740*/  ISETP.NE.AND P0, PT, RZ, c[0x0][0x178], PT ;  /* 0x00005e00ff007a0c */ /* 0x000fe20003f05270 */
[----:B------:R-:W-:-:S04]  /*43750*/  IMAD R9, R3, 0x4, R8 ;  /* 0x0000000403097824 */ /* 0x000fc800078e0208 */
[----:B------:R-:W-:-:S04]  /*43760*/  IMAD R10, R3, 0x4, R9 ;  /* 0x00000004030a7824 */ /* 0x000fc800078e0209 */
[----:B------:R-:W-:-:S04]  /*43770*/  IMAD R11, R3, 0x4, R10 ;  /* 0x00000004030b7824 */ /* 0x000fc800078e020a */
[C---:B------:R-:W-:Y:S01]  /*43780*/  IMAD R12, R3.reuse, 0x4, R11 ;  /* 0x00000004030c7824 */ /* 0x040fe200078e020b */
[----:B------:R-:W-:Y:S01]  /*43790*/  STL [R1+0x2efc], R2 ;  /* 0x002efc0201007387 */ /* 0x000fe20000100800 */
[----:B------:R0:W-:Y:S02]  /*437a0*/  STL [R1+0x2f08], R20 ;  /* 0x002f081401007387 */ /* 0x0001e40000100800 */
[----:B------:R-:W-:-:S04]  /*437b0*/  IMAD R13, R3, 0x4, R12 ;  /* 0x00000004030d7824 */ /* 0x000fc800078e020c */
[C---:B------:R-:W-:Y:S02]  /*437c0*/  IMAD R14, R3.reuse, 0x4, R13 ;  /* 0x00000004030e7824 */ /* 0x040fe400078e020d */
[----:B0-----:R-:W-:Y:S02]  /*437d0*/  IMAD.MOV.U32 R20, RZ, RZ, R21 ;  /* 0x000000ffff147224 */ /* 0x001fe400078e0015 */
[----:B------:R-:W-:-:S03]  /*437e0*/  IMAD R15, R3, 0x4, R14 ;  /* 0x00000004030f7824 */ /* 0x000fc600078e020e */
[----:B------:R0:W-:Y:S01]  /*437f0*/  STL [R1+0x2f04], R20 ;  /* 0x002f041401007387 */ /* 0x0001e20000100800 */
[----:B------:R-:W-:Y:S02]  /*43800*/  STL [R1+0x2f10], R22 ;  /* 0x002f101601007387 */ /* 0x000fe40000100800 */
[----:B------:R-:W-:Y:S02]  /*43810*/  IMAD.MOV.U32 R21, RZ, RZ, R23 ;  /* 0x000000ffff157224 */ /* 0x000fe400078e0017 */
[----:B------:R-:W-:-:S03]  /*43820*/  IMAD R16, R3, 0x4, R15 ;  /* 0x0000000403107824 */ /* 0x000fc600078e020f */
[----:B------:R1:W-:Y:S01]  /*43830*/  STL [R1+0x2f0c], R21 ;  /* 0x002f0c1501007387 */ /* 0x0003e20000100800 */
[----:B------:R-:W-:-:S04]  /*43840*/  IMAD R17, R3, 0x4, R16 ;  /* 0x0000000403117824 */ /* 0x000fc800078e0210 */
[----:B------:R-:W-:-:S04]  /*43850*/  IMAD R19, R3, 0x4, R17 ;  /* 0x0000000403137824 */ /* 0x000fc800078e0211 */
[----:B------:R-:W-:-:S04]  /*43860*/  IMAD R18, R3, 0x4, R19 ;  /* 0x0000000403127824 */ /* 0x000fc800078e0213 */
[----:B0-----:R-:W-:-:S04]  /*43870*/  IMAD R20, R3, 0x4, R18 ;  /* 0x0000000403147824 */ /* 0x001fc800078e0212 */
[----:B-1----:R-:W-:Y:S01]  /*43880*/  IMAD R21, R3, 0x4, R20 ;  /* 0x0000000403157824 */ /* 0x002fe200078e0214 */
[----:B------:R-:W0:Y:S01]  /*43890*/  S2R R29, SR_TID.X ;  /* 0x00000000001d7919 */ /* 0x000e220000002100 */
[----:B--2---:R-:W-:Y:S01]  /*438a0*/  @!P1 IMAD.MOV R0, RZ, RZ, -R0 ;  /* 0x000000ffff009224 */ /* 0x004fe200078e0a00 */
[----:B------:R-:W-:-:S05]  /*438b0*/  @!P0 LOP3.LUT R0, RZ, c[0x0][0x178], RZ, 0x33, !PT ;  /* 0x00005e00ff008a12 */ /* 0x000fca00078e33ff */
[----:B------:R-:W-:-:S05]  /*438c0*/  IMAD R0, R0, c[0x0][0x184], RZ ;  /* 0x0000610000007a24 */ /* 0x000fca00078e02ff */
[----:B------:R-:W-:-:S04]  /*438d0*/  LEA R2, P0, R0, c[0x0][0x160], 0x1 ;  /* 0x0000580000027a11 */ /* 0x000fc800078008ff */
[----:B------:R-:W-:Y:S02]  /*438e0*/  LEA.HI.X.SX32 R0, R0, c[0x0][0x164], 0x1, P0 ;  /* 0x0000590000007a11 */ /* 0x000fe400000f0eff */
[-C--:B---3--:R-:W-:Y:S02]  /*438f0*/  LEA R22, P6, R27, R2.reuse, 0x1 ;  /* 0x000000021b167211 */ /* 0x088fe400078c08ff */
[----:B-----5:R-:W-:-:S05]  /*43900*/  LEA R23, P1, R24, R2, 0x1 ;  /* 0x0000000218177211 */ /* 0x020fca00078208ff */
[----:B------:R1:W-:Y:S01]  /*43910*/  STL [R1+0x2d14], R23 ;  /* 0x002d141701007387 */ /* 0x0003e20000100800 */
[----:B------:R-:W-:Y:S01]  /*43920*/  STL [R1+0x2d1c], R22 ;  /* 0x002d1c1601007387 */ /* 0x000fe20000100800 */
[----:B-1----:R-:W-:-:S05]  /*43930*/  LEA R23, P5, R25, R2, 0x1 ;  /* 0x0000000219177211 */ /* 0x002fca00078a08ff */
[----:B------:R1:W-:Y:S02]  /*43940*/  STL [R1+0x2d24], R23 ;  /* 0x002d241701007387 */ /* 0x0003e40000100800 */
[----:B-1----:R-:W-:-:S05]  /*43950*/  LEA R23, P0, R26, R2, 0x1 ;  /* 0x000000021a177211 */ /* 0x002fca00078008ff */
[----:B------:R4:W-:Y:S01]  /*43960*/  STL [R1+0x2d2c], R23 ;  /* 0x002d2c1701007387 */ /* 0x0009e20000100800 */
[----:B------:R-:W-:Y:S01]  /*43970*/  IMAD R22, R3, 0x4, R21 ;  /* 0x0000000403167824 */ /* 0x000fe200078e0215 */
[----:B----4-:R-:W-:-:S05]  /*43980*/  LEA R23, P4, R28, R2, 0x1 ;  /* 0x000000021c177211 */ /* 0x010fca00078808ff */
[----:B------:R1:W-:Y:S01]  /*43990*/  STL [R1+0x2d34], R23 ;  /* 0x002d341701007387 */ /* 0x0003e20000100800 */
[----:B------:R-:W-:Y:S02]  /*439a0*/  LEA.HI.X.SX32 R24, R24, R0, 0x1, P1 ;  /* 0x0000000018187211 */ /* 0x000fe400008f0eff */
[----:B-1----:R-:W-:-:S05]  /*439b0*/  LEA R23, P3, R4, R2, 0x1 ;  /* 0x0000000204177211 */ /* 0x002fca00078608ff */
[----:B------:R1:W-:Y:S01]  /*439c0*/  STL [R1+0x2d3c], R23 ;  /* 0x002d3c1701007387 */ /* 0x0003e20000100800 */
[----:B------:R-:W-:Y:S01]  /*439d0*/  LEA.HI.X.SX32 R27, R27, R0, 0x1, P6 ;  /* 0x000000001b1b7211 */ /* 0x000fe200030f0eff */
[----:B-1----:R-:W-:Y:S01]  /*439e0*/  IMAD R23, R3, 0x4, R22 ;  /* 0x0000000403177824 */ /* 0x002fe200078e0216 */
[----:B------:R-:W-:-:S05]  /*439f0*/  LEA R3, P2, R5, R2, 0x1 ;  /* 0x0000000205037211 */ /* 0x000fca00078408ff */
[----:B------:R-:W-:Y:S01]  /*43a00*/  STL [R1+0x2d44], R3 ;  /* 0x002d440301007387 */ /* 0x000fe20000100800 */
[----:B------:R1:W-:Y:S02]  /*43a10*/  STL [R1+0x2d10], R24 ;  /* 0x002d101801007387 */ /* 0x0003e40000100800 */
[----:B-1----:R-:W-:-:S05]  /*43a20*/  LEA R24, P1, R6, R2, 0x1 ;  /* 0x0000000206187211 */ /* 0x002fca00078208ff */
[----:B------:R-:W-:Y:S01]  /*43a30*/  STL [R1+0x2d4c], R24 ;  /* 0x002d4c1801007387 */ /* 0x000fe20000100800 */
[----:B------:R1:W-:Y:S02]  /*43a40*/  STL [R1+0x2d18], R27 ;  /* 0x002d181b01007387 */ /* 0x0003e40000100800 */
[----:B-1----:R-:W-:-:S05]  /*43a50*/  LEA R27, P6, R7, R2, 0x1 ;  /* 0x00000002071b7211 */ /* 0x002fca00078c08ff */
[----:B------:R1:W-:Y:S02]  /*43a60*/  STL [R1+0x2d54], R27 ;  /* 0x002d541b01007387 */ /* 0x0003e40000100800 */
[----:B-1----:R-:W-:-:S05]  /*43a70*/  LEA.HI.X.SX32 R27, R25, R0, 0x1, P5 ;  /* 0x00000000191b7211 */ /* 0x002fca00028f0eff */
[----:B------:R1:W-:Y:S01]  /*43a80*/  STL [R1+0x2d20], R27 ;  /* 0x002d201b01007387 */ /* 0x0003e20000100800 */
[-C--:B------:R-:W-:Y:S02]  /*43a90*/  LEA.HI.X.SX32 R26, R26, R0.reuse, 0x1, P0 ;  /* 0x000000001a1a7211 */ /* 0x080fe400000f0eff */
[----:B------:R-:W-:Y:S02]  /*43aa0*/  LEA.HI.X.SX32 R28, R28, R0, 0x1, P4 ;  /* 0x000000001c1c7211 */ /* 0x000fe400020f0eff */
[----:B-1----:R-:W-:-:S05]  /*43ab0*/  LEA R27, P5, R8, R2, 0x1 ;  /* 0x00000002081b7211 */ /* 0x002fca00078a08ff */
[----:B------:R1:W-:Y:S01]  /*43ac0*/  STL [R1+0x2d5c], R27 ;  /* 0x002d5c1b01007387 */ /* 0x0003e20000100800 */
[----:B------:R-:W-:Y:S01]  /*43ad0*/  STL [R1+0x2d28], R26 ;  /* 0x002d281a01007387 */ /* 0x000fe20000100800 */
[----:B-1----:R-:W-:-:S05]  /*43ae0*/  LEA R27, P0, R9, R2, 0x1 ;  /* 0x00000002091b7211 */ /* 0x002fca00078008ff */
[----:B------:R1:W-:Y:S01]  /*43af0*/  STL [R1+0x2d64], R27 ;  /* 0x002d641b01007387 */ /* 0x0003e20000100800 */
[----:B------:R2:W-:Y:S01]  /*43b00*/  STL [R1+0x2d30], R28 ;  /* 0x002d301c01007387 */ /* 0x0005e20000100800 */
[----:B-1----:R-:W-:Y:S02]  /*43b10*/  LEA R27, P4, R10, R2, 0x1 ;  /* 0x000000020a1b7211 */ /* 0x002fe400078808ff */
[----:B--2---:R-:W-:-:S03]  /*43b20*/  LEA.HI.X.SX32 R28, R4, R0, 0x1, P3 ;  /* 0x00000000041c7211 */ /* 0x004fc600018f0eff */
[----:B------:R1:W-:Y:S02]  /*43b30*/  STL [R1+0x2d6c], R27 ;  /* 0x002d6c1b01007387 */ /* 0x0003e40000100800 */
[----:B------:R2:W-:Y:S01]  /*43b40*/  STL [R1+0x2d38], R28 ;  /* 0x002d381c01007387 */ /* 0x0005e20000100800 */
[----:B------:R-:W-:Y:S02]  /*43b50*/  LEA.HI.X.SX32 R6, R6, R0, 0x1, P1 ;  /* 0x0000000006067211 */ /* 0x000fe400008f0eff */
[----:B-1----:R-:W-:Y:S02]  /*43b60*/  LEA R27, P3, R11, R2, 0x1 ;  /* 0x000000020b1b7211 */ /* 0x002fe400078608ff */
[----:B--2---:R-:W-:Y:S01]  /*43b70*/  LEA.HI.X.SX32 R28, R5, R0, 0x1, P2 ;  /* 0x00000000051c7211 */ /* 0x004fe200010f0eff */
[----:B------:R-:W-:Y:S02]  /*43b80*/  LEA R5, P2, R12, R2, 0x1 ;  /* 0x000000020c057211 */ /* 0x000fe400078408ff */
[----:B------:R-:W-:Y:S02]  /*43b90*/  STL [R1+0x2d74], R27 ;  /* 0x002d741b01007387 */ /* 0x000fe40000100800 */
[----:B------:R-:W-:Y:S02]  /*43ba0*/  STL [R1+0x2d40], R28 ;  /* 0x002d401c01007387 */ /* 0x000fe40000100800 */
[----:B------:R1:W-:Y:S01]  /*43bb0*/  STL [R1+0x2d7c], R5 ;  /* 0x002d7c0501007387 */ /* 0x0003e20000100800 */
[-C--:B------:R-:W-:Y:S01]  /*43bc0*/  LEA.HI.X.SX32 R7, R7, R0.reuse, 0x1, P6 ;  /* 0x0000000007077211 */ /* 0x080fe200030f0eff */
[----:B------:R-:W-:Y:S01]  /*43bd0*/  STL [R1+0x2d48], R6 ;  /* 0x002d480601007387 */ /* 0x000fe20000100800 */
[----:B------:R-:W-:-:S02]  /*43be0*/  LEA.HI.X.SX32 R8, R8, R0, 0x1, P5 ;  /* 0x0000000008087211 */ /* 0x000fc400028f0eff */
[----:B-1----:R-:W-:-:S05]  /*43bf0*/  LEA R5, P1, R13, R2, 0x1 ;  /* 0x000000020d057211 */ /* 0x002fca00078208ff */
[----:B------:R1:W-:Y:S01]  /*43c00*/  STL [R1+0x2d84], R5 ;  /* 0x002d840501007387 */ /* 0x0003e20000100800 */
[----:B------:R2:W-:Y:S01]  /*43c10*/  STL [R1+0x2d50], R7 ;  /* 0x002d500701007387 */ /* 0x0005e20000100800 */
[----:B------:R-:W-:Y:S02]  /*43c20*/  LEA.HI.X.SX32 R9, R9, R0, 0x1, P0 ;  /* 0x0000000009097211 */ /* 0x000fe400000f0eff */
[-C--:B-1----:R-:W-:Y:S02]  /*43c30*/  LEA R5, P6, R14, R2.reuse, 0x1 ;  /* 0x000000020e057211 */ /* 0x082fe400078c08ff */
[----:B--2---:R-:W-:-:S03]  /*43c40*/  LEA R7, P5, R15, R2, 0x1 ;  /* 0x000000020f077211 */ /* 0x004fc600078a08ff */
[----:B------:R-:W-:Y:S01]  /*43c50*/  STL [R1+0x2d8c], R5 ;  /* 0x002d8c0501007387 */ /* 0x000fe20000100800 */
[----:B------:R1:W-:Y:S02]  /*43c60*/  STL [R1+0x2d58], R8 ;  /* 0x002d580801007387 */ /* 0x0003e40000100800 */
[----:B------:R2:W-:Y:S02]  /*43c70*/  STL [R1+0x2d94], R7 ;  /* 0x002d940701007387 */ /* 0x0005e40000100800 */
[----:B------:R3:W-:Y:S01]  /*43c80*/  STL [R1+0x2d60], R9 ;  /* 0x002d600901007387 */ /* 0x0007e20000100800 */
[----:B0-----:R-:W-:Y:S02]  /*43c90*/  SHF.R.U32.HI R29, RZ, 0x5, R29 ;  /* 0x00000005ff1d7819 */ /* 0x001fe4000001161d */
[----:B-1----:R-:W-:Y:S02]  /*43ca0*/  LEA R8, P0, R16, R2, 0x1 ;  /* 0x0000000210087211 */ /* 0x002fe400078008ff */
[----:B--2---:R-:W-:Y:S01]  /*43cb0*/  LEA.HI.X.SX32 R7, R10, R0, 0x1, P4 ;  /* 0x000000000a077211 */ /* 0x004fe200020f0eff */
[----:B---3--:R-:W-:-:S02]  /*43cc0*/  LEA R9, P4, R17, R2, 0x1 ;  /* 0x0000000211097211 */ /* 0x008fc400078808ff */
[----:B------:R0:W-:Y:S02]  /*43cd0*/  STL [R1+0x2d9c], R8 ;  /* 0x002d9c0801007387 */ /* 0x0001e40000100800 */
[----:B------:R1:W-:Y:S01]  /*43ce0*/  STL [R1+0x2d68], R7 ;  /* 0x002d680701007387 */ /* 0x0003e20000100800 */
[----:B------:R-:W-:Y:S01]  /*43cf0*/  SGXT.U32 R29, R29, 0x2 ;  /* 0x000000021d1d781a */ /* 0x000fe20000000000 */
[----:B------:R-:W-:Y:S01]  /*43d00*/  STL [R1+0x2da4], R9 ;  /* 0x002da40901007387 */ /* 0x000fe20000100800 */
[----:B0-----:R-:W-:Y:S01]  /*43d10*/  LEA.HI.X.SX32 R8, R11, R0, 0x1, P3 ;  /* 0x000000000b087211 */ /* 0x001fe200018f0eff */
[----:B-1----:R-:W-:-:S04]  /*43d20*/  LEA R7, P3, R19, R2, 0x1 ;  /* 0x0000000213077211 */ /* 0x002fc800078608ff */
[----:B------:R0:W-:Y:S01]  /*43d30*/  STL [R1+0x2d70], R8 ;  /* 0x002d700801007387 */ /* 0x0001e20000100800 */
[----:B------:R1:W-:Y:S02]  /*43d40*/  STL [R1+0x2dac], R7 ;  /* 0x002dac0701007387 */ /* 0x0003e40000100800 */
[----:B------:R-:W-:Y:S01]  /*43d50*/  IMAD R29, R29, c[0x0][0x188], RZ ;  /* 0x000062001d1d7a24 */ /* 0x000fe200078e02ff */
[----:B0-----:R-:W-:Y:S01]  /*43d60*/  LEA.HI.X.SX32 R8, R12, R0, 0x1, P2 ;  /* 0x000000000c087211 */ /* 0x001fe200010f0eff */
[----:B------:R-:W-:Y:S01]  /*43d70*/  LEA R9, P2, R18, R2, 0x1 ;  /* 0x0000000212097211 */ /* 0x000fe200078408ff */
[----:B-1----:R-:W-:Y:S01]  /*43d80*/  LEA.HI.X.SX32 R7, R13, R0, 0x1, P1 ;  /* 0x000000000d077211 */ /* 0x002fe200008f0eff */
[----:B------:R-:W-:Y:S02]  /*43d90*/  LEA R10, P1, R20, R2, 0x1 ;  /* 0x00000002140a7211 */ /* 0x000fe400078208ff */
[----:B------:R-:W-:Y:S01]  /*43da0*/  STL [R1+0x2d78], R8 ;  /* 0x002d780801007387 */ /* 0x000fe20000100800 */
[----:B------:R0:W-:Y:S02]  /*43db0*/  STL [R1+0x2db4], R9 ;  /* 0x002db40901007387 */ /* 0x0001e40000100800 */
[----:B------:R1:W-:Y:S02]  /*43dc0*/  STL [R1+0x2d80], R7 ;  /* 0x002d800701007387 */ /* 0x0003e40000100800 */
[----:B------:R2:W-:Y:S01]  /*43dd0*/  STL [R1+0x2dbc], R10 ;  /* 0x002dbc0a01007387 */ /* 0x0005e20000100800 */
[----:B0-----:R-:W-:Y:S01]  /*43de0*/  LEA.HI.X.SX32 R9, R14, R0, 0x1, P6 ;  /* 0x000000000e097211 */ /* 0x001fe200030f0eff */
[----:B-1----:R-:W-:Y:S01]  /*43df0*/  LEA R7, P6, R29, R2, 0x1 ;  /* 0x000000021d077211 */ /* 0x002fe200078c08ff */
[----:B--2---:R-:W-:-:S03]  /*43e00*/  LEA.HI.X.SX32 R10, R15, R0, 0x1, P5 ;  /* 0x000000000f0a7211 */ /* 0x004fc600028f0eff */
[----:B------:R-:W-:Y:S01]  /*43e10*/  STL [R1+0x2d88], R9 ;  /* 0x002d880901007387 */ /* 0x000fe20000100800 */
[----:B------:R0:W-:Y:S02]  /*43e20*/  STL [R1+0x2ef8], R7 ;  /* 0x002ef80701007387 */ /* 0x0001e40000100800 */
[----:B------:R-:W-:Y:S01]  /*43e30*/  STL [R1+0x2d90], R10 ;  /* 0x002d900a01007387 */ /* 0x000fe20000100800 */
[-C--:B------:R-:W-:Y:S02]  /*43e40*/  LEA.HI.X.SX32 R12, R18, R0.reuse, 0x1, P2 ;  /* 0x00000000120c7211 */ /* 0x080fe400010f0eff */
[-C--:B0-----:R-:W-:Y:S02]  /*43e50*/  LEA.HI.X.SX32 R7, R16, R0.reuse, 0x1, P0 ;  /* 0x0000000010077211 */ /* 0x081fe400000f0eff */
[----:B------:R-:W-:-:S03]  /*43e60*/  LEA.HI.X.SX32 R9, R17, R0, 0x1, P4 ;  /* 0x0000000011097211 */ /* 0x000fc600020f0eff */
[----:B------:R0:W-:Y:S02]  /*43e70*/  STL [R1+0x2d98], R7 ;  /* 0x002d980701007387 */ /* 0x0001e40000100800 */
[----:B------:R1:W-:Y:S01]  /*43e80*/  STL [R1+0x2da0], R9 ;  /* 0x002da00901007387 */ /* 0x0003e20000100800 */
[-C--:B------:R-:W-:Y:S02]  /*43e90*/  LEA.HI.X.SX32 R13, R29, R0.reuse, 0x1, P6 ;  /* 0x000000001d0d7211 */ /* 0x080fe400030f0eff */
[----:B0-----:R-:W-:Y:S02]  /*43ea0*/  LEA.HI.X.SX32 R7, R19, R0, 0x1, P3 ;  /* 0x0000000013077211 */ /* 0x001fe400018f0eff */
[----:B-1----:R-:W-:-:S03]  /*43eb0*/  LEA R9, P0, R21, R2, 0x1 ;  /* 0x0000000215097211 */ /* 0x002fc600078008ff */
[----:B------:R-:W-:Y:S01]  /*43ec0*/  STL [R1+0x2da8], R7 ;  /* 0x002da80701007387 */ /* 0x000fe20000100800 */
[----:B------:R0:W-:Y:S02]  /*43ed0*/  STL [R1+0x2db0], R12 ;  /* 0x002db00c01007387 */ /* 0x0001e40000100800 */
[----:B------:R1:W-:Y:S02]  /*43ee0*/  STL [R1+0x2dc4], R9 ;  /* 0x002dc40901007387 */ /* 0x0003e40000100800 */
[----:B------:R-:W-:Y:S01]  /*43ef0*/  IMAD.MOV R3, RZ, RZ, -c[0x0][0x188] ;  /* 0x80006200ff037624 */ /* 0x000fe200078e02ff */
[-C--:B0-----:R-:W-:Y:S02]  /*43f00*/  LEA.HI.X.SX32 R12, R20, R0.reuse, 0x1, P1 ;  /* 0x00000000140c7211 */ /* 0x081fe400008f0eff */
[----:B-1----:R-:W-:Y:S01]  /*43f10*/  LEA.HI.X.SX32 R9, R21, R0, 0x1, P0 ;  /* 0x0000000015097211 */ /* 0x002fe200000f0eff */
[C---:B------:R-:W-:Y:S02]  /*43f20*/  IMAD R24, R3.reuse, 0x4, R23 ;  /* 0x0000000403187824 */ /* 0x040fe400078e0217 */
[----:B------:R-:W-:Y:S01]  /*43f30*/  STL [R1+0x2db8], R12 ;  /* 0x002db80c01007387 */ /* 0x000fe20000100800 */
[----:B------:R0:W-:Y:S02]  /*43f40*/  STL [R1+0x2ef4], R13 ;  /* 0x002ef40d01007387 */ /* 0x0001e40000100800 */
[----:B------:R1:W-:Y:S02]  /*43f50*/  STL [R1+0x2dc0], R9 ;  /* 0x002dc00901007387 */ /* 0x0003e40000100800 */
[----:B------:R-:W-:Y:S01]  /*43f60*/  IMAD R25, R3, 0x4, R24 ;  /* 0x0000000403197824 */ /* 0x000fe200078e0218 */
[----:B------:R-:W-:-:S02]  /*43f70*/  LEA R15, P2, R24, R2, 0x1 ;  /* 0x00000002180f7211 */ /* 0x000fc400078408ff */
[CC--:B0-----:R-:W-:Y:S02]  /*43f80*/  LEA R13, P0, R22.reuse, R2.reuse, 0x1 ;  /* 0x00000002160d7211 */ /* 0x0c1fe400078008ff */
[----:B-1----:R-:W-:Y:S01]  /*43f90*/  LEA R9, P1, R23, R2, 0x1 ;  /* 0x0000000217097211 */ /* 0x002fe200078208ff */
[----:B------:R-:W-:Y:S02]  /*43fa0*/  IMAD R26, R3, 0x4, R25 ;  /* 0x00000004031a7824 */ /* 0x000fe400078e0219 */
[----:B------:R-:W-:Y:S02]  /*43fb0*/  STL [R1+0x2dcc], R13 ;  /* 0x002dcc0d01007387 */ /* 0x000fe40000100800 */
[----:B------:R0:W-:Y:S01]  /*43fc0*/  STL [R1+0x2dd4], R9 ;  /* 0x002dd40901007387 */ /* 0x0001e20000100800 */
[-C--:B------:R-:W-:Y:S01]  /*43fd0*/  LEA.HI.X.SX32 R16, R23, R0.reuse, 0x1, P1 ;  /* 0x0000000017107211 */ /* 0x080fe200008f0eff */
[----:B------:R1:W-:Y:S02]  /*43fe0*/  STL [R1+0x2ddc], R15 ;  /* 0x002ddc0f01007387 */ /* 0x0003e40000100800 */
[----:B------:R-:W-:Y:S01]  /*43ff0*/  IMAD R4, R3, 0x4, R26 ;  /* 0x0000000403047824 */ /* 0x000fe200078e021a */
[----:B0-----:R-:W-:-:S02]  /*44000*/  LEA.HI.X.SX32 R9, R22, R0, 0x1, P0 ;  /* 0x0000000016097211 */ /* 0x001fc400000f0eff */
[----:B-1----:R-:W-:-:S03]  /*44010*/  LEA.HI.X.SX32 R15, R24, R0, 0x1, P2 ;  /* 0x00000000180f7211 */ /* 0x002fc600010f0eff */
[----:B------:R-:W-:Y:S01]  /*44020*/  STL [R1+0x2dc8], R9 ;  /* 0x002dc80901007387 */ /* 0x000fe20000100800 */
[----:B------:R0:W-:Y:S02]  /*44030*/  STL [R1+0x2dd0], R16 ;  /* 0x002dd01001007387 */ /* 0x0001e40000100800 */
[----:B------:R1:W-:Y:S01]  /*44040*/  STL [R1+0x2dd8], R15 ;  /* 0x002dd80f01007387 */ /* 0x0003e20000100800 */
[-C--:B------:R-:W-:Y:S01]  /*44050*/  LEA R17, P1, R26, R2.reuse, 0x1 ;  /* 0x000000021a117211 */ /* 0x080fe200078208ff */
[----:B------:R-:W-:Y:S01]  /*44060*/  IMAD R27, R3, 0x4, R4 ;  /* 0x00000004031b7824 */ /* 0x000fe200078e0204 */
[-C--:B0-----:R-:W-:Y:S02]  /*44070*/  LEA R16, P0, R25, R2.reuse, 0x1 ;  /* 0x0000000219107211 */ /* 0x081fe400078008ff */
[----:B-1----:R-:W-:Y:S01]  /*44080*/  LEA R15, P2, R4, R2, 0x1 ;  /* 0x00000002040f7211 */ /* 0x002fe200078408ff */
[----:B------:R-:W-:Y:S02]  /*44090*/  IMAD R6, R3, 0x4, R27 ;  /* 0x0000000403067824 */ /* 0x000fe400078e021b */
[----:B------:R-:W-:Y:S01]  /*440a0*/  STL [R1+0x2de4], R16 ;  /* 0x002de41001007387 */ /* 0x000fe20000100800 */
[----:B------:R0:W-:Y:S01]  /*440b0*/  STL [R1+0x2dec], R17 ;  /* 0x002dec1101007387 */ /* 0x0001e20000100800 */
[----:B------:R-:W-:Y:S01]  /*440c0*/  LEA.HI.X.SX32 R18, R25, R0, 0x1, P0 ;  /* 0x0000000019127211 */ /* 0x000fe200000f0eff */
[----:B------:R1:W-:Y:S02]  /*440d0*/  STL [R1+0x2df4], R15 ;  /* 0x002df40f01007387 */ /* 0x0003e40000100800 */
[----:B------:R-:W-:-:S02]  /*440e0*/  IMAD R5, R3, 0x4, R6 ;  /* 0x0000000403057824 */ /* 0x000fc400078e0206 */
[----:B------:R2:W-:Y:S01]  /*440f0*/  STL [R1+0x2de0], R18 ;  /* 0x002de01201007387 */ /* 0x0005e20000100800 */
[-C--:B0-----:R-:W-:Y:S02]  /*44100*/  LEA.HI.X.SX32 R17, R4, R0.reuse, 0x1, P2 ;  /* 0x0000000004117211 */ /* 0x081fe400010f0eff */
[----:B-1----:R-:W-:-:S05]  /*44110*/  LEA.HI.X.SX32 R15, R26, R0, 0x1, P1 ;  /* 0x000000001a0f7211 */ /* 0x002fca00008f0eff */
[----:B------:R0:W-:Y:S01]  /*44120*/  STL [R1+0x2de8], R15 ;  /* 0x002de80f01007387 */ /* 0x0001e20000100800 */
[----:B------:R1:W-:Y:S01]  /*44130*/  STL [R1+0x2df0], R17 ;  /* 0x002df01101007387 */ /* 0x0003e20000100800 */
[-C--:B--2---:R-:W-:Y:S01]  /*44140*/  LEA R18, P1, R6, R2.reuse, 0x1 ;  /* 0x0000000206127211 */ /* 0x084fe200078208ff */
[----:B------:R-:W-:Y:S01]  /*44150*/  IMAD R28, R3, 0x4, R5 ;  /* 0x00000004031c7824 */ /* 0x000fe200078e0205 */
[-C--:B0-----:R-:W-:Y:S02]  /*44160*/  LEA R15, P0, R27, R2.reuse, 0x1 ;  /* 0x000000021b0f7211 */ /* 0x081fe400078008ff */
[----:B-1----:R-:W-:-:S03]  /*44170*/  LEA R17, P2, R5, R2, 0x1 ;  /* 0x0000000205117211 */ /* 0x002fc600078408ff */
[----:B------:R-:W-:Y:S01]  /*44180*/  STL [R1+0x2dfc], R15 ;  /* 0x002dfc0f01007387 */ /* 0x000fe20000100800 */
[----:B------:R0:W-:Y:S02]  /*44190*/  STL [R1+0x2e04], R18 ;  /* 0x002e041201007387 */ /* 0x0001e40000100800 */
[----:B------:R1:W-:Y:S02]  /*441a0*/  STL [R1+0x2e0c], R17 ;  /* 0x002e0c1101007387 */ /* 0x0003e40000100800 */
[----:B------:R-:W-:Y:S01]  /*441b0*/  IMAD R11, R3, 0x4, R28 ;  /* 0x00000004030b7824 */ /* 0x000fe200078e021c */
[-C--:B------:R-:W-:Y:S02]  /*441c0*/  LEA.HI.X.SX32 R5, R5, R0.reuse, 0x1, P2 ;  /* 0x0000000005057211 */ /* 0x080fe400010f0eff */
[-C--:B0-----:R-:W-:Y:S02]  /*441d0*/  LEA.HI.X.SX32 R18, R27, R0.reuse, 0x1, P0 ;  /* 0x000000001b127211 */ /* 0x081fe400000f0eff */
[----:B-1----:R-:W-:Y:S01]  /*441e0*/  LEA.HI.X.SX32 R17, R6, R0, 0x1, P1 ;  /* 0x0000000006117211 */ /* 0x002fe200008f0eff */
[----:B------:R-:W-:-:S02]  /*441f0*/  IMAD R8, R3, 0x4, R11 ;  /* 0x0000000403087824 */ /* 0x000fc400078e020b */
[----:B------:R-:W-:Y:S02]  /*44200*/  STL [R1+0x2df8], R18 ;  /* 0x002df81201007387 */ /* 0x000fe40000100800 */
[----:B------:R0:W-:Y:S02]  /*44210*/  STL [R1+0x2e00], R17 ;  /* 0x002e001101007387 */ /* 0x0001e40000100800 */
[----:B------:R1:W-:Y:S02]  /*44220*/  STL [R1+0x2e08], R5 ;  /* 0x002e080501007387 */ /* 0x0003e40000100800 */
[----:B------:R-:W-:Y:S01]  /*44230*/  IMAD R14, R3, 0x4, R8 ;  /* 0x00000004030e7824 */ /* 0x000fe200078e0208 */
[-C--:B0-----:R-:W-:Y:S02]  /*44240*/  LEA R17, P0, R28, R2.reuse, 0x1 ;  /* 0x000000021c117211 */ /* 0x081fe400078008ff */
[-C--:B-1----:R-:W-:Y:S02]  /*44250*/  LEA R5, P1, R11, R2.reuse, 0x1 ;  /* 0x000000020b057211 */ /* 0x082fe400078208ff */
[----:B------:R-:W-:Y:S01]  /*44260*/  LEA R18, P2, R8, R2, 0x1 ;  /* 0x0000000208127211 */ /* 0x000fe200078408ff */
[----:B------:R-:W-:Y:S01]  /*44270*/  IMAD R10, R3, 0x4, R14 ;  /* 0x00000004030a7824 */ /* 0x000fe200078e020e */
[----:B------:R-:W-:Y:S01]  /*44280*/  STL [R1+0x2e14], R17 ;  /* 0x002e141101007387 */ /* 0x000fe20000100800 */
[----:B------:R0:W-:Y:S01]  /*44290*/  STL [R1+0x2e1c], R5 ;  /* 0x002e1c0501007387 */ /* 0x0001e20000100800 */
[----:B------:R-:W-:-:S02]  /*442a0*/  LEA.HI.X.SX32 R11, R11, R0, 0x1, P1 ;  /* 0x000000000b0b7211 */ /* 0x000fc400008f0eff */
[-C--:B------:R-:W-:Y:S01]  /*442b0*/  LEA.HI.X.SX32 R8, R8, R0.reuse, 0x1, P2 ;  /* 0x0000000008087211 */ /* 0x080fe200010f0eff */
[----:B------:R-:W-:Y:S01]  /*442c0*/  IMAD R7, R3, 0x4, R10 ;  /* 0x0000000403077824 */ /* 0x000fe200078e020a */
[----:B------:R1:W-:Y:S01]  /*442d0*/  STL [R1+0x2e24], R18 ;  /* 0x002e241201007387 */ /* 0x0003e20000100800 */
[----:B0-----:R-:W-:-:S05]  /*442e0*/  LEA.HI.X.SX32 R5, R28, R0, 0x1, P0 ;  /* 0x000000001c057211 */ /* 0x001fca00000f0eff */
[----:B------:R-:W-:Y:S01]  /*442f0*/  STL [R1+0x2e10], R5 ;  /* 0x002e100501007387 */ /* 0x000fe20000100800 */
[----:B------:R0:W-:Y:S02]  /*44300*/  STL [R1+0x2e18], R11 ;  /* 0x002e180b01007387 */ /* 0x0001e40000100800 */
[----:B------:R2:W-:Y:S01]  /*44310*/  STL [R1+0x2e20], R8 ;  /* 0x002e200801007387 */ /* 0x0005e20000100800 */
[-C--:B-1----:R-:W-:Y:S01]  /*44320*/  LEA R18, P1, R10, R2.reuse, 0x1 ;  /* 0x000000020a127211 */ /* 0x082fe200078208ff */
[----:B------:R-:W-:Y:S01]  /*44330*/  IMAD R12, R3, 0x4, R7 ;  /* 0x00000004030c7824 */ /* 0x000fe200078e0207 */
[CC--:B0-----:R-:W-:Y:S02]  /*44340*/  LEA R11, P0, R14.reuse, R2.reuse, 0x1 ;  /* 0x000000020e0b7211 */ /* 0x0c1fe400078008ff */
[----:B--2---:R-:W-:Y:S01]  /*44350*/  LEA R8, P2, R7, R2, 0x1 ;  /* 0x0000000207087211 */ /* 0x004fe200078408ff */
[C---:B------:R-:W-:Y:S02]  /*44360*/  IMAD R13, R3.reuse, 0x4, R12 ;  /* 0x00000004030d7824 */ /* 0x040fe400078e020c */
[----:B------:R-:W-:Y:S01]  /*44370*/  STL [R1+0x2e2c], R11 ;  /* 0x002e2c0b01007387 */ /* 0x000fe20000100800 */
[----:B------:R-:W-:Y:S01]  /*44380*/  STL [R1+0x2e34], R18 ;  /* 0x002e341201007387 */ /* 0x000fe20000100800 */
[----:B------:R-:W-:Y:S01]  /*44390*/  LEA.HI.X.SX32 R14, R14, R0, 0x1, P0 ;  /* 0x000000000e0e7211 */ /* 0x000fe200000f0eff */
[----:B------:R0:W-:Y:S02]  /*443a0*/  STL [R1+0x2e3c], R8 ;  /* 0x002e3c0801007387 */ /* 0x0001e40000100800 */
[----:B------:R-:W-:-:S02]  /*443b0*/  IMAD R9, R3, 0x4, R13 ;  /* 0x0000000403097824 */ /* 0x000fc400078e020d */
[----:B------:R1:W-:Y:S01]  /*443c0*/  STL [R1+0x2e28], R14 ;  /* 0x002e280e01007387 */ /* 0x0003e20000100800 */
[-C--:B0-----:R-:W-:Y:S01]  /*443d0*/  LEA.HI.X.SX32 R8, R10, R0.reuse, 0x1, P1 ;  /* 0x000000000a087211 */ /* 0x081fe200008f0eff */
[----:B------:R-:W-:-:S04]  /*443e0*/  LEA.HI.X.SX32 R10, R7, R0, 0x1, P2 ;  /* 0x00000000070a7211 */ /* 0x000fc800010f0eff */
[----:B------:R0:W-:Y:S01]  /*443f0*/  STL [R1+0x2e30], R8 ;  /* 0x002e300801007387 */ /* 0x0001e20000100800 */
[----:B------:R2:W-:Y:S01]  /*44400*/  STL [R1+0x2e38], R10 ;  /* 0x002e380a01007387 */ /* 0x0005e20000100800 */
[-C--:B-1----:R-:W-:Y:S01]  /*44410*/  LEA R14, P1, R13, R2.reuse, 0x1 ;  /* 0x000000020d0e7211 */ /* 0x082fe200078208ff */
[----:B------:R-:W-:Y:S01]  /*44420*/  IMAD R16, R3, 0x4, R9 ;  /* 0x0000000403107824 */ /* 0x000fe200078e0209 */
[CC--:B0-----:R-:W-:Y:S02]  /*44430*/  LEA R8, P0, R12.reuse, R2.reuse, 0x1 ;  /* 0x000000020c087211 */ /* 0x0c1fe400078008ff */
[----:B--2---:R-:W-:Y:S01]  /*44440*/  LEA R10, P2, R9, R2, 0x1 ;  /* 0x00000002090a7211 */ /* 0x004fe200078408ff */
[C---:B------:R-:W-:Y:S02]  /*44450*/  IMAD R4, R3.reuse, 0x4, R16 ;  /* 0x0000000403047824 */ /* 0x040fe400078e0210 */
[----:B------:R-:W-:Y:S01]  /*44460*/  STL [R1+0x2e44], R8 ;  /* 0x002e440801007387 */ /* 0x000fe20000100800 */
[----:B------:R0:W-:Y:S02]  /*44470*/  STL [R1+0x2e4c], R14 ;  /* 0x002e4c0e01007387 */ /* 0x0001e40000100800 */
[----:B------:R1:W-:Y:S02]  /*44480*/  STL [R1+0x2e54], R10 ;  /* 0x002e540a01007387 */ /* 0x0003e40000100800 */
[----:B------:R-:W-:Y:S01]  /*44490*/  IMAD R15, R3, 0x4, R4 ;  /* 0x00000004030f7824 */ /* 0x000fe200078e0204 */
[----:B0-----:R-:W-:-:S02]  /*444a0*/  LEA.HI.X.SX32 R14, R12, R0, 0x1, P0 ;  /* 0x000000000c0e7211 */ /* 0x001fc400000f0eff */
[-C--:B-1----:R-:W-:Y:S01]  /*444b0*/  LEA.HI.X.SX32 R10, R13, R0.reuse, 0x1, P1 ;  /* 0x000000000d0a7211 */ /* 0x082fe200008f0eff */
[----:B------:R-:W-:Y:S02]  /*444c0*/  LEA.HI.X.SX32 R12, R9, R0, 0x1, P2 ;  /* 0x00000000090c7211 */ /* 0x000fe400010f0eff */
[----:B------:R-:W-:Y:S02]  /*444d0*/  STL [R1+0x2e40], R14 ;  /* 0x002e400e01007387 */ /* 0x000fe40000100800 */
[----:B------:R0:W-:Y:S02]  /*444e0*/  STL [R1+0x2e48], R10 ;  /* 0x002e480a01007387 */ /* 0x0001e40000100800 */
[----:B------:R1:W-:Y:S01]  /*444f0*/  STL [R1+0x2e50], R12 ;  /* 0x002e500c01007387 */ /* 0x0003e20000100800 */
[-C--:B------:R-:W-:Y:S01]  /*44500*/  LEA R13, P1, R4, R2.reuse, 0x1 ;  /* 0x00000002040d7211 */ /* 0x080fe200078208ff */
[----:B------:R-:W-:Y:S01]  /*44510*/  IMAD R6, R3, 0x4, R15 ;  /* 0x0000000403067824 */ /* 0x000fe200078e020f */
[----:B0-----:R-:W-:-:S02]  /*44520*/  LEA R10, P0, R16, R2, 0x1 ;  /* 0x00000002100a7211 */ /* 0x001fc400078008ff */
[----:B-1----:R-:W-:-:S03]  /*44530*/  LEA R12, P2, R15, R2, 0x1 ;  /* 0x000000020f0c7211 */ /* 0x002fc600078408ff */
[----:B------:R-:W-:Y:S01]  /*44540*/  STL [R1+0x2e5c], R10 ;  /* 0x002e5c0a01007387 */ /* 0x000fe20000100800 */
[----:B------:R-:W-:Y:S01]  /*44550*/  STL [R1+0x2e64], R13 ;  /* 0x002e640d01007387 */ /* 0x000fe20000100800 */
[-C--:B------:R-:W-:Y:S01]  /*44560*/  LEA.HI.X.SX32 R14, R16, R0.reuse, 0x1, P0 ;  /* 0x00000000100e7211 */ /* 0x080fe200000f0eff */
[----:B------:R0:W-:Y:S02]  /*44570*/  STL [R1+0x2e6c], R12 ;  /* 0x002e6c0c01007387 */ /* 0x0001e40000100800 */
[C---:B------:R-:W-:Y:S02]  /*44580*/  IMAD R17, R3.reuse, 0x4, R6 ;  /* 0x0000000403117824 */ /* 0x040fe400078e0206 */
[----:B------:R1:W-:Y:S02]  /*44590*/  STL [R1+0x2e58], R14 ;  /* 0x002e580e01007387 */ /* 0x0003e40000100800 */
[----:B------:R-:W-:Y:S01]  /*445a0*/  IMAD R5, R3, 0x4, R17 ;  /* 0x0000000403057824 */ /* 0x000fe200078e0211 */
[----:B0-----:R-:W-:-:S02]  /*445b0*/  LEA.HI.X.SX32 R12, R4, R0, 0x1, P1 ;  /* 0x00000000040c7211 */ /* 0x001fc400008f0eff */
[----:B------:R-:W-:-:S03]  /*445c0*/  LEA.HI.X.SX32 R13, R15, R0, 0x1, P2 ;  /* 0x000000000f0d7211 */ /* 0x000fc600010f0eff */
[----:B------:R0:W-:Y:S01]  /*445d0*/  STL [R1+0x2e60], R12 ;  /* 0x002e600c01007387 */ /* 0x0001e20000100800 */
[-C--:B-1----:R-:W-:Y:S01]  /*445e0*/  LEA R14, P1, R17, R2.reuse, 0x1 ;  /* 0x00000002110e7211 */ /* 0x082fe200078208ff */
[----:B------:R-:W-:Y:S02]  /*445f0*/  IMAD R11, R3, 0x4, R5 ;  /* 0x00000004030b7824 */ /* 0x000fe400078e0205 */
[----:B------:R1:W-:Y:S01]  /*44600*/  STL [R1+0x2e68], R13 ;  /* 0x002e680d01007387 */ /* 0x0003e20000100800 */
[-C--:B0-----:R-:W-:Y:S02]  /*44610*/  LEA R12, P0, R6, R2.reuse, 0x1 ;  /* 0x00000002060c7211 */ /* 0x081fe400078008ff */
[----:B-1----:R-:W-:-:S03]  /*44620*/  LEA R13, P2, R5, R2, 0x1 ;  /* 0x00000002050d7211 */ /* 0x002fc600078408ff */
[----:B------:R-:W-:Y:S01]  /*44630*/  STL [R1+0x2e74], R12 ;  /* 0x002e740c01007387 */ /* 0x000fe20000100800 */
[----:B------:R0:W-:Y:S02]  /*44640*/  STL [R1+0x2e7c], R14 ;  /* 0x002e7c0e01007387 */ /* 0x0001e40000100800 */
[C---:B------:R-:W-:Y:S02]  /*44650*/  IMAD R7, R3.reuse, 0x4, R11 ;  /* 0x0000000403077824 */ /* 0x040fe400078e020b */
[----:B------:R1:W-:Y:S02]  /*44660*/  STL [R1+0x2e84], R13 ;  /* 0x002e840d01007387 */ /* 0x0003e40000100800 */
[----:B------:R-:W-:Y:S01]  /*44670*/  IMAD R8, R3, 0x4, R7 ;  /* 0x0000000403087824 */ /* 0x000fe200078e0207 */
[-C--:B0-----:R-:W-:Y:S01]  /*44680*/  LEA.HI.X.SX32 R14, R6, R0.reuse, 0x1, P0 ;  /* 0x00000000060e7211 */ /* 0x081fe200000f0eff */
[-C--:B------:R-:W-:Y:S01]  /*44690*/  LEA.HI.X.SX32 R6, R17, R0.reuse, 0x1, P1 ;  /* 0x0000000011067211 */ /* 0x080fe200008f0eff */
[----:B-1----:R-:W-:-:S03]  /*446a0*/  LEA.HI.X.SX32 R13, R5, R0, 0x1, P2 ;  /* 0x00000000050d7211 */ /* 0x002fc600010f0eff */
[----:B------:R0:W-:Y:S01]  /*446b0*/  STL [R1+0x2e70], R14 ;  /* 0x002e700e01007387 */ /* 0x0001e20000100800 */
[----:B------:R1:W-:Y:S02]  /*446c0*/  STL [R1+0x2e78], R6 ;  /* 0x002e780601007387 */ /* 0x0003e40000100800 */
[----:B------:R2:W-:Y:S02]  /*446d0*/  STL [R1+0x2e80], R13 ;  /* 0x002e800d01007387 */ /* 0x0005e40000100800 */
[----:B------:R-:W-:Y:S01]  /*446e0*/  IMAD R9, R3, 0x4, R8 ;  /* 0x0000000403097824 */ /* 0x000fe200078e0208 */
[-C--:B0-----:R-:W-:Y:S02]  /*446f0*/  LEA R14, P1, R7, R2.reuse, 0x1 ;  /* 0x00000002070e7211 */ /* 0x081fe400078208ff */
[-C--:B-1----:R-:W-:Y:S02]  /*44700*/  LEA R6, P0, R11, R2.reuse, 0x1 ;  /* 0x000000020b067211 */ /* 0x082fe400078008ff */
[----:B--2---:R-:W-:Y:S01]  /*44710*/  LEA R13, P2, R8, R2, 0x1 ;  /* 0x00000002080d7211 */ /* 0x004fe200078408ff */
[----:B------:R-:W-:-:S02]  /*44720*/  IMAD R10, R3, 0x4, R9 ;  /* 0x00000004030a7824 */ /* 0x000fc400078e0209 */
[----:B------:R-:W-:Y:S01]  /*44730*/  STL [R1+0x2e8c], R6 ;  /* 0x002e8c0601007387 */ /* 0x000fe20000100800 */
[----:B------:R0:W-:Y:S02]  /*44740*/  STL [R1+0x2e94], R14 ;  /* 0x002e940e01007387 */ /* 0x0001e40000100800 */
[----:B------:R1:W-:Y:S02]  /*44750*/  STL [R1+0x2e9c], R13 ;  /* 0x002e9c0d01007387 */ /* 0x0003e40000100800 */
[----:B------:R-:W-:Y:S01]  /*44760*/  IMAD R4, R3, 0x4, R10 ;  /* 0x0000000403047824 */ /* 0x000fe200078e020a */
[-C--:B0-----:R-:W-:Y:S02]  /*44770*/  LEA.HI.X.SX32 R14, R11, R0.reuse, 0x1, P0 ;  /* 0x000000000b0e7211 */ /* 0x081fe400000f0eff */
[-C--:B-1----:R-:W-:Y:S01]  /*44780*/  LEA.HI.X.SX32 R13, R7, R0.reuse, 0x1, P1 ;  /* 0x00000000070d7211 */ /* 0x082fe200008f0eff */
[----:B------:R-:W-:Y:S01]  /*44790*/  LEA.HI.X.SX32 R11, R8, R0, 0x1, P2 ;  /* 0x00000000080b7211 */ /* 0x000fe200010f0eff */
[-C--:B------:R-:W-:Y:S01]  /*447a0*/  LEA R8, P0, R9, R2.reuse, 0x1 ;  /* 0x0000000209087211 */ /* 0x080fe200078008ff */
[----:B------:R-:W-:Y:S02]  /*447b0*/  STL [R1+0x2e88], R14 ;  /* 0x002e880e01007387 */ /* 0x000fe40000100800 */
[----:B------:R-:W-:Y:S02]  /*447c0*/  STL [R1+0x2e90], R13 ;  /* 0x002e900d01007387 */ /* 0x000fe40000100800 */
[----:B------:R0:W-:Y:S02]  /*447d0*/  STL [R1+0x2e98], R11 ;  /* 0x002e980b01007387 */ /* 0x0001e40000100800 */
[C---:B------:R-:W-:Y:S01]  /*447e0*/  IMAD R12, R3.reuse, 0x4, R4 ;  /* 0x00000004030c7824 */ /* 0x040fe200078e0204 */
[----:B------:R-:W-:Y:S03]  /*447f0*/  STL [R1+0x2ea4], R8 ;  /* 0x002ea40801007387 */ /* 0x000fe60000100800 */
[----:B------:R-:W-:Y:S01]  /*44800*/  IMAD R5, R3, 0x4, R12 ;  /* 0x0000000403057824 */ /* 0x000fe200078e020c */
[----:B0-----:R-:W-:-:S02]  /*44810*/  LEA R11, P1, R10, R2, 0x1 ;  /* 0x000000020a0b7211 */ /* 0x001fc400078208ff */
[----:B------:R-:W-:-:S03]  /*44820*/  LEA R13, P2, R4, R2, 0x1 ;  /* 0x00000002040d7211 */ /* 0x000fc600078408ff */
[----:B------:R0:W-:Y:S01]  /*44830*/  STL [R1+0x2eac], R11 ;  /* 0x002eac0b01007387 */ /* 0x0001e20000100800 */
[----:B------:R-:W-:Y:S02]  /*44840*/  IMAD R6, R3, 0x4, R5 ;  /* 0x0000000403067824 */ /* 0x000fe400078e0205 */
[----:B------:R-:W-:Y:S01]  /*44850*/  STL [R1+0x2eb4], R13 ;  /* 0x002eb40d01007387 */ /* 0x000fe20000100800 */
[-C--:B0-----:R-:W-:Y:S01]  /*44860*/  LEA.HI.X.SX32 R11, R9, R0.reuse, 0x1, P0 ;  /* 0x00000000090b7211 */ /* 0x081fe200000f0eff */
[-C--:B------:R-:W-:Y:S01]  /*44870*/  LEA.HI.X.SX32 R9, R10, R0.reuse, 0x1, P1 ;  /* 0x000000000a097211 */ /* 0x080fe200008f0eff */
[----:B------:R-:W-:Y:S01]  /*44880*/  LEA.HI.X.SX32 R10, R4, R0, 0x1, P2 ;  /* 0x00000000040a7211 */ /* 0x000fe200010f0eff */
[C---:B------:R-:W-:Y:S02]  /*44890*/  IMAD R7, R3.reuse, 0x4, R6 ;  /* 0x0000000403077824 */ /* 0x040fe400078e0206 */
[----:B------:R0:W-:Y:S01]  /*448a0*/  STL [R1+0x2ea0], R11 ;  /* 0x002ea00b01007387 */ /* 0x0001e20000100800 */
[----:B------:R1:W-:Y:S02]  /*448b0*/  STL [R1+0x2ea8], R9 ;  /* 0x002ea80901007387 */ /* 0x0003e40000100800 */
[----:B------:R2:W-:Y:S02]  /*448c0*/  STL [R1+0x2eb0], R10 ;  /* 0x002eb00a01007387 */ /* 0x0005e40000100800 */
[----:B------:R-:W-:Y:S01]  /*448d0*/  IMAD R8, R3, 0x4, R7 ;  /* 0x0000000403087824 */ /* 0x000fe200078e0207 */
[----:B0-----:R-:W-:-:S02]  /*448e0*/  LEA R11, P1, R5, R2, 0x1 ;  /* 0x00000002050b7211 */ /* 0x001fc400078208ff */
[-C--:B-1----:R-:W-:Y:S02]  /*448f0*/  LEA R9, P0, R12, R2.reuse, 0x1 ;  /* 0x000000020c097211 */ /* 0x082fe400078008ff */
[----:B--2---:R-:W-:Y:S01]  /*44900*/  LEA R10, P2, R6, R2, 0x1 ;  /* 0x00000002060a7211 */ /* 0x004fe200078408ff */
[----:B------:R-:W-:Y:S01]  /*44910*/  IMAD R4, R3, 0x4, R8 ;  /* 0x0000000403047824 */ /* 0x000fe200078e0208 */
[-C--:B------:R-:W-:Y:S01]  /*44920*/  LEA.HI.X.SX32 R12, R12, R0.reuse, 0x1, P0 ;  /* 0x000000000c0c7211 */ /* 0x080fe200000f0eff */
[----:B------:R-:W-:Y:S01]  /*44930*/  STL [R1+0x2ebc], R9 ;  /* 0x002ebc0901007387 */ /* 0x000fe20000100800 */
[----:B------:R0:W-:Y:S02]  /*44940*/  STL [R1+0x2ec4], R11 ;  /* 0x002ec40b01007387 */ /* 0x0001e40000100800 */
[----:B------:R1:W-:Y:S01]  /*44950*/  STL [R1+0x2ecc], R10 ;  /* 0x002ecc0a01007387 */ /* 0x0003e20000100800 */
[----:B------:R-:W-:Y:S01]  /*44960*/  STL [R1+0x2eb8], R12 ;  /* 0x002eb80c01007387 */ /* 0x000fe20000100800 */
[----:B0-----:R-:W-:-:S02]  /*44970*/  LEA.HI.X.SX32 R11, R5, R0, 0x1, P1 ;  /* 0x00000000050b7211 */ /* 0x001fc400008f0eff */
[----:B-1----:R-:W-:Y:S01]  /*44980*/  LEA.HI.X.SX32 R10, R6, R0, 0x1, P2 ;  /* 0x00000000060a7211 */ /* 0x002fe200010f0eff */
[----:B------:R-:W-:Y:S01]  /*44990*/  IMAD R9, R3, 0x4, R4 ;  /* 0x0000000403097824 */ /* 0x000fe200078e0204 */
[-C--:B------:R-:W-:Y:S01]  /*449a0*/  LEA R6, P0, R7, R2.reuse, 0x1 ;  /* 0x0000000207067211 */ /* 0x080fe200078008ff */
[----:B------:R-:W-:Y:S02]  /*449b0*/  STL [R1+0x2ec0], R11 ;  /* 0x002ec00b01007387 */ /* 0x000fe40000100800 */
[----:B------:R0:W-:Y:S02]  /*449c0*/  STL [R1+0x2ec8], R10 ;  /* 0x002ec80a01007387 */ /* 0x0001e40000100800 */
[----:B------:R-:W-:Y:S02]  /*449d0*/  IMAD R5, R3, 0x4, R9 ;  /* 0x0000000403057824 */ /* 0x000fe400078e0209 */
[----:B------:R1:W-:Y:S01]  /*449e0*/  STL [R1+0x2ed4], R6 ;  /* 0x002ed40601007387 */ /* 0x0003e20000100800 */
[----:B0-----:R-:W-:-:S02]  /*449f0*/  LEA R10, P1, R8, R2, 0x1 ;  /* 0x00000002080a7211 */ /* 0x001fc400078208ff */
[----:B------:R-:W-:Y:S01]  /*44a00*/  LEA R11, P2, R4, R2, 0x1 ;  /* 0x00000002040b7211 */ /* 0x000fe200078408ff */
[C---:B-1----:R-:W-:Y:S02]  /*44a10*/  IMAD R6, R3.reuse, 0x4, R5 ;  /* 0x0000000403067824 */ /* 0x042fe400078e0205 */
[----:B------:R0:W-:Y:S01]  /*44a20*/  STL [R1+0x2edc], R10 ;  /* 0x002edc0a01007387 */ /* 0x0001e20000100800 */
[-C--:B------:R-:W-:Y:S01]  /*44a30*/  LEA.HI.X.SX32 R8, R8, R0.reuse, 0x1, P1 ;  /* 0x0000000008087211 */ /* 0x080fe200008f0eff */
[----:B------:R-:W-:Y:S02]  /*44a40*/  STL [R1+0x2ee4], R11 ;  /* 0x002ee40b01007387 */ /* 0x000fe40000100800 */
[----:B------:R-:W-:Y:S01]  /*44a50*/  IMAD R3, R3, 0x4, R6 ;  /* 0x0000000403037824 */ /* 0x000fe200078e0206 */
[-C--:B0-----:R-:W-:Y:S01]  /*44a60*/  LEA.HI.X.SX32 R10, R7, R0.reuse, 0x1, P0 ;  /* 0x00000000070a7211 */ /* 0x081fe200000f0eff */
[----:B------:R-:W-:Y:S01]  /*44a70*/  LEA.HI.X.SX32 R7, R4, R0, 0x1, P2 ;  /* 0x0000000004077211 */ /* 0x000fe200010f0eff */
[----:B------:R-:W-:-:S03]  /*44a80*/  LEA R4, P0, R9, R2, 0x1 ;  /* 0x0000000209047211 */ /* 0x000fc600078008ff */
[----:B------:R-:W-:Y:S01]  /*44a90*/  STL [R1+0x2ed0], R10 ;  /* 0x002ed00a01007387 */ /* 0x000fe20000100800 */
[----:B------:R0:W-:Y:S02]  /*44aa0*/  STL [R1+0x2ed8], R8 ;  /* 0x002ed80801007387 */ /* 0x0001e40000100800 */
[----:B------:R1:W-:Y:S02]  /*44ab0*/  STL [R1+0x2ee0], R7 ;  /* 0x002ee00701007387 */ /* 0x0003e40000100800 */
[----:B------:R2:W-:Y:S02]  /*44ac0*/  STL [R1+0x2ee8], R4 ;  /* 0x002ee80401007387 */ /* 0x0005e40000100800 */
[----:B------:R-:W-:Y:S01]  /*44ad0*/  IMAD.MOV.U32 R18, RZ, RZ, 0xff ;  /* 0x000000ffff127424 */ /* 0x000fe200078e00ff */
[-C--:B0-----:R-:W-:Y:S02]  /*44ae0*/  LEA R8, P1, R5, R2.reuse, 0x1 ;  /* 0x0000000205087211 */ /* 0x081fe400078208ff */
[----:B-1----:R-:W-:-:S02]  /*44af0*/  LEA R7, P2, R6, R2, 0x1 ;  /* 0x0000000206077211 */ /* 0x002fc400078408ff */
[----:B--2---:R-:W-:Y:S01]  /*44b00*/  LEA R4, P3, R3, R2, 0x1 ;  /* 0x0000000203047211 */ /* 0x004fe200078608ff */
[-C--:B------:R-:W-:Y:S01]  /*44b10*/  LEA.HI.X.SX32 R2, R9, R0.reuse, 0x1, P0 ;  /* 0x0000000009027211 */ /* 0x080fe200000f0eff */
[----:B------:R-:W-:Y:S01]  /*44b20*/  STL [R1+0x2eec], R8 ;  /* 0x002eec0801007387 */ /* 0x000fe20000100800 */
[----:B------:R-:W-:Y:S02]  /*44b30*/  STL [R1+0x2ef0], R7 ;  /* 0x002ef00701007387 */ /* 0x000fe40000100800 */
[----:B------:R0:W-:Y:S01]  /*44b40*/  STL [R1+0x1024], R4 ;  /* 0x0010240401007387 */ /* 0x0001e20000100800 */
[----:B------:R-:W-:Y:S02]  /*44b50*/  IADD3 R18, R18, c[0x0][0x180], RZ ;  /* 0x0000600012127a10 */ /* 0x000fe40007ffe0ff */
[-C--:B------:R-:W-:Y:S01]  /*44b60*/  LEA.HI.X.SX32 R5, R5, R0.reuse, 0x1, P1 ;  /* 0x0000000005057211 */ /* 0x080fe200008f0eff */
[----:B------:R1:W-:Y:S01]  /*44b70*/  STL [R1+0x1014], R2 ;  /* 0x0010140201007387 */ /* 0x0003e20000100800 */
[----:B------:R-:W-:Y:S01]  /*44b80*/  IMAD.MOV.U32 R19, RZ, RZ, c[0x0][0x18c] ;  /* 0x00006300ff137624 */ /* 0x000fe200078e00ff */
[----:B0-----:R-:W-:-:S02]  /*44b90*/  LEA.HI.X.SX32 R4, R6, R0, 0x1, P2 ;  /* 0x0000000006047211 */ /* 0x001fc400010f0eff */
[----:B-1----:R-:W-:Y:S01]  /*44ba0*/  LEA.HI.X.SX32 R2, R3, R0, 0x1, P3 ;  /* 0x0000000003027211 */ /* 0x002fe200018f0eff */
[----:B------:R-:W-:Y:S01]  /*44bb0*/  SHF.R.S32.HI R0, RZ, 0x1f, R18 ;  /* 0x0000001fff007819 */ /* 0x000fe20000011412 */
[----:B------:R-:W-:Y:S01]  /*44bc0*/  STL [R1+0x101c], R5 ;  /* 0x00101c0501007387 */ /* 0x000fe20000100800 */
[----:B------:R-:W-:Y:S02]  /*44bd0*/  STL [R1+0x1020], R4 ;  /* 0x0010200401007387 */ /* 0x000fe40000100800 */
[----:B------:R0:W-:Y:S01]  /*44be0*/  STL [R1+0x1018], R2 ;  /* 0x0010180201007387 */ /* 0x0001e20000100800 */
[----:B------:R-:W-:Y:S01]  /*44bf0*/  LEA.HI R0, R0, R18, RZ, 0x8 ;  /* 0x0000001200007211 */ /* 0x000fe200078f40ff */
[----:B------:R-:W-:Y:S02]  /*44c00*/  ULDC UR4, c[0x0][0x188] ;  /* 0x0000620000047ab9 */ /* 0x000fe40000000800 */
[----:B------:R-:W-:Y:S01]  /*44c10*/  USHF.L.U32 UR4, UR4, 0x8, URZ ;  /* 0x0000000804047899 */ /* 0x000fe2000800063f */
[----:B0-----:R-:W-:-:S04]  /*44c20*/  IMAD.SHL.U32 R2, R19, 0x100, RZ ;  /* 0x0000010013027824 */ /* 0x001fc800078e00ff */
[----:B------:R-:W0:Y:S01]  /*44c30*/  S2R R18, SR_TID.X ;  /* 0x0000000000127919 */ /* 0x000e220000002100 */
[----:B------:R-:W-:Y:S01]  /*44c40*/  SHF.R.S32.HI R3, RZ, 0x1f, R2 ;  /* 0x0000001fff037819 */ /* 0x000fe20000011402 */
[----:B------:R-:W-:Y:S01]  /*44c50*/  USHF.R.S32.HI UR5, URZ, 0x1f, UR4 ;  /* 0x0000001f3f057899 */ /* 0x000fe20008011404 */
[----:B------:R-:W-:Y:S01]  /*44c60*/  SHF.R.S32.HI R4, RZ, 0x8, R0 ;  /* 0x00000008ff047819 */ /* 0x000fe20000011400 */
[----:B------:R-:W-:Y:S01]  /*44c70*/  USHF.L.U32 UR10, UR4, 0x1, URZ ;  /* 0x00000001040a7899 */ /* 0x000fe2000800063f */
[----:B------:R-:W-:Y:S01]  /*44c80*/  SHF.L.U64.HI R0, R2, 0x1, R3 ;  /* 0x0000000102007819 */ /* 0x000fe20000010203 */
[----:B0-----:R-:W-:-:S05]  /*44c90*/  IMAD.SHL.U32 R3, R18, 0x20, RZ ;  /* 0x0000002012037824 */ /* 0x001fca00078e00ff */
[----:B------:R0:W-:Y:S04]  /*44ca0*/  STL [R1+0x31c4], R3 ;  /* 0x0031c40301007387 */ /* 0x0001e80000100800 */
[----:B------:R-:W1:Y:S01]  /*44cb0*/  S2R R19, SR_TID.X ;  /* 0x0000000000137919 */ /* 0x000e620000002100 */
[----:B------:R-:W-:-:S03]  /*44cc0*/  USHF.L.U64.HI UR5, UR4, 0x1, UR5 ;  /* 0x0000000104057899 */ /* 0x000fc60008010205 */
[----:B------:R-:W-:Y:S04]  /*44cd0*/  STL [R1+0x770], RZ ;  /* 0x000770ff01007387 */ /* 0x000fe80000100800 */
[----:B------:R-:W-:Y:S04]  /*44ce0*/  STL [R1+0x774], RZ ;  /* 0x000774ff01007387 */ /* 0x000fe80000100800 */
[----:B------:R-:W-:Y:S01]  /*44cf0*/  STL [R1+0x778], RZ ;  /* 0x000778ff01007387 */ /* 0x000fe20000100800 */
[C---:B-1----:R-:W-:Y:S02]  /*44d00*/  IMAD.SHL.U32 R29, R19.reuse, 0x8, RZ ;  /* 0x00000008131d7824 */ /* 0x042fe400078e00ff */
[C---:B------:R-:W-:Y:S01]  /*44d10*/  IMAD.SHL.U32 R20, R19.reuse, 0x2, RZ ;  /* 0x0000000213147824 */ /* 0x040fe200078e00ff */
[----:B------:R-:W-:-:S02]  /*44d20*/  LOP3.LUT R19, R19, 0x7, RZ, 0xc0, !PT ;  /* 0x0000000713137812 */ /* 0x000fc400078ec0ff */
[----:B------:R-:W-:-:S05]  /*44d30*/  LOP3.LUT R29, R29, 0x30, RZ, 0xc0, !PT ;  /* 0x000000301d1d7812 */ /* 0x000fca00078ec0ff */
[----:B------:R-:W-:-:S05]  /*44d40*/  IMAD R19, R19, 0x40, R29 ;  /* 0x0000004013137824 */ /* 0x000fca00078e021d */
[----:B------:R-:W-:-:S04]  /*44d50*/  LOP3.LUT R19, R19, 0x10, R20, 0x78, !PT ;  /* 0x0000001013137812 */ /* 0x000fc800078e7814 */
[----:B0-----:R-:W-:-:S05]  /*44d60*/  LOP3.LUT R3, R19, 0x200, R3, 0xf8, !PT ;  /* 0x0000020013037812 */ /* 0x001fca00078ef803 */
[----:B------:R0:W-:Y:S04]  /*44d70*/  STL [R1+0x380], R3 ;  /* 0x0003800301007387 */ /* 0x0001e80000100800 */
        /* <DEDUP_REMOVED lines=105> */
[----:B------:R-:W2:Y:S01]  /*45410*/  LDL R19, [R1+0x374] ;  /* 0x0003740001137983 */ /* 0x000ea20000100800 */
[----:B0-----:R-:W-:Y:S01]  /*45420*/  LOP3.LUT R3, R3, 0x20, RZ, 0x3c, !PT ;  /* 0x0000002003037812 */ /* 0x001fe200078e3cff */
[----:B------:R-:W-:-:S02]  /*45430*/  UMOV UR4, URZ ;  /* 0x0000003f00047c82 */ /* 0x000fc40008000000 */
[----:B------:R-:W0:Y:S04]  /*45440*/  S2R R20, SR_TID.X ;  /* 0x0000000000147919 */ /* 0x000e280000002100 */
[----:B------:R1:W-:Y:S04]  /*45450*/  STL [R1+0x5d0], RZ ;  /* 0x0005d0ff01007387 */ /* 0x0003e80000100800 */
[----:B------:R1:W-:Y:S04]  /*45460*/  STL [R1+0x5d4], RZ ;  /* 0x0005d4ff01007387 */ /* 0x0003e80000100800 */
[----:B------:R1:W-:Y:S04]  /*45470*/  STL [R1+0x5d8], RZ ;  /* 0x0005d8ff01007387 */ /* 0x0003e80000100800 */
[----:B------:R1:W-:Y:S04]  /*45480*/  STL [R1+0x5dc], RZ ;  /* 0x0005dcff01007387 */ /* 0x0003e80000100800 */
[----:B------:R1:W-:Y:S01]  /*45490*/  STL [R1+0x5c0], RZ ;  /* 0x0005c0ff01007387 */ /* 0x0003e20000100800 */
[----:B0-----:R-:W-:-:S03]  /*454a0*/  LOP3.LUT R20, R20, 0x7f, RZ, 0xc0, !PT ;  /* 0x0000007f14147812 */ /* 0x001fc600078ec0ff */
[----:B------:R1:W-:Y:S02]  /*454b0*/  STL [R1+0x5c4], RZ ;  /* 0x0005c4ff01007387 */ /* 0x0003e40000100800 */
[----:B------:R-:W-:Y:S02]  /*454c0*/  IMAD.SHL.U32 R2, R20, 0x2, RZ ;  /* 0x0000000214027824 */ /* 0x000fe400078e00ff */
[----:B------:R1:W-:Y:S01]  /*454d0*/  STL [R1+0x5c8], RZ ;  /* 0x0005c8ff01007387 */ /* 0x0003e20000100800 */
[----:B------:R-:W-:Y:S01]  /*454e0*/  IMAD.SHL.U32 R20, R18, 0x2, RZ ;  /* 0x0000000212147824 */ /* 0x000fe200078e00ff */
[----:B------:R-:W-:Y:S02]  /*454f0*/  SHF.R.S32.HI R18, RZ, 0x6, R18 ;  /* 0x00000006ff127819 */ /* 0x000fe40000011412 */
[----:B------:R1:W-:Y:S01]  /*45500*/  STL [R1+0x5cc], RZ ;  /* 0x0005ccff01007387 */ /* 0x0003e20000100800 */
[----:B------:R-:W-:Y:S02]  /*45510*/  LOP3.LUT R4, R2, 0x10, RZ, 0x3c, !PT ;  /* 0x0000001002047812 */ /* 0x000fe400078e3cff */
[----:B------:R-:W-:Y:S01]  /*45520*/  SGXT R18, R18, 0x1 ;  /* 0x000000011212781a */ /* 0x000fe20000000200 */
[----:B------:R1:W-:Y:S01]  /*45530*/  STL [R1+0x5b0], RZ ;  /* 0x0005b0ff01007387 */ /* 0x0003e20000100800 */
[----:B------:R-:W-:-:S02]  /*45540*/  LOP3.LUT R5, R2, 0x30, RZ, 0x3c, !PT ;  /* 0x0000003002057812 */ /* 0x000fc400078e3cff */
[----:B------:R-:W-:Y:S01]  /*45550*/  LOP3.LUT R18, R18, 0x90, RZ, 0xc0, !PT ;  /* 0x0000009012127812 */ /* 0x000fe200078ec0ff */
[----:B------:R1:W-:Y:S01]  /*45560*/  STL [R1+0x5b4], RZ ;  /* 0x0005b4ff01007387 */ /* 0x0003e20000100800 */
[----:B------:R-:W-:Y:S02]  /*45570*/  LOP3.LUT R4, R2, 0x40, RZ, 0x3c, !PT ;  /* 0x0000004002047812 */ /* 0x000fe400078e3cff */
[----:B------:R-:W-:Y:S01]  /*45580*/  LOP3.LUT R18, R18, 0x7e, R20, 0x78, !PT ;  /* 0x0000007e12127812 */ /* 0x000fe200078e7814 */
[----:B------:R1:W-:Y:S01]  /*45590*/  STL [R1+0x5b8], RZ ;  /* 0x0005b8ff01007387 */ /* 0x0003e20000100800 */
[C---:B------:R-:W-:Y:S02]  /*455a0*/  LOP3.LUT R5, R2.reuse, 0x50, RZ, 0x3c, !PT ;  /* 0x0000005002057812 */ /* 0x040fe400078e3cff */
[----:B------:R-:W-:Y:S01]  /*455b0*/  LOP3.LUT R4, R2, 0x60, RZ, 0x3c, !PT ;  /* 0x0000006002047812 */ /* 0x000fe200078e3cff */
[----:B------:R1:W-:Y:S01]  /*455c0*/  STL [R1+0x5bc], RZ ;  /* 0x0005bcff01007387 */ /* 0x0003e20000100800 */
[----:B------:R-:W-:-:S02]  /*455d0*/  LOP3.LUT R5, R18, 0x20, RZ, 0x3c, !PT ;  /* 0x0000002012057812 */ /* 0x000fc400078e3cff */
[C---:B------:R-:W-:Y:S01]  /*455e0*/  LOP3.LUT R6, R2.reuse, 0x20, RZ, 0x3c, !PT ;  /* 0x0000002002067812 */ /* 0x040fe200078e3cff */
[----:B------:R1:W-:Y:S01]  /*455f0*/  STL [R1+0x2b0], RZ ;  /* 0x0002b0ff01007387 */ /* 0x0003e20000100800 */
[----:B------:R-:W-:-:S03]  /*45600*/  LOP3.LUT R6, R2, 0x70, RZ, 0x3c, !PT ;  /* 0x0000007002067812 */ /* 0x000fc600078e3cff */
[----:B------:R1:W-:Y:S04]  /*45610*/  STL [R1+0x2b4], RZ ;  /* 0x0002b4ff01007387 */ /* 0x0003e80000100800 */
[----:B------:R1:W-:Y:S04]  /*45620*/  STL [R1+0x2b8], RZ ;  /* 0x0002b8ff01007387 */ /* 0x0003e80000100800 */
[----:B------:R1:W-:Y:S04]  /*45630*/  STL [R1+0x2bc], RZ ;  /* 0x0002bcff01007387 */ /* 0x0003e80000100800 */
[----:B------:R1:W-:Y:S04]  /*45640*/  STL [R1+0x2c0], RZ ;  /* 0x0002c0ff01007387 */ /* 0x0003e80000100800 */
[----:B------:R1:W-:Y:S04]  /*45650*/  STL [R1+0x2c4], RZ ;  /* 0x0002c4ff01007387 */ /* 0x0003e80000100800 */
[----:B------:R1:W-:Y:S04]  /*45660*/  STL [R1+0x2c8], RZ ;  /* 0x0002c8ff01007387 */ /* 0x0003e80000100800 */
[----:B------:R1:W-:Y:S04]  /*45670*/  STL [R1+0x2cc], RZ ;  /* 0x0002ccff01007387 */ /* 0x0003e80000100800 */
[----:B------:R1:W-:Y:S01]  /*45680*/  STL [R1+0x31bc], R5 ;  /* 0x0031bc0501007387 */ /* 0x0003e20000100800 */
[----:B--2---:R-:W-:-:S05]  /*45690*/  LOP3.LUT R4, R19, 0x40, RZ, 0x3c, !PT ;  /* 0x0000004013047812 */ /* 0x004fca00078e3cff */
[----:B------:R1:W-:Y:S04]  /*456a0*/  STL [R1+0x31b8], R4 ;  /* 0x0031b80401007387 */ /* 0x0003e80000100800 */
[----:B------:R1:W-:Y:S02]  /*456b0*/  STL [R1+0x384], R3 ;  /* 0x0003840301007387 */ /* 0x0003e40000100800 */
.L_x_3:
[----:B-1----:R-:W2:Y:S04]  /*456c0*/  LDL R5, [R1+0x2ef4] ;  /* 0x002ef40001057983 */ /* 0x002ea80000100800 */
[----:B--2---:R0:W-:Y:S04]  /*456d0*/  STL [R1+0x44ec], R5 ;  /* 0x0044ec0501007387 */ /* 0x0041e80000100800 */
[----:B-----5:R-:W2:Y:S01]  /*456e0*/  LDL R4, [R1+0x2ef8] ;  /* 0x002ef80001047983 */ /* 0x020ea20000100800 */
[----:B------:R-:W-:-:S02]  /*456f0*/  UMOV UR6, 0xffffff00 ;  /* 0xffffff0000067882 */ /* 0x000fc40000000000 */
[----:B------:R-:W-:Y:S02]  /*45700*/  ULDC UR7, c[0x0][0x180] ;  /* 0x0000600000077ab9 */ /* 0x000fe40000000800 */
[----:B------:R-:W-:Y:S01]  /*45710*/  UIMAD UR6, UR4, UR6, UR7 ;  /* 0x00000006040672a4 */ /* 0x000fe2000f8e0207 */
[----:B0-----:R-:W0:Y:S04]  /*45720*/  S2R R5, SR_TID.X ;  /* 0x0000000000057919 */ /* 0x001e280000002100 */
[----:B--2---:R-:W-:Y:S04]  /*45730*/  STL [R1+0x44f0], R4 ;  /* 0x0044f00401007387 */ /* 0x004fe80000100800 */
[----:B------:R-:W-:Y:S04]  /*45740*/  STL [R1+0x43e8], R2 ;  /* 0x0043e80201007387 */ /* 0x000fe80000100800 */
        /* <DEDUP_REMOVED lines=90> */
[----:B------:R0:W-:Y:S04]  /*45cf0*/  STL [R1+0x440c], R15 ;  /* 0x00440c0f01007387 */ /* 0x0001e80000100800 */
[----:B------:R-:W-:Y:S04]  /*45d00*/  STL [R1+0x4290], R29 ;  /* 0x0042901d01007387 */ /* 0x000fe80000100800 */
[----:B------:R-:W-:Y:S01]  /*45d10*/  STL [R1+0x43fc], R29 ;  /* 0x0043fc1d01007387 */ /* 0x000fe20000100800 */
[----:B0-----:R-:W-:-:S03]  /*45d20*/  SHF.R.U32.HI R15, RZ, 0x5, R5 ;  /* 0x00000005ff0f7819 */ /* 0x001fc60000011605 */
[----:B------:R-:W-:Y:S01]  /*45d30*/  STL [R1+0x4410], R29 ;  /* 0x0044101d01007387 */ /* 0x000fe20000100800 */
[----:B------:R-:W-:Y:S02]  /*45d40*/  SHF.R.U32.HI R5, RZ, 0x5, R5 ;  /* 0x00000005ff057819 */ /* 0x000fe40000011605 */
[----:B------:R-:W-:Y:S01]  /*45d50*/  SGXT.U32 R15, R15, 0x2 ;  /* 0x000000020f0f781a */ /* 0x000fe20000000000 */
[----:B------:R-:W-:Y:S01]  /*45d60*/  STL [R1+0x441c], R29 ;  /* 0x00441c1d01007387 */ /* 0x000fe20000100800 */
[----:B------:R-:W-:Y:S02]  /*45d70*/  SGXT.U32 R5, R5, 0x2 ;  /* 0x000000020505781a */ /* 0x000fe40000000000 */
[----:B------:R-:W-:Y:S01]  /*45d80*/  LOP3.LUT R4, R15, 0x4, RZ, 0xfc, !PT ;  /* 0x000000040f047812 */ /* 0x000fe200078efcff */
[----:B------:R-:W-:Y:S01]  /*45d90*/  STL [R1+0x4428], R29 ;  /* 0x0044281d01007387 */ /* 0x000fe20000100800 */
[----:B------:R-:W-:Y:S02]  /*45da0*/  LOP3.LUT R5, R5, 0xc, RZ, 0xfc, !PT ;  /* 0x0000000c05057812 */ /* 0x000fe400078efcff */
[----:B------:R-:W-:Y:S01]  /*45db0*/  ISETP.GE.AND P1, PT, R4, UR6, PT ;  /* 0x0000000604007c0c */ /* 0x000fe2000bf26270 */
[----:B------:R-:W-:Y:S01]  /*45dc0*/  STL [R1+0x4434], R29 ;  /* 0x0044341d01007387 */ /* 0x000fe20000100800 */
[----:B------:R-:W-:-:S03]  /*45dd0*/  LOP3.LUT R15, R15, 0x8, RZ, 0xfc, !PT ;  /* 0x000000080f0f7812 */ /* 0x000fc600078efcff */
        /* <DEDUP_REMOVED lines=72> */
[----:B------:R-:W-:Y:S01]  /*46260*/  STL [R1+0x4240], R19 ;  /* 0x0042401301007387 */ /* 0x000fe20000100800 */
[----:B------:R-:W-:-:S03]  /*46270*/  ISETP.GE.AND P3, PT, R5, UR6, PT ;  /* 0x0000000605007c0c */ /* 0x000fc6000bf66270 */
[----:B------:R-:W-:Y:S04]  /*46280*/  STL [R1+0x423c], R20 ;  /* 0x00423c1401007387 */ /* 0x000fe80000100800 */
[----:B------:R-:W-:Y:S04]  /*46290*/  STL [R1+0x4238], R21 ;  /* 0x0042381501007387 */ /* 0x000fe80000100800 */
[----:B------:R-:W-:Y:S04]  /*462a0*/  STL [R1+0x32cc], R0 ;  /* 0x0032cc0001007387 */ /* 0x000fe80000100800 */
[----:B------:R-:W2:Y:S04]  /*462b0*/  LDL.LU R4, [R1+0x44f0] ;  /* 0x0044f00001047983 */ /* 0x000ea80000300800 */
[----:B------:R-:W2:Y:S04]  /*462c0*/  LDL.LU R5, [R1+0x44ec] ;  /* 0x0044ec0001057983 */ /* 0x000ea80000300800 */
[----:B------:R-:W3:Y:S01]  /*462d0*/  S2R R14, SR_TID.X ;  /* 0x00000000000e7919 */ /* 0x000ee20000002100 */
[----:B0-----:R-:W-:-:S02]  /*462e0*/  PRMT R29, RZ, 0x7610, R29 ;  /* 0x00007610ff1d7816 */ /* 0x001fc4000000001d */
[----:B---3--:R-:W-:-:S04]  /*462f0*/  SHF.R.U32.HI R2, RZ, 0x5, R14 ;  /* 0x00000005ff027819 */ /* 0x008fc8000001160e */
[----:B------:R-:W-:-:S04]  /*46300*/  SGXT.U32 R2, R2, 0x2 ;  /* 0x000000020202781a */ /* 0x000fc80000000000 */
[----:B------:R-:W-:-:S13]  /*46310*/  ISETP.GE.AND P0, PT, R2, UR6, PT ;  /* 0x0000000602007c0c */ /* 0x000fda000bf06270 */
[----:B--2---:R0:W2:Y:S04]  /*46320*/  @!P0 LDG.E.U16 R29, [R4.64] ;  /* 0x00000008041d8981 */ /* 0x0040a8000c1e1500 */
[----:B0-----:R-:W3:Y:S04]  /*46330*/  LDL R4, [R1+0x1018] ;  /* 0x0010180001047983 */ /* 0x001ee80000100800 */
[----:B--2---:R0:W-:Y:S04]  /*46340*/  STL [R1+0x2d4], R29 ;  /* 0x0002d41d01007387 */ /* 0x0041e80000100800 */
[----:B------:R-:W3:Y:S01]  /*46350*/  LDL R5, [R1+0x1024] ;  /* 0x0010240001057983 */ /* 0x000ee20000100800 */
[----:B-1----:R-:W-:-:S02]  /*46360*/  PRMT R28, RZ, 0x7610, R28 ;  /* 0x00007610ff1c7816 */ /* 0x002fc4000000001c */
[----:B------:R-:W-:Y:S02]  /*46370*/  ISETP.GE.AND P2, PT, R15, UR6, PT ;  /* 0x000000060f007c0c */ /* 0x000fe4000bf46270 */
[----:B------:R-:W1:Y:S01]  /*46380*/  S2R R15, SR_TID.X ;  /* 0x00000000000f7919 */ /* 0x000e620000002100 */
[----:B---3--:R-:W-:-:S04]  /*46390*/  @!P1 LOP3.LUT R5, R5, R4, RZ, 0x3c, !PT ;  /* 0x0000000405059212 */ /* 0x008fc800078e3cff */
[----:B------:R-:W-:-:S04]  /*463a0*/  @!P1 LOP3.LUT R4, R5, R4, RZ, 0x3c, !PT ;  /* 0x0000000405049212 */ /* 0x000fc800078e3cff */
[----:B------:R-:W-:-:S05]  /*463b0*/  @!P1 LOP3.LUT R5, R5, R4, RZ, 0x3c, !PT ;  /* 0x0000000405059212 */ /* 0x000fca00078e3cff */
[----:B------:R2:W3:Y:S01]  /*463c0*/  @!P1 LDG.E.U16 R28, [R4.64] ;  /* 0x00000008041c9981 */ /* 0x0004e2000c1e1500 */
[----:B-1----:R-:W-:-:S04]  /*463d0*/  SHF.R.U32.HI R15, RZ, 0x5, R15 ;  /* 0x00000005ff0f7819 */ /* 0x002fc8000001160f */
[----:B------:R-:W-:-:S04]  /*463e0*/  SGXT.U32 R15, R15, 0x2 ;  /* 0x000000020f0f781a */ /* 0x000fc80000000000 */
[----:B0-----:R-:W-:-:S04]  /*463f0*/  LOP3.LUT R29, R15, 0x10, RZ, 0xfc, !PT ;  /* 0x000000100f1d7812 */ /* 0x001fc800078efcff */
[----:B------:R-:W-:Y:S02]  /*46400*/  ISETP.GE.AND P0, PT, R29, UR6, PT ;  /* 0x000000061d007c0c */ /* 0x000fe4000bf06270 */
[----:B------:R-:W4:Y:S04]  /*46410*/  LDL.LU R29, [R1+0x44e8] ;  /* 0x0044e800011d7983 */ /* 0x000f280000300800 */
[----:B--2---:R-:W2:Y:S04]  /*46420*/  LDL R4, [R1+0x1020] ;  /* 0x0010200001047983 */ /* 0x004ea80000100800 */
[----:B---3--:R0:W-:Y:S04]  /*46430*/  STL [R1+0x2d0], R28 ;  /* 0x0002d01c01007387 */ /* 0x0081e80000100800 */
[----:B------:R-:W2:Y:S01]  /*46440*/  LDL R5, [R1+0x2ef0] ;  /* 0x002ef00001057983 */ /* 0x000ea20000100800 */
[----:B------:R-:W-:-:S03]  /*46450*/  PRMT R27, RZ, 0x7610, R27 ;  /* 0x00007610ff1b7816 */ /* 0x000fc6000000001b */
[----:B------:R-:W1:Y:S01]  /*46460*/  S2R R15, SR_TID.X ;  /* 0x00000000000f7919 */ /* 0x000e620000002100 */
[----:B--2---:R-:W-:-:S04]  /*46470*/  @!P2 LOP3.LUT R5, R5, R4, RZ, 0x3c, !PT ;  /* 0x000000040505a212 */ /* 0x004fc800078e3cff */
        /* <DEDUP_REMOVED lines=11> */
[----:B----4-:R-:W-:-:S03]  /*46530*/  PRMT R29, RZ, 0x7610, R29 ;  /* 0x00007610ff1d7816 */ /* 0x010fc6000000001d */
        /* <DEDUP_REMOVED lines=718> */
[----:B------:R-:W2:Y:S01]  /*49220*/  @!P2 LDG.E.U16 R29, [R4.64] ;  /* 0x00000008041da981 */ /* 0x000ea2000c1e1500 */
[----:B-1----:R-:W-:-:S04]  /*49230*/  SHF.R.U32.HI R15, RZ, 0x5, R15 ;  /* 0x00000005ff0f7819 */ /* 0x002fc8000001160f */
[----:B------:R-:W-:-:S04]  /*49240*/  SGXT.U32 R15, R15, 0x2 ;  /* 0x000000020f0f781a */ /* 0x000fc80000000000 */
[----:B0-----:R-:W-:-:S04]  /*49250*/  LOP3.LUT R27, R15, 0xe4, RZ, 0xfc, !PT ;  /* 0x000000e40f1b7812 */ /* 0x001fc800078efcff */
[----:B------:R-:W-:Y:S02]  /*49260*/  ISETP.GE.AND P1, PT, R27, UR6, PT ;  /* 0x000000061b007c0c */ /* 0x000fe4000bf26270 */
[----:B------:R-:W3:Y:S04]  /*49270*/  LDL.LU R27, [R1+0x4414] ;  /* 0x00441400011b7983 */ /* 0x000ee80000300800 */
[----:B--2---:R0:W-:Y:S04]  /*49280*/  STL [R1+0x1dc], R29 ;  /* 0x0001dc1d01007387 */ /* 0x0041e80000100800 */
[----:B------:R-:W2:Y:S04]  /*49290*/  LDL R4, [R1+0x2d50] ;  /* 0x002d500001047983 */ /* 0x000ea80000100800 */
[----:B------:R-:W2:Y:S01]  /*492a0*/  LDL R5, [R1+0x2d54] ;  /* 0x002d540001057983 */ /* 0x000ea20000100800 */
[----:B----4-:R-:W-:-:S03]  /*492b0*/  PRMT R28, RZ, 0x7610, R28 ;  /* 0x00007610ff1c7816 */ /* 0x010fc6000000001c */
[----:B------:R-:W0:Y:S01]  /*492c0*/  S2R R15, SR_TID.X ;  /* 0x00000000000f7919 */ /* 0x000e220000002100 */
[----:B--2---:R-:W-:-:S04]  /*492d0*/  @!P3 LOP3.LUT R5, R5, R4, RZ, 0x3c, !PT ;  /* 0x000000040505b212 */ /* 0x004fc800078e3cff */
[----:B------:R-:W-:-:S04]  /*492e0*/  @!P3 LOP3.LUT R4, R5, R4, RZ, 0x3c, !PT ;  /* 0x000000040504b212 */ /* 0x000fc800078e3cff */
[----:B------:R-:W-:-:S05]  /*492f0*/  @!P3 LOP3.LUT R5, R5, R4, RZ, 0x3c, !PT ;  /* 0x000000040505b212 */ /* 0x000fca00078e3cff */
[----:B------:R1:W2:Y:S01]  /*49300*/  @!P3 LDG.E.U16 R28, [R4.64] ;  /* 0x00000008041cb981 */ /* 0x0002a2000c1e1500 */
[----:B0-----:R-:W-:-:S04]  /*49310*/  SHF.R.U32.HI R29, RZ, 0x5, R15 ;  /* 0x00000005ff1d7819 */ /* 0x001fc8000001160f */
[----:B------:R-:W-:-:S04]  /*49320*/  SGXT.U32 R29, R29, 0x2 ;  /* 0x000000021d1d781a */ /* 0x000fc80000000000 */
[----:B------:R-:W-:-:S04]  /*49330*/  LOP3.LUT R29, R29, 0xe8, RZ, 0xfc, !PT ;  /* 0x000000e81d1d7812 */ /* 0x000fc800078efcff */
[----:B------:R-:W-:Y:S02]  /*49340*/  ISETP.GE.AND P2, PT, R29, UR6, PT ;  /* 0x000000061d007c0c */ /* 0x000fe4000bf46270 */
[----:B------:R-:W4:Y:S04]  /*49350*/  LDL.LU R29, [R1+0x4410] ;  /* 0x00441000011d7983 */ /* 0x000f280000300800 */
[----:B-1----:R-:W4:Y:S04]  /*49360*/  LDL R4, [R1+0x2d48] ;  /* 0x002d480001047983 */ /* 0x002f280000100800 */
[----:B--2---:R0:W-:Y:S04]  /*49370*/  STL [R1+0x1d8], R28 ;  /* 0x0001d81c01007387 */ /* 0x0041e80000100800 */
[----:B------:R-:W4:Y:S01]  /*49380*/  LDL R5, [R1+0x2d4c] ;  /* 0x002d4c0001057983 */ /* 0x000f220000100800 */
[----:B---3--:R-:W-:-:S02]  /*49390*/  PRMT R27, RZ, 0x7610, R27 ;  /* 0x00007610ff1b7816 */ /* 0x008fc4000000001b */
[----:B------:R-:W-:Y:S02]  /*493a0*/  SHF.R.U32.HI R15, RZ, 0x5, R15 ;  /* 0x00000005ff0f7819 */ /* 0x000fe4000001160f */
[----:B----4-:R-:W-:-:S04]  /*493b0*/  @!P0 LOP3.LUT R5, R5, R4, RZ, 0x3c, !PT ;  /* 0x0000000405058212 */ /* 0x010fc800078e3cff */
[----:B------:R-:W-:-:S04]  /*493c0*/  @!P0 LOP3.LUT R4, R5, R4, RZ, 0x3c, !PT ;  /* 0x0000000405048212 */ /* 0x000fc800078e3cff */
[----:B------:R-:W-:-:S05]  /*493d0*/  @!P0 LOP3.LUT R5, R5, R4, RZ, 0x3c, !PT ;  /* 0x0000000405058212 */ /* 0x000fca00078e3cff */
[----:B------:R1:W2:Y:S01]  /*493e0*/  @!P0 LDG.E.U16 R27, [R4.64] ;  /* 0x00000008041b8981 */ /* 0x0002a2000c1e1500 */
[----:B------:R-:W-:-:S04]  /*493f0*/  SGXT.U32 R15, R15, 0x2 ;  /* 0x000000020f0f781a */ /* 0x000fc80000000000 */
[----:B------:R-:W-:-:S04]  /*49400*/  LOP3.LUT R15, R15, 0xec, RZ, 0xfc, !PT ;  /* 0x000000ec0f0f7812 */ /* 0x000fc800078efcff */
[----:B------:R-:W-:Y:S02]  /*49410*/  ISETP.GE.AND P3, PT, R15, UR6, PT ;  /* 0x000000060f007c0c */ /* 0x000fe4000bf66270 */
[----:B------:R-:W3:Y:S04]  /*49420*/  LDL.LU R15, [R1+0x440c] ;  /* 0x00440c00010f7983 */ /* 0x000ee80000300800 */
[----:B-1----:R-:W4:Y:S04]  /*49430*/  LDL R4, [R1+0x2d40] ;  /* 0x002d400001047983 */ /* 0x002f280000100800 */
[----:B--2---:R1:W-:Y:S04]  /*49440*/  STL [R1+0x1d4], R27 ;  /* 0x0001d41b01007387 */ /* 0x0043e80000100800 */
[----:B------:R-:W4:Y:S01]  /*49450*/  LDL R5, [R1+0x2d44] ;  /* 0x002d440001057983 */ /* 0x000f220000100800 */
[----:B---3--:R-:W-:-:S03]  /*49460*/  PRMT R15, RZ, 0x7610, R15 ;  /* 0x00007610ff0f7816 */ /* 0x008fc6000000000f */
[----:B0-----:R-:W0:Y:S01]  /*49470*/  S2R R28, SR_TID.X ;  /* 0x00000000001c7919 */ /* 0x001e220000002100 */
[----:B----4-:R-:W-:-:S04]  /*49480*/  @!P1 LOP3.LUT R5, R5, R4, RZ, 0x3c, !PT ;  /* 0x0000000405059212 */ /* 0x010fc800078e3cff */
[----:B------:R-:W-:-:S04]  /*49490*/  @!P1 LOP3.LUT R4, R5, R4, RZ, 0x3c, !PT ;  /* 0x0000000405049212 */ /* 0x000fc800078e3cff */
[----:B------:R-:W-:-:S05]  /*494a0*/  @!P1 LOP3.LUT R5, R5, R4, RZ, 0x3c, !PT ;  /* 0x0000000405059212 */ /* 0x000fca00078e3cff */
[----:B------:R-:W2:Y:S01]  /*494b0*/  @!P1 LDG.E.U16 R15, [R4.64] ;  /* 0x00000008040f9981 */ /* 0x000ea2000c1e1500 */
[----:B0-----:R-:W-:-:S04]  /*494c0*/  SHF.R.U32.HI R28, RZ, 0x5, R28 ;  /* 0x00000005ff1c7819 */ /* 0x001fc8000001161c */
[----:B------:R-:W-:-:S04]  /*494d0*/  SGXT.U32 R28, R28, 0x2 ;  /* 0x000000021c1c781a */ /* 0x000fc80000000000 */
[----:B-1----:R-:W-:-:S04]  /*494e0*/  LOP3.LUT R27, R28, 0xf0, RZ, 0xfc, !PT ;  /* 0x000000f01c1b7812 */ /* 0x002fc800078efcff */
[----:B------:R-:W-:Y:S02]  /*494f0*/  ISETP.GE.AND P0, PT, R27, UR6, PT ;  /* 0x000000061b007c0c */ /* 0x000fe4000bf06270 */
[----:B------:R-:W3:Y:S04]  /*49500*/  LDL.LU R27, [R1+0x4408] ;  /* 0x00440800011b7983 */ /* 0x000ee80000300800 */
[----:B--2---:R0:W-:Y:S04]  /*49510*/  STL [R1+0x1d0], R15 ;  /* 0x0001d00f01007387 */ /* 0x0041e80000100800 */
[----:B0-----:R-:W2:Y:S04]  /*49520*/  LDL.LU R15, [R1+0x4404] ;  /* 0x00440400010f7983 */ /* 0x001ea80000300800 */
[----:B------:R-:W4:Y:S04]  /*49530*/  LDL R4, [R1+0x2d38] ;  /* 0x002d380001047983 */ /* 0x000f280000100800 */
[----:B------:R-:W4:Y:S01]  /*49540*/  LDL R5, [R1+0x2d3c] ;  /* 0x002d3c0001057983 */ /* 0x000f220000100800 */
[----:B------:R-:W-:-:S03]  /*49550*/  PRMT R29, RZ, 0x7610, R29 ;  /* 0x00007610ff1d7816 */ /* 0x000fc6000000001d */
[----:B------:R-:W0:Y:S01]  /*49560*/  S2R R28, SR_TID.X ;  /* 0x00000000001c7919 */ /* 0x000e220000002100 */
[----:B----4-:R-:W-:-:S04]  /*49570*/  @!P2 LOP3.LUT R5, R5, R4, RZ, 0x3c, !PT ;  /* 0x000000040505a212 */ /* 0x010fc800078e3cff */
[----:B------:R-:W-:-:S04]  /*49580*/  @!P2 LOP3.LUT R4, R5, R4, RZ, 0x3c, !PT ;  /* 0x000000040504a212 */ /* 0x000fc800078e3cff */
[----:B------:R-:W-:-:S05]  /*49590*/  @!P2 LOP3.LUT R5, R5, R4, RZ, 0x3c, !PT ;  /* 0x000000040505a212 */ /* 0x000fca00078e3cff */
[----:B------:R-:W4:Y:S01]  /*495a0*/  @!P2 LDG.E.U16 R29, [R4.64] ;  /* 0x00000008041da981 */ /* 0x000f22000c1e1500 */
[----:B0-----:R-:W-:-:S04]  /*495b0*/  SHF.R.U32.HI R28, RZ, 0x5, R28 ;  /* 0x00000005ff1c7819 */ /* 0x001fc8000001161c */
[----:B------:R-:W-:-:S04]  /*495c0*/  SGXT.U32 R28, R28, 0x2 ;  /* 0x000000021c1c781a */ /* 0x000fc80000000000 */
[----:B------:R-:W-:-:S04]  /*495d0*/  LOP3.LUT R28, R28, 0xf4, RZ, 0xfc, !PT ;  /* 0x000000f41c1c7812 */ /* 0x000fc800078efcff */
[----:B------:R-:W-:Y:S02]  /*495e0*/  ISETP.GE.AND P1, PT, R28, UR6, PT ;  /* 0x000000061c007c0c */ /* 0x000fe4000bf26270 */
[----:B------:R-:W2:Y:S04]  /*495f0*/  LDL.LU R28, [R1+0x4400] ;  /* 0x00440000011c7983 */ /* 0x000ea80000300800 */
[----:B----4-:R0:W-:Y:S04]  /*49600*/  STL [R1+0x1cc], R29 ;  /* 0x0001cc1d01007387 */ /* 0x0101e80000100800 */
[----:B0-----:R-:W4:Y:S04]  /*49610*/  LDL.LU R29, [R1+0x43fc] ;  /* 0x0043fc00011d7983 */ /* 0x001f280000300800 */
[----:B------:R-:W3:Y:S04]  /*49620*/  LDL R4, [R1+0x2d30] ;  /* 0x002d300001047983 */ /* 0x000ee80000100800 */
[----:B------:R-:W3:Y:S01]  /*49630*/  LDL R5, [R1+0x2d34] ;  /* 0x002d340001057983 */ /* 0x000ee20000100800 */
[----:B--2---:R-:W-:-:S02]  /*49640*/  PRMT R15, RZ, 0x7610, R15 ;  /* 0x00007610ff0f7816 */ /* 0x004fc4000000000f */
[----:B---3--:R-:W-:-:S04]  /*49650*/  @!P3 LOP3.LUT R5, R5, R4, RZ, 0x3c, !PT ;  /* 0x000000040505b212 */ /* 0x008fc800078e3cff */
[----:B------:R-:W-:-:S04]  /*49660*/  @!P3 LOP3.LUT R4, R5, R4, RZ, 0x3c, !PT ;  /* 0x000000040504b212 */ /* 0x000fc800078e3cff */
[----:B------:R-:W-:-:S05]  /*49670*/  @!P3 LOP3.LUT R5, R5, R4, RZ, 0x3c, !PT ;  /* 0x000000040505b212 */ /* 0x000fca00078e3cff */
[----:B------:R-:W2:Y:S01]  /*49680*/  @!P3 LDG.E.U16 R15, [R4.64] ;  /* 0x00000008040fb981 */ /* 0x000ea2000c1e1500 */
[----:B------:R-:W-:-:S04]  /*49690*/  SHF.R.U32.HI R14, RZ, 0x5, R14 ;  /* 0x00000005ff0e7819 */ /* 0x000fc8000001160e */
[----:B------:R-:W-:-:S04]  /*496a0*/  SGXT.U32 R14, R14, 0x2 ;  /* 0x000000020e0e781a */ /* 0x000fc80000000000 */
[----:B------:R-:W-:-:S04]  /*496b0*/  LOP3.LUT R14, R14, 0xf8, RZ, 0xfc, !PT ;  /* 0x000000f80e0e7812 */ /* 0x000fc800078efcff */
[----:B------:R-:W-:Y:S02]  /*496c0*/  ISETP.GE.AND P2, PT, R14, UR6, PT ;  /* 0x000000060e007c0c */ /* 0x000fe4000bf46270 */
[----:B------:R-:W3:Y:S04]  /*496d0*/  LDL.LU R14, [R1+0x43f8] ;  /* 0x0043f800010e7983 */ /* 0x000ee80000300800 */
[----:B--2---:R-:W-:Y:S04]  /*496e0*/  STL [R1+0x1c8], R15 ;  /* 0x0001c80f01007387 */ /* 0x004fe80000100800 */
[----:B------:R-:W2:Y:S04]  /*496f0*/  LDL R4, [R1+0x2d28] ;  /* 0x002d280001047983 */ /* 0x000ea80000100800 */
[----:B------:R-:W2:Y:S01]  /*49700*/  LDL R5, [R1+0x2d2c] ;  /* 0x002d2c0001057983 */ /* 0x000ea20000100800 */
[----:B---3--:R-:W-:-:S02]  /*49710*/  PRMT R14, RZ, 0x7610, R14 ;  /* 0x00007610ff0e7816 */ /* 0x008fc4000000000e */
[----:B--2---:R-:W-:-:S04]  /*49720*/  @!P0 LOP3.LUT R5, R5, R4, RZ, 0x3c, !PT ;  /* 0x0000000405058212 */ /* 0x004fc800078e3cff */
[----:B------:R-:W-:-:S04]  /*49730*/  @!P0 LOP3.LUT R4, R5, R4, RZ, 0x3c, !PT ;  /* 0x0000000405048212 */ /* 0x000fc800078e3cff */
[----:B------:R-:W-:-:S05]  /*49740*/  @!P0 LOP3.LUT R5, R5, R4, RZ, 0x3c, !PT ;  /* 0x0000000405058212 */ /* 0x000fca00078e3cff */
[----:B------:R-:W2:Y:S01]  /*49750*/  @!P0 LDG.E.U16 R14, [R4.64] ;  /* 0x00000008040e8981 */ /* 0x000ea2000c1e1500 */
[----:B------:R-:W-:-:S04]  /*49760*/  LOP3.LUT R2, R2, 0xfc, RZ, 0xfc, !PT ;  /* 0x000000fc02027812 */ /* 0x000fc800078efcff */
[----:B------:R-:W-:Y:S02]  /*49770*/  ISETP.GE.AND P3, PT, R2, UR6, PT ;  /* 0x0000000602007c0c */ /* 0x000fe4000bf66270 */
[----:B------:R-:W3:Y:S04]  /*49780*/  LDL.LU R2, [R1+0x43f4] ;  /* 0x0043f40001027983 */ /* 0x000ee80000300800 */
[----:B--2---:R0:W-:Y:S04]  /*49790*/  STL [R1+0x1c4], R14 ;  /* 0x0001c40e01007387 */ /* 0x0041e80000100800 */
[----:B0-----:R-:W2:Y:S04]  /*497a0*/  LDL.LU R14, [R1+0x43f0] ;  /* 0x0043f000010e7983 */ /* 0x001ea80000300800 */
[----:B------:R-:W2:Y:S04]  /*497b0*/  LDL R4, [R1+0x2d20] ;  /* 0x002d200001047983 */ /* 0x000ea80000100800 */
[----:B------:R-:W2:Y:S01]  /*497c0*/  LDL R5, [R1+0x2d24] ;  /* 0x002d240001057983 */ /* 0x000ea20000100800 */
[----:B---3--:R-:W-:-:S03]  /*497d0*/  PRMT R2, RZ, 0x7610, R2 ;  /* 0x00007610ff027816 */ /* 0x008fc60000000002 */
[----:B------:R-:W0:Y:S01]  /*497e0*/  S2R R15, SR_TID.X ;  /* 0x00000000000f7919 */ /* 0x000e220000002100 */
[----:B--2---:R-:W-:-:S04]  /*497f0*/  @!P1 LOP3.LUT R5, R5, R4, RZ, 0x3c, !PT ;  /* 0x0000000405059212 */ /* 0x004fc800078e3cff */
[----:B------:R-:W-:-:S04]  /*49800*/  @!P1 LOP3.LUT R4, R5, R4, RZ, 0x3c, !PT ;  /* 0x0000000405049212 */ /* 0x000fc800078e3cff */
[----:B------:R-:W-:-:S05]  /*49810*/  @!P1 LOP3.LUT R5, R5, R4, RZ, 0x3c, !PT ;  /* 0x0000000405059212 */ /* 0x000fca00078e3cff */
[----:B------:R-:W2:Y:S01]  /*49820*/  @!P1 LDG.E.U16 R2, [R4.64] ;  /* 0x0000000804029981 */ /* 0x000ea2000c1e1500 */
[----:B0-----:R-:W-:-:S04]  /*49830*/  LOP3.LUT R15, R15, 0x7f, RZ, 0xc0, !PT ;  /* 0x0000007f0f0f7812 */ /* 0x001fc800078ec0ff */
[C---:B------:R-:W-:Y:S02]  /*49840*/  ISETP.GE.AND P4, PT, R15.reuse, UR6, PT ;  /* 0x000000060f007c0c */ /* 0x040fe4000bf86270 */
[----:B------:R-:W-:-:S04]  /*49850*/  LOP3.LUT R15, R15, 0x80, RZ, 0xfc, !PT ;  /* 0x000000800f0f7812 */ /* 0x000fc800078efcff */
[----:B------:R-:W-:Y:S02]  /*49860*/  ISETP.GE.AND P0, PT, R15, UR6, PT ;  /* 0x000000060f007c0c */ /* 0x000fe4000bf06270 */
[----:B------:R-:W3:Y:S04]  /*49870*/  LDL.LU R15, [R1+0x43ec] ;  /* 0x0043ec00010f7983 */ /* 0x000ee80000300800 */
[----:B--2---:R0:W-:Y:S04]  /*49880*/  STL [R1+0x1c0], R2 ;  /* 0x0001c00201007387 */ /* 0x0041e80000100800 */
[----:B0-----:R-:W2:Y:S04]  /*49890*/  LDL.LU R2, [R1+0x43e8] ;  /* 0x0043e80001027983 */ /* 0x001ea80000300800 */
[----:B------:R-:W2:Y:S04]  /*498a0*/  LDL R4, [R1+0x2d18] ;  /* 0x002d180001047983 */ /* 0x000ea80000100800 */
[----:B------:R-:W2:Y:S01]  /*498b0*/  LDL R5, [R1+0x2d1c] ;  /* 0x002d1c0001057983 */ /* 0x000ea20000100800 */
[----:B------:R-:W-:-:S02]  /*498c0*/  PRMT R14, RZ, 0x7610, R14 ;  /* 0x00007610ff0e7816 */ /* 0x000fc4000000000e */
[----:B--2---:R-:W-:-:S04]  /*498d0*/  @!P2 LOP3.LUT R5, R5, R4, RZ, 0x3c, !PT ;  /* 0x000000040505a212 */ /* 0x004fc800078e3cff */
[----:B------:R-:W-:-:S04]  /*498e0*/  @!P2 LOP3.LUT R4, R5, R4, RZ, 0x3c, !PT ;  /* 0x000000040504a212 */ /* 0x000fc800078e3cff */
[----:B------:R-:W-:-:S05]  /*498f0*/  @!P2 LOP3.LUT R5, R5, R4, RZ, 0x3c, !PT ;  /* 0x000000040505a212 */ /* 0x000fca00078e3cff */
[----:B------:R-:W2:Y:S04]  /*49900*/  @!P2 LDG.E.U16 R14, [R4.64] ;  /* 0x00000008040ea981 */ /* 0x000ea8000c1e1500 */
        /* <DEDUP_REMOVED lines=8> */
[----:B------:R0:W2:Y:S04]  /*49990*/  @!P3 LDG.E.U16 R2, [R4.64] ;  /* 0x000000080402b981 */ /* 0x0000a8000c1e1500 */
[----:B0-----:R-:W2:Y:S04]  /*499a0*/  LDL R4, [R1+0x2d08] ;  /* 0x002d080001047983 */ /* 0x001ea80000100800 */
[----:B------:R-:W2:Y:S01]  /*499b0*/  LDL R5, [R1+0x2d0c] ;  /* 0x002d0c0001057983 */ /* 0x000ea20000100800 */
[----:B------:R-:W-:-:S03]  /*499c0*/  PRMT R14, RZ, 0x7610, R14 ;  /* 0x00007610ff0e7816 */ /* 0x000fc6000000000e */
[----:B------:R-:W-:Y:S01]  /*499d0*/  BAR.SYNC.DEFER_BLOCKING 0x0 ;  /* 0x0000000000007b1d */ /* 0x000fe20000010000 */
[----:B--2---:R-:W-:-:S04]  /*499e0*/  @!P4 LOP3.LUT R5, R5, R4, RZ, 0x3c, !PT ;  /* 0x000000040505c212 */ /* 0x004fc800078e3cff */
[----:B------:R-:W-:-:S04]  /*499f0*/  @!P4 LOP3.LUT R4, R5, R4, RZ, 0x3c, !PT ;  /* 0x000000040504c212 */ /* 0x000fc800078e3cff */
[----:B------:R-:W-:-:S05]  /*49a00*/  @!P4 LOP3.LUT R5, R5, R4, RZ, 0x3c, !PT ;  /* 0x000000040505c212 */ /* 0x000fca00078e3cff */
[----:B------:R-:W2:Y:S04]  /*49a10*/  @!P4 LDG.E.U16 R14, [R4.64] ;  /* 0x00000008040ec981 */ /* 0x000ea8000c1e1500 */
[----:B------:R-:W-:Y:S04]  /*49a20*/  STL [R1+0x4220], R2 ;  /* 0x0042200201007387 */ /* 0x000fe80000100800 */
[----:B--2---:R0:W-:Y:S04]  /*49a30*/  STL [R1+0x1b4], R14 ;  /* 0x0001b40e01007387 */ /* 0x0041e80000100800 */
[----:B0-----:R-:W2:Y:S04]  /*49a40*/  LDL.LU R14, [R1+0x43e0] ;  /* 0x0043e000010e7983 */ /* 0x001ea80000300800 */
[----:B------:R-:W2:Y:S04]  /*49a50*/  LDL R4, [R1+0x2d00] ;  /* 0x002d000001047983 */ /* 0x000ea80000100800 */
[----:B------:R-:W2:Y:S01]  /*49a60*/  LDL R5, [R1+0x2d04] ;  /* 0x002d040001057983 */ /* 0x000ea20000100800 */
[----:B---3--:R-:W-:-:S02]  /*49a70*/  PRMT R15, RZ, 0x7610, R15 ;  /* 0x00007610ff0f7816 */ /* 0x008fc4000000000f */
[----:B--2---:R-:W-:-:S04]  /*49a80*/  @!P0 LOP3.LUT R5, R5, R4, RZ, 0x3c, !PT ;  /* 0x0000000405058212 */ /* 0x004fc800078e3cff */
[----:B------:R-:W-:-:S04]  /*49a90*/  @!P0 LOP3.LUT R4, R5, R4, RZ, 0x3c, !PT ;  /* 0x0000000405048212 */ /* 0x000fc800078e3cff */
[----:B------:R-:W-:-:S05]  /*49aa0*/  @!P0 LOP3.LUT R5, R5, R4, RZ, 0x3c, !PT ;  /* 0x0000000405058212 */ /* 0x000fca00078e3cff */
[----:B------:R-:W2:Y:S04]  /*49ab0*/  @!P0 LDG.E.U16 R15, [R4.64] ;  /* 0x00000008040f8981 */ /* 0x000ea8000c1e1500 */
[----:B--2---:R0:W-:Y:S04]  /*49ac0*/  STL [R1+0x1b0], R15 ;  /* 0x0001b00f01007387 */ /* 0x0041e80000100800 */
[----:B0-----:R-:W2:Y:S04]  /*49ad0*/  LDL.LU R15, [R1+0x43dc] ;  /* 0x0043dc00010f7983 */ /* 0x001ea80000300800 */
[----:B------:R-:W3:Y:S04]  /*49ae0*/  LDL R4, [R1+0x2c88] ;  /* 0x002c880001047983 */ /* 0x000ee80000100800 */
[----:B------:R-:W3:Y:S01]  /*49af0*/  LDL R5, [R1+0x2c8c] ;  /* 0x002c8c0001057983 */ /* 0x000ee20000100800 */
[----:B------:R-:W-:-:S02]  /*49b00*/  PRMT R14, RZ, 0x7610, R14 ;  /* 0x00007610ff0e7816 */ /* 0x000fc4000000000e */
[----:B---3--:R-:W-:-:S04]  /*49b10*/  @!P4 LOP3.LUT R5, R5, R4, RZ, 0x3c, !PT ;  /* 0x000000040505c212 */ /* 0x008fc800078e3cff */
[----:B------:R-:W-:-:S04]  /*49b20*/  @!P4 LOP3.LUT R4, R5, R4, RZ, 0x3c, !PT ;  /* 0x000000040504c212 */ /* 0x000fc800078e3cff */
[----:B------:R-:W-:-:S05]  /*49b30*/  @!P4 LOP3.LUT R5, R5, R4, RZ, 0x3c, !PT ;  /* 0x000000040505c212 */ /* 0x000fca00078e3cff */
[----:B------:R-:W3:Y:S04]  /*49b40*/  @!P4 LDG.E.U16 R14, [R4.64] ;  /* 0x00000008040ec981 */ /* 0x000ee8000c1e1500 */
[----:B---3--:R0:W-:Y:S04]  /*49b50*/  STL [R1+0x1ac], R14 ;  /* 0x0001ac0e01007387 */ /* 0x0081e80000100800 */
[----:B0-----:R-:W3:Y:S04]  /*49b60*/  LDL.LU R14, [R1+0x43d8] ;  /* 0x0043d800010e7983 */ /* 0x001ee80000300800 */
[----:B------:R-:W3:Y:S04]  /*49b70*/  LDL R4, [R1+0x2c80] ;  /* 0x002c800001047983 */ /* 0x000ee80000100800 */
[----:B------:R-:W3:Y:S01]  /*49b80*/  LDL R5, [R1+0x2c84] ;  /* 0x002c840001057983 */ /* 0x000ee20000100800 */
[----:B--2---:R-:W-:-:S02]  /*49b90*/  PRMT R15, RZ, 0x7610, R15 ;  /* 0x00007610ff0f7816 */ /* 0x004fc4000000000f */
[----:B---3--:R-:W-:-:S04]  /*49ba0*/  @!P0 LOP3.LUT R5, R5, R4, RZ, 0x3c, !PT ;  /* 0x0000000405058212 */ /* 0x008fc800078e3cff */
        /* <DEDUP_REMOVED lines=727> */
[----:B----4-:R-:W-:-:S02]  /*4c920*/  PRMT R29, RZ, 0x7610, R29 ;  /* 0x00007610ff1d7816 */ /* 0x010fc4000000001d */
[----:B---3--:R-:W-:-:S04]  /*4c930*/  @!P4 LOP3.LUT R5, R5, R4, RZ, 0x3c, !PT ;  /* 0x000000040505c212 */ /* 0x008fc800078e3cff */
[----:B------:R-:W-:-:S04]  /*4c940*/  @!P4 LOP3.LUT R4, R5, R4, RZ, 0x3c, !PT ;  /* 0x000000040504c212 */ /* 0x000fc800078e3cff */
[----:B------:R-:W-:-:S05]  /*4c950*/  @!P4 LOP3.LUT R5, R5, R4, RZ, 0x3c, !PT ;  /* 0x000000040505c212 */ /* 0x000fca00078e3cff */
[----:B------:R-:W3:Y:S04]  /*4c960*/  @!P4 LDG.E.U16 R29, [R4.64] ;  /* 0x00000008041dc981 */ /* 0x000ee8000c1e1500 */
[----:B---3--:R0:W-:Y:S04]  /*4c970*/  STL [R1+0x64], R29 ;  /* 0x0000641d01007387 */ /* 0x0081e80000100800 */
[----:B0-----:R-:W3:Y:S04]  /*4c980*/  LDL.LU R29, [R1+0x4290] ;  /* 0x00429000011d7983 */ /* 0x001ee80000300800 */
[----:B------:R-:W4:Y:S04]  /*4c990*/  LDL R4, [R1+0x1818] ;  /* 0x0018180001047983 */ /* 0x000f280000100800 */
[----:B------:R-:W4:Y:S01]  /*4c9a0*/  LDL R5, [R1+0x181c] ;  /* 0x00181c0001057983 */ /* 0x000f220000100800 */
[----:B------:R-:W-:-:S02]  /*4c9b0*/  PRMT R28, RZ, 0x7610, R28 ;  /* 0x00007610ff1c7816 */ /* 0x000fc4000000001c */
[----:B----4-:R-:W-:-:S04]  /*4c9c0*/  @!P0 LOP3.LUT R5, R5, R4, RZ, 0x3c, !PT ;  /* 0x0000000405058212 */ /* 0x010fc800078e3cff */
[----:B------:R-:W-:-:S04]  /*4c9d0*/  @!P0 LOP3.LUT R4, R5, R4, RZ, 0x3c, !PT ;  /* 0x0000000405048212 */ /* 0x000fc800078e3cff */
[----:B------:R-:W-:-:S05]  /*4c9e0*/  @!P0 LOP3.LUT R5, R5, R4, RZ, 0x3c, !PT ;  /* 0x0000000405058212 */ /* 0x000fca00078e3cff */
[----:B------:R-:W4:Y:S04]  /*4c9f0*/  @!P0 LDG.E.U16 R28, [R4.64] ;  /* 0x00000008041c8981 */ /* 0x000f28000c1e1500 */
[----:B----4-:R0:W-:Y:S04]  /*4ca00*/  STL [R1+0x60], R28 ;  /* 0x0000601c01007387 */ /* 0x0101e80000100800 */
[----:B0-----:R-:W4:Y:S04]  /*4ca10*/  LDL.LU R28, [R1+0x428c] ;  /* 0x00428c00011c7983 */ /* 0x001f280000300800 */
        /* <DEDUP_REMOVED lines=80> */
[----:B0-----:R-:W2:Y:S01]  /*4cf20*/  LDL.LU R10, [R1+0x4268] ;  /* 0x00426800010a7983 */ /* 0x001ea20000300800 */
[----:B------:R-:W2:Y:S02]  /*4cf30*/  LDL R4, [R1+0x1598] ;  /* 0x0015980001047983 */ /* 0x000ea40000100800 */
        /* <DEDUP_REMOVED lines=80> */
[----:B------:R-:W-:Y:S02]  /*4d440*/  PRMT R17, RZ, 0x7610, R17 ;  /* 0x00007610ff117816 */ /* 0x000fe40000000011 */
[----:B--2---:R-:W-:-:S04]  /*4d450*/  @!P4 LOP3.LUT R5, R5, R4, RZ, 0x3c, !PT ;  /* 0x000000040505c212 */ /* 0x004fc800078e3cff */
[----:B------:R-:W-:-:S04]  /*4d460*/  @!P4 LOP3.LUT R4, R5, R4, RZ, 0x3c, !PT ;  /* 0x000000040504c212 */ /* 0x000fc800078e3cff */
[----:B------:R-:W-:-:S05]  /*4d470*/  @!P4 LOP3.LUT R5, R5, R4, RZ, 0x3c, !PT ;  /* 0x000000040505c212 */ /* 0x000fca00078e3cff */
[----:B------:R-:W2:Y:S04]  /*4d480*/  @!P4 LDG.E.U16 R17, [R4.64] ;  /* 0x000000080411c981 */ /* 0x000ea8000c1e1500 */
[----:B------:R0:W-:Y:S04]  /*4d490*/  STL [R1+0x18], R14 ;  /* 0x0000180e01007387 */ /* 0x0001e80000100800 */
[----:B0-----:R-:W3:Y:S04]  /*4d4a0*/  LDL R14, [R1+0x121c] ;  /* 0x00121c00010e7983 */ /* 0x001ee80000100800 */
        /* <DEDUP_REMOVED lines=35> */
[----:B------:R-:W2:Y:S01]  /*4d6e0*/  @!P4 LDG.E.U16 R21, [R4.64] ;  /* 0x000000080415c981 */ /* 0x000ea2000c1e1500 */
[----:B------:R-:W-:-:S03]  /*4d6f0*/  PRMT R2, RZ, 0x7610, R2 ;  /* 0x00007610ff027816 */ /* 0x000fc60000000002 */
[----:B--2---:R0:W-:Y:S04]  /*4d700*/  STL [R1+0x4], R21 ;  /* 0x0000041501007387 */ /* 0x0041e80000100800 */
[----:B0-----:R-:W2:Y:S01]  /*4d710*/  LDL.LU R21, [R1+0x4238] ;  /* 0x0042380001157983 */ /* 0x001ea20000300800 */
[----:B------:R-:W2:Y:S02]  /*4d720*/  LDL R5, [R1+0x1218] ;  /* 0x0012180001057983 */ /* 0x000ea40000100800 */
[----:B---3--:R-:W-:Y:S01]  /*4d730*/  @!P0 IMAD.MOV.U32 R4, RZ, RZ, R14 ;  /* 0x000000ffff048224 */ /* 0x008fe200078e000e */
[----:B------:R-:W-:Y:S01]  /*4d740*/  PRMT R29, RZ, 0x7610, R29 ;  /* 0x00007610ff1d7816 */ /* 0x000fe2000000001d */
[----:B------:R-:W3:Y:S04]  /*4d750*/  LDL R14, [R1+0x1118] ;  /* 0x00111800010e7983 */ /* 0x000ee80000100800 */
[----:B--2---:R0:W2:Y:S04]  /*4d760*/  @!P0 LDG.E.U16 R2, [R4.64] ;  /* 0x0000000804028981 */ /* 0x0040a8000c1e1500 */
[----:B0-----:R-:W2:Y:S04]  /*4d770*/  LDL R4, [R1+0x11a0] ;  /* 0x0011a00001047983 */ /* 0x001ea80000100800 */
[----:B------:R-:W2:Y:S02]  /*4d780*/  LDL R5, [R1+0x11a4] ;  /* 0x0011a40001057983 */ /* 0x000ea40000100800 */
[----:B--2---:R-:W-:-:S04]  /*4d790*/  @!P4 LOP3.LUT R5, R5, R4, RZ, 0x3c, !PT ;  /* 0x000000040505c212 */ /* 0x004fc800078e3cff */
[----:B------:R-:W-:-:S04]  /*4d7a0*/  @!P4 LOP3.LUT R4, R5, R4, RZ, 0x3c, !PT ;  /* 0x000000040504c212 */ /* 0x000fc800078e3cff */
[----:B------:R-:W-:Y:S01]  /*4d7b0*/  @!P4 LOP3.LUT R5, R5, R4, RZ, 0x3c, !PT ;  /* 0x000000040505c212 */ /* 0x000fe200078e3cff */
[----:B------:R0:W-:Y:S04]  /*4d7c0*/  STL [R1], R2 ;  /* 0x0000000201007387 */ /* 0x0001e80000100800 */
[----:B------:R1:W2:Y:S01]  /*4d7d0*/  @!P4 LDG.E.U16 R29, [R4.64] ;  /* 0x00000008041dc981 */ /* 0x0002a2000c1e1500 */
[----:B----4-:R-:W-:-:S03]  /*4d7e0*/  PRMT R28, RZ, 0x7610, R28 ;  /* 0x00007610ff1c7816 */ /* 0x010fc6000000001c */
[----:B0-----:R-:W4:Y:S04]  /*4d7f0*/  LDL R2, [R1+0x111c] ;  /* 0x00111c0001027983 */ /* 0x001f280000100800 */
[----:B-1----:R-:W3:Y:S01]  /*4d800*/  LDL R5, [R1+0x1198] ;  /* 0x0011980001057983 */ /* 0x002ee20000100800 */
[----:B------:R-:W-:-:S03]  /*4d810*/  @!P0 IMAD.MOV.U32 R4, RZ, RZ, R15 ;  /* 0x000000ffff048224 */ /* 0x000fc600078e000f */
[----:B--2---:R0:W-:Y:S01]  /*4d820*/  STL [R1+0x4190], R29 ;  /* 0x0041901d01007387 */ /* 0x0041e20000100800 */
[----:B------:R-:W-:Y:S02]  /*4d830*/  PRMT R27, RZ, 0x7610, R27 ;  /* 0x00007610ff1b7816 */ /* 0x000fe4000000001b */
[----:B------:R-:W-:Y:S01]  /*4d840*/  PRMT R26, RZ, 0x7610, R26 ;  /* 0x00007610ff1a7816 */ /* 0x000fe2000000001a */
[----:B------:R-:W2:Y:S01]  /*4d850*/  LDL R15, [R1+0x109c] ;  /* 0x00109c00010f7983 */ /* 0x000ea20000100800 */
[----:B0-----:R-:W2:Y:S04]  /*4d860*/  LDL R29, [R1+0x1124] ;  /* 0x00112400011d7983 */ /* 0x001ea80000100800 */
[----:B---3--:R0:W3:Y:S04]  /*4d870*/  @!P0 LDG.E.U16 R28, [R4.64] ;  /* 0x00000008041c8981 */ /* 0x0080e8000c1e1500 */
[----:B0-----:R-:W3:Y:S01]  /*4d880*/  LDL R5, [R1+0x1120] ;  /* 0x0011200001057983 */ /* 0x001ee20000100800 */
[----:B--2---:R-:W-:-:S05]  /*4d890*/  @!P4 IMAD.MOV.U32 R4, RZ, RZ, R29 ;  /* 0x000000ffff04c224 */ /* 0x004fca00078e001d */
[----:B---3--:R4:W2:Y:S04]  /*4d8a0*/  @!P4 LDG.E.U16 R27, [R4.64] ;  /* 0x00000008041bc981 */ /* 0x0088a8000c1e1500 */
[----:B------:R0:W-:Y:S01]  /*4d8b0*/  STL [R1+0x4194], R28 ;  /* 0x0041941c01007387 */ /* 0x0001e20000100800 */
[----:B------:R-:W3:Y:S02]  /*4d8c0*/  LDL R29, [R1+0x1010] ;  /* 0x00101000011d7983 */ /* 0x000ee40000100800 */
[----:B----4-:R-:W-:Y:S02]  /*4d8d0*/  @!P0 IMAD.MOV.U32 R4, RZ, RZ, R2 ;  /* 0x000000ffff048224 */ /* 0x010fe400078e0002 */
[----:B------:R-:W-:Y:S01]  /*4d8e0*/  @!P0 IMAD.MOV.U32 R5, RZ, RZ, R14 ;  /* 0x000000ffff058224 */ /* 0x000fe200078e000e */
[----:B0-----:R-:W4:Y:S04]  /*4d8f0*/  LDL R28, [R1+0x1098] ;  /* 0x00109800011c7983 */ /* 0x001f280000100800 */
[----:B------:R0:W3:Y:S04]  /*4d900*/  @!P0 LDG.E.U16 R26, [R4.64] ;  /* 0x00000008041a8981 */ /* 0x0000e8000c1e1500 */
[----:B--2---:R1:W-:Y:S01]  /*4d910*/  STL [R1+0x4198], R27 ;  /* 0x0041981b01007387 */ /* 0x0043e20000100800 */
[----:B0-----:R-:W2:Y:S02]  /*4d920*/  LDL R4, [R1+0x10a0] ;  /* 0x0010a00001047983 */ /* 0x001ea40000100800 */
[----:B------:R-:W2:Y:S01]  /*4d930*/  LDL R5, [R1+0x10a4] ;  /* 0x0010a40001057983 */ /* 0x000ea20000100800 */
[----:B------:R-:W-:-:S02]  /*4d940*/  PRMT R25, RZ, 0x7610, R25 ;  /* 0x00007610ff197816 */ /* 0x000fc40000000019 */
[----:B------:R-:W-:Y:S02]  /*4d950*/  PRMT R24, RZ, 0x7610, R24 ;  /* 0x00007610ff187816 */ /* 0x000fe40000000018 */
[----:B------:R-:W-:Y:S01]  /*4d960*/  PRMT R23, RZ, 0x7610, R23 ;  /* 0x00007610ff177816 */ /* 0x000fe20000000017 */
[----:B------:R-:W3:Y:S04]  /*4d970*/  LDL R14, [R1+0x1004] ;  /* 0x00100400010e7983 */ /* 0x000ee80000100800 */
[----:B------:R-:W3:Y:S04]  /*4d980*/  LDL R2, [R1+0x1008] ;  /* 0x0010080001027983 */ /* 0x000ee80000100800 */
[----:B-1----:R-:W3:Y:S01]  /*4d990*/  LDL R27, [R1+0x100c] ;  /* 0x00100c00011b7983 */ /* 0x002ee20000100800 */
[----:B--2---:R-:W-:-:S04]  /*4d9a0*/  @!P4 LOP3.LUT R5, R5, R4, RZ, 0x3c, !PT ;  /* 0x000000040505c212 */ /* 0x004fc800078e3cff */
[----:B------:R-:W-:-:S04]  /*4d9b0*/  @!P4 LOP3.LUT R4, R5, R4, RZ, 0x3c, !PT ;  /* 0x000000040504c212 */ /* 0x000fc800078e3cff */
[----:B------:R-:W-:-:S05]  /*4d9c0*/  @!P4 LOP3.LUT R5, R5, R4, RZ, 0x3c, !PT ;  /* 0x000000040505c212 */ /* 0x000fca00078e3cff */
[----:B------:R0:W2:Y:S02]  /*4d9d0*/  @!P4 LDG.E.U16 R25, [R4.64] ;  /* 0x000000080419c981 */ /* 0x0000a4000c1e1500 */
[----:B0-----:R-:W-:Y:S02]  /*4d9e0*/  @!P0 IMAD.MOV.U32 R4, RZ, RZ, R15 ;  /* 0x000000ffff048224 */ /* 0x001fe400078e000f */
[----:B----4-:R-:W-:-:S05]  /*4d9f0*/  @!P0 IMAD.MOV.U32 R5, RZ, RZ, R28 ;  /* 0x000000ffff058224 */ /* 0x010fca00078e001c */
[----:B------:R3:W4:Y:S02]  /*4da00*/  @!P0 LDG.E.U16 R24, [R4.64] ;  /* 0x0000000804188981 */ /* 0x000724000c1e1500 */
[----:B---3--:R-:W-:Y:S02]  /*4da10*/  @!P4 IMAD.MOV.U32 R4, RZ, RZ, R29 ;  /* 0x000000ffff04c224 */ /* 0x008fe400078e001d */
[----:B------:R-:W-:-:S05]  /*4da20*/  @!P4 IMAD.MOV.U32 R5, RZ, RZ, R27 ;  /* 0x000000ffff05c224 */ /* 0x000fca00078e001b */
[----:B------:R0:W3:Y:S04]  /*4da30*/  @!P4 LDG.E.U16 R23, [R4.64] ;  /* 0x000000080417c981 */ /* 0x0000e8000c1e1500 */
[----:B------:R1:W-:Y:S01]  /*4da40*/  STL [R1+0x419c], R26 ;  /* 0x00419c1a01007387 */ /* 0x0003e20000100800 */
[----:B------:R-:W-:Y:S01]  /*4da50*/  PRMT R13, RZ, 0x7610, R13 ;  /* 0x00007610ff0d7816 */ /* 0x000fe2000000000d */
[----:B0-----:R-:W-:Y:S02]  /*4da60*/  @!P0 IMAD.MOV.U32 R4, RZ, RZ, R2 ;  /* 0x000000ffff048224 */ /* 0x001fe400078e0002 */
[----:B------:R-:W-:-:S05]  /*4da70*/  @!P0 IMAD.MOV.U32 R5, RZ, RZ, R14 ;  /* 0x000000ffff058224 */ /* 0x000fca00078e000e */
[----:B------:R-:W3:Y:S04]  /*4da80*/  @!P0 LDG.E.U16 R13, [R4.64] ;  /* 0x00000008040d8981 */ /* 0x000ee8000c1e1500 */
[----:B--2---:R0:W-:Y:S01]  /*4da90*/  STL [R1+0x41a0], R25 ;  /* 0x0041a01901007387 */ /* 0x0041e20000100800 */
[----:B------:R-:W2:Y:S02]  /*4daa0*/  LDL R28, [R1+0x2f34] ;  /* 0x002f3400011c7983 */ /* 0x000ea40000100800 */
[----:B------:R-:W2:Y:S01]  /*4dab0*/  LDL R15, [R1+0x2f40] ;  /* 0x002f4000010f7983 */ /* 0x000ea20000100800 */
[----:B----4-:R4:W-:Y:S01]  /*4dac0*/  STL [R1+0x41a4], R24 ;  /* 0x0041a41801007387 */ /* 0x0109e20000100800 */
[----:B------:R-:W2:Y:S02]  /*4dad0*/  LDL R27, [R1+0x2f3c] ;  /* 0x002f3c00011b7983 */ /* 0x000ea40000100800 */
[----:B-1----:R-:W2:Y:S01]  /*4dae0*/  LDL R26, [R1+0x2f48] ;  /* 0x002f4800011a7983 */ /* 0x002ea20000100800 */
[----:B---3--:R1:W-:Y:S01]  /*4daf0*/  STL [R1+0x41a8], R23 ;  /* 0x0041a81701007387 */ /* 0x0083e20000100800 */
[----:B0-----:R-:W3:Y:S02]  /*4db00*/  LDL R25, [R1+0x2fb4] ;  /* 0x002fb40001197983 */ /* 0x001ee40000100800 */
[----:B----4-:R-:W4:Y:S01]  /*4db10*/  LDL R24, [R1+0x2fc0] ;  /* 0x002fc00001187983 */ /* 0x010f220000100800 */
[----:B------:R-:W-:-:S02]  /*4db20*/  PRMT R12, RZ, 0x7610, R12 ;  /* 0x00007610ff0c7816 */ /* 0x000fc4000000000c */
[----:B------:R-:W-:Y:S02]  /*4db30*/  PRMT R11, RZ, 0x7610, R11 ;  /* 0x00007610ff0b7816 */ /* 0x000fe4000000000b */
[----:B------:R-:W-:Y:S01]  /*4db40*/  PRMT R10, RZ, 0x7610, R10 ;  /* 0x00007610ff0a7816 */ /* 0x000fe2000000000a */
[----:B------:R-:W4:Y:S04]  /*4db50*/  LDL R14, [R1+0x2fbc] ;  /* 0x002fbc00010e7983 */ /* 0x000f280000100800 */
[----:B------:R-:W4:Y:S04]  /*4db60*/  LDL R2, [R1+0x2fc8] ;  /* 0x002fc80001027983 */ /* 0x000f280000100800 */
[----:B------:R0:W-:Y:S01]  /*4db70*/  STL [R1+0x41ac], R13 ;  /* 0x0041ac0d01007387 */ /* 0x0001e20000100800 */
[----:B-1----:R-:W4:Y:S02]  /*4db80*/  LDL R23, [R1+0x3034] ;  /* 0x0030340001177983 */ /* 0x002f240000100800 */
[----:B--2---:R-:W-:-:S02]  /*4db90*/  @!P4 IMAD.MOV.U32 R5, RZ, RZ, R28 ;  /* 0x000000ffff05c224 */ /* 0x004fc400078e001c */
[----:B------:R-:W-:Y:S02]  /*4dba0*/  @!P4 IMAD.MOV.U32 R4, RZ, RZ, R15 ;  /* 0x000000ffff04c224 */ /* 0x000fe400078e000f */
[----:B------:R-:W2:Y:S04]  /*4dbb0*/  LDL R15, [R1+0x3040] ;  /* 0x00304000010f7983 */ /* 0x000ea80000100800 */
[----:B------:R1:W2:Y:S02]  /*4dbc0*/  @!P4 LDG.E.U16 R12, [R4.64] ;  /* 0x00000008040cc981 */ /* 0x0002a4000c1e1500 */
[----:B-1----:R-:W-:Y:S02]  /*4dbd0*/  @!P0 IMAD.MOV.U32 R5, RZ, RZ, R27 ;  /* 0x000000ffff058224 */ /* 0x002fe400078e001b */
[----:B------:R-:W-:-:S05]  /*4dbe0*/  @!P0 IMAD.MOV.U32 R4, RZ, RZ, R26 ;  /* 0x000000ffff048224 */ /* 0x000fca00078e001a */
[----:B------:R3:W2:Y:S02]  /*4dbf0*/  @!P0 LDG.E.U16 R11, [R4.64] ;  /* 0x00000008040b8981 */ /* 0x0006a4000c1e1500 */
[----:B---3--:R-:W-:Y:S02]  /*4dc00*/  @!P4 IMAD.MOV.U32 R5, RZ, RZ, R25 ;  /* 0x000000ffff05c224 */ /* 0x008fe400078e0019 */
[----:B----4-:R-:W-:-:S05]  /*4dc10*/  @!P4 IMAD.MOV.U32 R4, RZ, RZ, R24 ;  /* 0x000000ffff04c224 */ /* 0x010fca00078e0018 */
[----:B------:R1:W3:Y:S01]  /*4dc20*/  @!P4 LDG.E.U16 R10, [R4.64] ;  /* 0x00000008040ac981 */ /* 0x0002e2000c1e1500 */
[----:B------:R-:W-:Y:S02]  /*4dc30*/  PRMT R9, RZ, 0x7610, R9 ;  /* 0x00007610ff097816 */ /* 0x000fe40000000009 */
[----:B------:R-:W-:Y:S01]  /*4dc40*/  PRMT R8, RZ, 0x7610, R8 ;  /* 0x00007610ff087816 */ /* 0x000fe20000000008 */
[----:B-1----:R-:W-:Y:S02]  /*4dc50*/  @!P0 IMAD.MOV.U32 R5, RZ, RZ, R14 ;  /* 0x000000ffff058224 */ /* 0x002fe400078e000e */
[----:B------:R-:W-:-:S05]  /*4dc60*/  @!P0 IMAD.MOV.U32 R4, RZ, RZ, R2 ;  /* 0x000000ffff048224 */ /* 0x000fca00078e0002 */
[----:B------:R1:W4:Y:S02]  /*4dc70*/  @!P0 LDG.E.U16 R9, [R4.64] ;  /* 0x0000000804098981 */ /* 0x000324000c1e1500 */
[----:B-1----:R-:W-:Y:S02]  /*4dc80*/  @!P4 IMAD.MOV.U32 R5, RZ, RZ, R23 ;  /* 0x000000ffff05c224 */ /* 0x002fe400078e0017 */
[----:B--2---:R1:W-:Y:S01]  /*4dc90*/  STL [R1+0x41b0], R12 ;  /* 0x0041b00c01007387 */ /* 0x0043e20000100800 */
[----:B0-----:R-:W2:Y:S03]  /*4dca0*/  LDL R13, [R1+0x303c] ;  /* 0x00303c00010d7983 */ /* 0x001ea60000100800 */
[----:B-1----:R-:W2:Y:S04]  /*4dcb0*/  LDL R12, [R1+0x3048] ;  /* 0x00304800010c7983 */ /* 0x002ea80000100800 */
[----:B------:R0:W-:Y:S01]  /*4dcc0*/  STL [R1+0x41b4], R11 ;  /* 0x0041b40b01007387 */ /* 0x0001e20000100800 */
[----:B------:R-:W-:-:S05]  /*4dcd0*/  @!P4 IMAD.MOV.U32 R4, RZ, RZ, R15 ;  /* 0x000000ffff04c224 */ /* 0x000fca00078e000f */
[----:B------:R2:W2:Y:S04]  /*4dce0*/  @!P4 LDG.E.U16 R8, [R4.64] ;  /* 0x000000080408c981 */ /* 0x0004a8000c1e1500 */
[----:B---3--:R1:W-:Y:S01]  /*4dcf0*/  STL [R1+0x41b8], R10 ;  /* 0x0041b80a01007387 */ /* 0x0083e20000100800 */
[----:B------:R-:W3:Y:S02]  /*4dd00*/  LDL R14, [R1+0x30b4] ;  /* 0x0030b400010e7983 */ /* 0x000ee40000100800 */
[----:B------:R-:W3:Y:S01]  /*4dd10*/  LDL R2, [R1+0x30c0] ;  /* 0x0030c00001027983 */ /* 0x000ee20000100800 */
[----:B------:R-:W-:Y:S02]  /*4dd20*/  PRMT R7, RZ, 0x7610, R7 ;  /* 0x00007610ff077816 */ /* 0x000fe40000000007 */
[----:B------:R-:W-:Y:S01]  /*4dd30*/  PRMT R6, RZ, 0x7610, R6 ;  /* 0x00007610ff067816 */ /* 0x000fe20000000006 */
[----:B----4-:R2:W-:Y:S01]  /*4dd40*/  STL [R1+0x41bc], R9 ;  /* 0x0041bc0901007387 */ /* 0x0105e20000100800 */
[----:B------:R-:W2:Y:S02]  /*4dd50*/  LDL R24, [R1+0x30bc] ;  /* 0x0030bc0001187983 */ /* 0x000ea40000100800 */
[----:B------:R-:W2:Y:S02]  /*4dd60*/  LDL R23, [R1+0x30c8] ;  /* 0x0030c80001177983 */ /* 0x000ea40000100800 */
[----:B--2---:R-:W-:-:S02]  /*4dd70*/  @!P0 IMAD.MOV.U32 R5, RZ, RZ, R13 ;  /* 0x000000ffff058224 */ /* 0x004fc400078e000d */
[----:B------:R-:W-:-:S05]  /*4dd80*/  @!P0 IMAD.MOV.U32 R4, RZ, RZ, R12 ;  /* 0x000000ffff048224 */ /* 0x000fca00078e000c */
[----:B------:R2:W4:Y:S04]  /*4dd90*/  @!P0 LDG.E.U16 R7, [R4.64] ;  /* 0x0000000804078981 */ /* 0x000528000c1e1500 */
[----:B------:R2:W-:Y:S01]  /*4dda0*/  STL [R1+0x41c0], R8 ;  /* 0x0041c00801007387 */ /* 0x0005e20000100800 */
[----:B------:R-:W4:Y:S02]  /*4ddb0*/  LDL R13, [R1+0x3134] ;  /* 0x00313400010d7983 */ /* 0x000f240000100800 */
[----:B------:R-:W4:Y:S02]  /*4ddc0*/  LDL R12, [R1+0x3140] ;  /* 0x00314000010c7983 */ /* 0x000f240000100800 */
[----:B0-----:R-:W4:Y:S01]  /*4ddd0*/  LDL R11, [R1+0x313c] ;  /* 0x00313c00010b7983 */ /* 0x001f220000100800 */
[----:B-1----:R-:W4:Y:S01]  /*4dde0*/  LDL R10, [R1+0x3148] ;  /* 0x00314800010a7983 */ /* 0x002f220000100800 */
[----:B---3--:R-:W-:-:S02]  /*4ddf0*/  @!P4 IMAD.MOV.U32 R15, RZ, RZ, R14 ;  /* 0x000000ffff0fc224 */ /* 0x008fc400078e000e */
[----:B------:R-:W-:-:S05]  /*4de00*/  @!P4 IMAD.MOV.U32 R14, RZ, RZ, R2 ;  /* 0x000000ffff0ec224 */ /* 0x000fca00078e0002 */
[----:B------:R0:W3:Y:S01]  /*4de10*/  @!P4 LDG.E.U16 R6, [R14.64] ;  /* 0x000000080e06c981 */ /* 0x0000e2000c1e1500 */
[----:B--2---:R-:W-:Y:S02]  /*4de20*/  PRMT R5, RZ, 0x7610, R5 ;  /* 0x00007610ff057816 */ /* 0x004fe40000000005 */
[----:B------:R-:W-:Y:S01]  /*4de30*/  PRMT R4, RZ, 0x7610, R4 ;  /* 0x00007610ff047816 */ /* 0x000fe20000000004 */
[----:B0-----:R-:W-:Y:S02]  /*4de40*/  @!P0 IMAD.MOV.U32 R15, RZ, RZ, R24 ;  /* 0x000000ffff0f8224 */ /* 0x001fe400078e0018 */
[----:B------:R-:W-:-:S05]  /*4de50*/  @!P0 IMAD.MOV.U32 R14, RZ, RZ, R23 ;  /* 0x000000ffff0e8224 */ /* 0x000fca00078e0017 */
[----:B------:R0:W2:Y:S04]  /*4de60*/  @!P0 LDG.E.U16 R5, [R14.64] ;  /* 0x000000080e058981 */ /* 0x0000a8000c1e1500 */
[----:B----4-:R1:W-:Y:S01]  /*4de70*/  STL [R1+0x41c4], R7 ;  /* 0x0041c40701007387 */ /* 0x0103e20000100800 */
[----:B------:R-:W4:Y:S02]  /*4de80*/  LDL R9, [R1+0x2cf8] ;  /* 0x002cf80001097983 */ /* 0x000f240000100800 */
[----:B------:R-:W4:Y:S02]  /*4de90*/  LDL R2, [R1+0x2cfc] ;  /* 0x002cfc0001027983 */ /* 0x000f240000100800 */
[----:B0-----:R-:W-:Y:S02]  /*4dea0*/  @!P4 IMAD.MOV.U32 R15, RZ, RZ, R13 ;  /* 0x000000ffff0fc224 */ /* 0x001fe400078e000d */
[----:B------:R-:W-:-:S05]  /*4deb0*/  @!P4 IMAD.MOV.U32 R14, RZ, RZ, R12 ;  /* 0x000000ffff0ec224 */ /* 0x000fca00078e000c */
[----:B------:R0:W4:Y:S04]  /*4dec0*/  @!P4 LDG.E.U16 R4, [R14.64] ;  /* 0x000000080e04c981 */ /* 0x000128000c1e1500 */
[----:B---3--:R3:W-:Y:S01]  /*4ded0*/  STL [R1+0x41c8], R6 ;  /* 0x0041c80601007387 */ /* 0x0087e20000100800 */
[----:B------:R-:W3:Y:S02]  /*4dee0*/  LDL R8, [R1+0x2cf0] ;  /* 0x002cf00001087983 */ /* 0x000ee40000100800 */
[----:B-1----:R-:W3:Y:S01]  /*4def0*/  LDL R7, [R1+0x2cf4] ;  /* 0x002cf40001077983 */ /* 0x002ee20000100800 */
[----:B------:R-:W-:Y:S01]  /*4df00*/  PRMT R3, RZ, 0x7610, R3 ;  /* 0x00007610ff037816 */ /* 0x000fe20000000003 */
[----:B0-----:R-:W-:Y:S02]  /*4df10*/  @!P0 IMAD.MOV.U32 R14, RZ, RZ, R10 ;  /* 0x000000ffff0e8224 */ /* 0x001fe400078e000a */
[----:B------:R-:W-:Y:S01]  /*4df20*/  @!P0 IMAD.MOV.U32 R15, RZ, RZ, R11 ;  /* 0x000000ffff0f8224 */ /* 0x000fe200078e000b */
[----:B------:R-:W-:-:S04]  /*4df30*/  PRMT R22, RZ, 0x7610, R22 ;  /* 0x00007610ff167816 */ /* 0x000fc80000000016 */
[----:B------:R4:W3:Y:S01]  /*4df40*/  @!P0 LDG.E.U16 R3, [R14.64] ;  /* 0x000000080e038981 */ /* 0x0008e2000c1e1500 */
[----:B------:R-:W-:-:S03]  /*4df50*/  PRMT R18, RZ, 0x7610, R18 ;  /* 0x00007610ff127816 */ /* 0x000fc60000000012 */
[----:B--2---:R0:W-:Y:S01]  /*4df60*/  STL [R1+0x41cc], R5 ;  /* 0x0041cc0501007387 */ /* 0x0041e20000100800 */
[----:B----4-:R-:W-:Y:S02]  /*4df70*/  @!P4 IMAD.MOV.U32 R15, RZ, RZ, R9 ;  /* 0x000000ffff0fc224 */ /* 0x010fe400078e0009 */
[----:B------:R-:W-:-:S05]  /*4df80*/  @!P4 IMAD.MOV.U32 R14, RZ, RZ, R2 ;  /* 0x000000ffff0ec224 */ /* 0x000fca00078e0002 */
[----:B------:R1:W2:Y:S04]  /*4df90*/  @!P4 LDG.E.U16 R22, [R14.64] ;  /* 0x000000080e16c981 */ /* 0x0002a8000c1e1500 */
[----:B------:R-:W-:Y:S01]  /*4dfa0*/  STL [R1+0x41d0], R4 ;  /* 0x0041d00401007387 */ /* 0x000fe20000100800 */
[----:B---3--:R-:W3:Y:S03]  /*4dfb0*/  LDL R6, [R1+0x2c78] ;  /* 0x002c780001067983 */ /* 0x008ee60000100800 */
[----:B0-----:R-:W4:Y:S01]  /*4dfc0*/  LDL R5, [R1+0x2c7c] ;  /* 0x002c7c0001057983 */ /* 0x001f220000100800 */
[----:B-1----:R-:W-:Y:S02]  /*4dfd0*/  @!P0 IMAD.MOV.U32 R15, RZ, RZ, R8 ;  /* 0x000000ffff0f8224 */ /* 0x002fe400078e0008 */
[----:B------:R-:W-:-:S05]  /*4dfe0*/  @!P0 IMAD.MOV.U32 R14, RZ, RZ, R7 ;  /* 0x000000ffff0e8224 */ /* 0x000fca00078e0007 */
[----:B------:R3:W4:Y:S04]  /*4dff0*/  @!P0 LDG.E.U16 R18, [R14.64] ;  /* 0x000000080e128981 */ /* 0x000728000c1e1500 */
[----:B------:R0:W-:Y:S01]  /*4e000*/  STL [R1+0x41d4], R3 ;  /* 0x0041d40301007387 */ /* 0x0001e20000100800 */
[----:B------:R-:W4:Y:S03]  /*4e010*/  LDL R2, [R1+0x2c74] ;  /* 0x002c740001027983 */ /* 0x000f260000100800 */
[----:B0-----:R-:W4:Y:S01]  /*4e020*/  LDL R3, [R1+0x2c70] ;  /* 0x002c700001037983 */ /* 0x001f220000100800 */
[----:B------:R-:W-:-:S03]  /*4e030*/  PRMT R16, RZ, 0x7610, R16 ;  /* 0x00007610ff107816 */ /* 0x000fc60000000010 */
[----:B--2---:R-:W-:Y:S01]  /*4e040*/  STL [R1+0x41d8], R22 ;  /* 0x0041d81601007387 */ /* 0x004fe20000100800 */
[----:B------:R-:W2:Y:S02]  /*4e050*/  LDL R12, [R1+0x2c10] ;  /* 0x002c1000010c7983 */ /* 0x000ea40000100800 */
[----:B------:R-:W2:Y:S02]  /*4e060*/  LDL R11, [R1+0x2c14] ;  /* 0x002c1400010b7983 */ /* 0x000ea40000100800 */
[----:B------:R-:W2:Y:S01]  /*4e070*/  LDL R10, [R1+0x2c08] ;  /* 0x002c0800010a7983 */ /* 0x000ea20000100800 */
[----:B------:R-:W2:Y:S01]  /*4e080*/  LDL R9, [R1+0x2c0c] ;  /* 0x002c0c0001097983 */ /* 0x000ea20000100800 */
[----:B---3--:R-:W-:Y:S02]  /*4e090*/  @!P4 IMAD.MOV.U32 R15, RZ, RZ, R6 ;  /* 0x000000ffff0fc224 */ /* 0x008fe400078e0006 */
[----:B----4-:R-:W-:-:S05]  /*4e0a0*/  @!P4 IMAD.MOV.U32 R14, RZ, RZ, R5 ;  /* 0x000000ffff0ec224 */ /* 0x010fca00078e0005 */
[----:B------:R0:W3:Y:S04]  /*4e0b0*/  @!P4 LDG.E.U16 R16, [R14.64] ;  /* 0x000000080e10c981 */ /* 0x0000e8000c1e1500 */
[----:B------:R-:W-:Y:S01]  /*4e0c0*/  STL [R1+0x41dc], R18 ;  /* 0x0041dc1201007387 */ /* 0x000fe20000100800 */
[----:B------:R-:W4:Y:S02]  /*4e0d0*/  LDL R8, [R1+0x2b90] ;  /* 0x002b900001087983 */ /* 0x000f240000100800 */
[----:B------:R-:W3:Y:S02]  /*4e0e0*/  LDL R7, [R1+0x2b94] ;  /* 0x002b940001077983 */ /* 0x000ee40000100800 */
[----:B------:R-:W3:Y:S01]  /*4e0f0*/  LDL R6, [R1+0x31a4] ;  /* 0x0031a40001067983 */ /* 0x000ee20000100800 */
[----:B------:R-:W3:Y:S01]  /*4e100*/  LDL R5, [R1+0x31b0] ;  /* 0x0031b00001057983 */ /* 0x000ee20000100800 */
[----:B------:R-:W-:Y:S01]  /*4e110*/  PRMT R17, RZ, 0x7610, R17 ;  /* 0x00007610ff117816 */ /* 0x000fe20000000011 */
[----:B0-----:R-:W-:-:S02]  /*4e120*/  @!P0 IMAD.MOV.U32 R14, RZ, RZ, R2 ;  /* 0x000000ffff0e8224 */ /* 0x001fc400078e0002 */
[----:B------:R-:W-:Y:S01]  /*4e130*/  @!P0 IMAD.MOV.U32 R15, RZ, RZ, R3 ;  /* 0x000000ffff0f8224 */ /* 0x000fe200078e0003 */
[----:B------:R-:W-:-:S04]  /*4e140*/  PRMT R19, RZ, 0x7610, R19 ;  /* 0x00007610ff137816 */ /* 0x000fc80000000013 */
[----:B------:R2:W4:Y:S01]  /*4e150*/  @!P0 LDG.E.U16 R17, [R14.64] ;  /* 0x000000080e118981 */ /* 0x000522000c1e1500 */
[----:B------:R-:W-:Y:S02]  /*4e160*/  PRMT R20, RZ, 0x7610, R20 ;  /* 0x00007610ff147816 */ /* 0x000fe40000000014 */
[----:B------:R-:W-:Y:S02]  /*4e170*/  PRMT R21, RZ, 0x7610, R21 ;  /* 0x00007610ff157816 */ /* 0x000fe40000000015 */
[----:B------:R-:W-:Y:S01]  /*4e180*/  PRMT R4, RZ, 0x7610, R4 ;  /* 0x00007610ff047816 */ /* 0x000fe20000000004 */
[----:B--2---:R-:W-:Y:S02]  /*4e190*/  @!P4 IMAD.MOV.U32 R15, RZ, RZ, R12 ;  /* 0x000000ffff0fc224 */ /* 0x004fe400078e000c */
[----:B------:R-:W-:-:S05]  /*4e1a0*/  @!P4 IMAD.MOV.U32 R14, RZ, RZ, R11 ;  /* 0x000000ffff0ec224 */ /* 0x000fca00078e000b */
[----:B------:R0:W2:Y:S02]  /*4e1b0*/  @!P4 LDG.E.U16 R19, [R14.64] ;  /* 0x000000080e13c981 */ /* 0x0000a4000c1e1500 */
[----:B0-----:R-:W-:Y:S02]  /*4e1c0*/  @!P0 IMAD.MOV.U32 R14, RZ, RZ, R9 ;  /* 0x000000ffff0e8224 */ /* 0x001fe400078e0009 */
[----:B------:R-:W-:-:S05]  /*4e1d0*/  @!P0 IMAD.MOV.U32 R15, RZ, RZ, R10 ;  /* 0x000000ffff0f8224 */ /* 0x000fca00078e000a */
[----:B------:R3:W2:Y:S02]  /*4e1e0*/  @!P0 LDG.E.U16 R20, [R14.64] ;  /* 0x000000080e148981 */ /* 0x0006a4000c1e1500 */
[----:B---3--:R-:W-:Y:S02]  /*4e1f0*/  @!P4 IMAD.MOV.U32 R14, RZ, RZ, R7 ;  /* 0x000000ffff0ec224 */ /* 0x008fe400078e0007 */
[----:B----4-:R-:W-:-:S05]  /*4e200*/  @!P4 IMAD.MOV.U32 R15, RZ, RZ, R8 ;  /* 0x000000ffff0fc224 */ /* 0x010fca00078e0008 */
[----:B------:R0:W3:Y:S02]  /*4e210*/  @!P4 LDG.E.U16 R21, [R14.64] ;  /* 0x000000080e15c981 */ /* 0x0000e4000c1e1500 */
[----:B0-----:R-:W-:Y:S02]  /*4e220*/  @!P4 IMAD.MOV.U32 R14, RZ, RZ, R5 ;  /* 0x000000ffff0ec224 */ /* 0x001fe400078e0005 */
[----:B------:R-:W-:-:S05]  /*4e230*/  @!P4 IMAD.MOV.U32 R15, RZ, RZ, R6 ;  /* 0x000000ffff0fc224 */ /* 0x000fca00078e0006 */
[----:B------:R-:W4:Y:S04]  /*4e240*/  @!P4 LDG.E.U16 R4, [R14.64] ;  /* 0x000000080e04c981 */ /* 0x000f28000c1e1500 */
[----:B------:R-:W-:Y:S01]  /*4e250*/  STL [R1+0x41e0], R16 ;  /* 0x0041e01001007387 */ /* 0x000fe20000100800 */
[----:B------:R-:W4:Y:S02]  /*4e260*/  LDL R2, [R1+0x31b4] ;  /* 0x0031b40001027983 */ /* 0x000f240000100800 */
[----:B------:R-:W4:Y:S02]  /*4e270*/  LDL R3, [R1+0x31ac] ;  /* 0x0031ac0001037983 */ /* 0x000f240000100800 */
[----:B------:R-:W-:Y:S01]  /*4e280*/  STL [R1+0x41e4], R17 ;  /* 0x0041e41101007387 */ /* 0x000fe20000100800 */
[----:B--2---:R-:W-:Y:S04]  /*4e290*/  STL [R1+0x41e8], R19 ;  /* 0x0041e81301007387 */ /* 0x004fe80000100800 */
[----:B------:R-:W-:Y:S04]  /*4e2a0*/  STL [R1+0x41ec], R20 ;  /* 0x0041ec1401007387 */ /* 0x000fe80000100800 */
[----:B---3--:R-:W-:Y:S04]  /*4e2b0*/  STL [R1+0x41f0], R21 ;  /* 0x0041f01501007387 */ /* 0x008fe80000100800 */
[----:B----4-:R0:W-:Y:S01]  /*4e2c0*/  STL [R1+0xf98], R4 ;  /* 0x000f980401007387 */ /* 0x0101e20000100800 */
[----:B------:R-:W-:-:S03]  /*4e2d0*/  @!P0 IMAD.MOV.U32 R14, RZ, RZ, R2 ;  /* 0x000000ffff0e8224 */ /* 0x000fc600078e0002 */
[----:B0-----:R-:W2:Y:S01]  /*4e2e0*/  LDL.LU R4, [R1+0x2d4] ;  /* 0x0002d40001047983 */ /* 0x001ea20000300800 */
[----:B------:R-:W3:Y:S02]  /*4e2f0*/  LDL.LU R5, [R1+0x2ac] ;  /* 0x0002ac0001057983 */ /* 0x000ee40000300800 */
[----:B------:R-:W4:Y:S02]  /*4e300*/  LDL.LU R6, [R1+0x2a4] ;  /* 0x0002a40001067983 */ /* 0x000f240000300800 */
[----:B------:R-:W2:Y:S01]  /*4e310*/  LDL.LU R7, [R1+0x29c] ;  /* 0x00029c0001077983 */ /* 0x000ea20000300800 */
[----:B------:R-:W2:Y:S01]  /*4e320*/  LDL.LU R8, [R1+0x294] ;  /* 0x0002940001087983 */ /* 0x000ea20000300800 */
[----:B------:R-:W2:Y:S02]  /*4e330*/  LDL.LU R9, [R1+0x28c] ;  /* 0x00028c0001097983 */ /* 0x000ea40000300800 */
[----:B------:R-:W2:Y:S02]  /*4e340*/  LDL.LU R2, [R1+0x284] ;  /* 0x0002840001027983 */ /* 0x000ea40000300800 */
[----:B------:R-:W2:Y:S01]  /*4e350*/  LDL.LU R10, [R1+0x27c] ;  /* 0x00027c00010a7983 */ /* 0x000ea20000300800 */
[----:B------:R-:W2:Y:S01]  /*4e360*/  LDL.LU R11, [R1+0x274] ;  /* 0x00027400010b7983 */ /* 0x000ea20000300800 */
[----:B------:R-:W2:Y:S02]  /*4e370*/  LDL.LU R12, [R1+0x26c] ;  /* 0x00026c00010c7983 */ /* 0x000ea40000300800 */
[----:B------:R-:W2:Y:S02]  /*4e380*/  LDL.LU R13, [R1+0x264] ;  /* 0x00026400010d7983 */ /* 0x000ea40000300800 */
[----:B------:R-:W2:Y:S01]  /*4e390*/  LDL.LU R23, [R1+0x25c] ;  /* 0x00025c0001177983 */ /* 0x000ea20000300800 */
[----:B------:R-:W2:Y:S01]  /*4e3a0*/  LDL.LU R24, [R1+0x254] ;  /* 0x0002540001187983 */ /* 0x000ea20000300800 */
[----:B------:R-:W-:-:S02]  /*4e3b0*/  @!P0 IMAD.MOV.U32 R15, RZ, RZ, R3 ;  /* 0x000000ffff0f8224 */ /* 0x000fc400078e0003 */
[----:B------:R-:W2:Y:S02]  /*4e3c0*/  LDL.LU R25, [R1+0x24c] ;  /* 0x00024c0001197983 */ /* 0x000ea40000300800 */
[----:B------:R-:W2:Y:S01]  /*4e3d0*/  LDL.LU R26, [R1+0x244] ;  /* 0x00024400011a7983 */ /* 0x000ea20000300800 */
[----:B------:R-:W2:Y:S01]  /*4e3e0*/  LDL.LU R27, [R1+0x23c] ;  /* 0x00023c00011b7983 */ /* 0x000ea20000300800 */
[----:B------:R-:W2:Y:S02]  /*4e3f0*/  LDL.LU R28, [R1+0x234] ;  /* 0x00023400011c7983 */ /* 0x000ea40000300800 */
[----:B------:R-:W2:Y:S02]  /*4e400*/  LDL.LU R29, [R1+0x22c] ;  /* 0x00022c00011d7983 */ /* 0x000ea40000300800 */
[----:B------:R-:W-:Y:S01]  /*4e410*/  STL [R1+0x347c], R15 ;  /* 0x00347c0f01007387 */ /* 0x000fe20000100800 */
[----:B------:R-:W-:Y:S01]  /*4e420*/  STL [R1+0x3480], R15 ;  /* 0x0034800f01007387 */ /* 0x000fe20000100800 */
[----:B------:R-:W-:Y:S02]  /*4e430*/  STL [R1+0x3484], R15 ;  /* 0x0034840f01007387 */ /* 0x000fe40000100800 */
[----:B------:R-:W-:Y:S02]  /*4e440*/  STL [R1+0x3488], R15 ;  /* 0x0034880f01007387 */ /* 0x000fe40000100800 */
        /* <DEDUP_REMOVED lines=538> */
[----:B------:R-:W-:Y:S01]  /*505f0*/  PRMT R0, RZ, 0x7610, R0 ;  /* 0x00007610ff007816 */ /* 0x000fe20000000000 */
[----:B------:R-:W-:Y:S02]  /*50600*/  STL [R1+0x3808], R14 ;  /* 0x0038080e01007387 */ /* 0x000fe40000100800 */
[----:B------:R-:W-:Y:S01]  /*50610*/  STL [R1+0x3810], R14 ;  /* 0x0038100e01007387 */ /* 0x000fe20000100800 */
[----:B------:R-:W-:Y:S01]  /*50620*/  STL [R1+0x3818], R14 ;  /* 0x0038180e01007387 */ /* 0x000fe20000100800 */
[----:B------:R-:W-:Y:S02]  /*50630*/  STL [R1+0x3820], R14 ;  /* 0x0038200e01007387 */ /* 0x000fe40000100800 */
[----:B------:R-:W-:Y:S02]  /*50640*/  STL [R1+0x3828], R14 ;  /* 0x0038280e01007387 */ /* 0x000fe40000100800 */
[----:B------:R-:W-:Y:S01]  /*50650*/  STL [R1+0x3830], R14 ;  /* 0x0038300e01007387 */ /* 0x000fe20000100800 */
[----:B------:R-:W2:Y:S04]  /*50660*/  @!P0 LDG.E.U16 R0, [R14.64] ;  /* 0x000000080e008981 */ /* 0x000ea8000c1e1500 */
        /* <DEDUP_REMOVED lines=253> */
[----:B------:R-:W-:Y:S03]  /*51640*/  STL [R1+0x4020], R14 ;  /* 0x0040200e01007387 */ /* 0x000fe60000100800 */
[----:B------:R-:W0:Y:S01]  /*51650*/  S2R R3, SR_TID.X ;  /* 0x0000000000037919 */ /* 0x000e220000002100 */
        /* <DEDUP_REMOVED lines=24> */
[----:B0-----:R-:W-:-:S02]  /*517e0*/  IMAD.SHL.U32 R22, R3, 0x2, RZ ;  /* 0x0000000203167824 */ /* 0x001fc400078e00ff */
[----:B------:R-:W-:Y:S01]  /*517f0*/  STL [R1+0x40e8], R14 ;  /* 0x0040e80e01007387 */ /* 0x000fe20000100800 */
[----:B------:R-:W-:Y:S01]  /*51800*/  SHF.R.S32.HI R3, RZ, 0x6, R3 ;  /* 0x00000006ff037819 */ /* 0x000fe20000011403 */
[----:B------:R-:W-:Y:S01]  /*51810*/  STL [R1+0x40f0], R14 ;  /* 0x0040f00e01007387 */ /* 0x000fe20000100800 */
[----:B------:R-:W-:Y:S02]  /*51820*/  STL [R1+0x40f8], R14 ;  /* 0x0040f80e01007387 */ /* 0x000fe40000100800 */
[----:B------:R-:W-:Y:S02]  /*51830*/  STL [R1+0x4100], R14 ;  /* 0x0041000e01007387 */ /* 0x000fe40000100800 */
[----:B------:R-:W-:Y:S01]  /*51840*/  STL [R1+0x4108], R14 ;  /* 0x0041080e01007387 */ /* 0x000fe20000100800 */
[----:B------:R-:W-:Y:S01]  /*51850*/  SGXT R3, R3, 0x1 ;  /* 0x000000010303781a */ /* 0x000fe20000000200 */
[----:B------:R-:W-:Y:S01]  /*51860*/  STL [R1+0x4110], R14 ;  /* 0x0041100e01007387 */ /* 0x000fe20000100800 */
[----:B------:R-:W-:Y:S02]  /*51870*/  STL [R1+0x4118], R14 ;  /* 0x0041180e01007387 */ /* 0x000fe40000100800 */
[----:B------:R-:W-:Y:S02]  /*51880*/  STL [R1+0x4120], R14 ;  /* 0x0041200e01007387 */ /* 0x000fe40000100800 */
[----:B------:R-:W-:Y:S01]  /*51890*/  STL [R1+0x4128], R14 ;  /* 0x0041280e01007387 */ /* 0x000fe20000100800 */
[----:B------:R-:W-:Y:S01]  /*518a0*/  LOP3.LUT R3, R3, 0x90, RZ, 0xc0, !PT ;  /* 0x0000009003037812 */ /* 0x000fe200078ec0ff */
[----:B------:R-:W-:Y:S01]  /*518b0*/  STL [R1+0x4130], R14 ;  /* 0x0041300e01007387 */ /* 0x000fe20000100800 */
[----:B------:R-:W-:Y:S02]  /*518c0*/  STL [R1+0x4138], R14 ;  /* 0x0041380e01007387 */ /* 0x000fe40000100800 */
[----:B------:R-:W-:Y:S02]  /*518d0*/  STL [R1+0x4140], R14 ;  /* 0x0041400e01007387 */ /* 0x000fe40000100800 */
[----:B------:R-:W-:Y:S01]  /*518e0*/  STL [R1+0x4148], R14 ;  /* 0x0041480e01007387 */ /* 0x000fe20000100800 */
[----:B------:R-:W-:Y:S01]  /*518f0*/  LOP3.LUT R3, R3, 0x7e, R22, 0x78, !PT ;  /* 0x0000007e03037812 */ /* 0x000fe200078e7816 */
[----:B------:R-:W-:Y:S01]  /*51900*/  STL [R1+0x4150], R14 ;  /* 0x0041500e01007387 */ /* 0x000fe20000100800 */
[----:B------:R-:W-:Y:S02]  /*51910*/  STL [R1+0x4158], R14 ;  /* 0x0041580e01007387 */ /* 0x000fe40000100800 */
[----:B------:R-:W-:Y:S02]  /*51920*/  STL [R1+0x4160], R14 ;  /* 0x0041600e01007387 */ /* 0x000fe40000100800 */
[----:B------:R-:W-:Y:S01]  /*51930*/  STL [R1+0x4168], R14 ;  /* 0x0041680e01007387 */ /* 0x000fe20000100800 */
[----:B------:R-:W-:Y:S04]  /*51940*/  STL [R1+0x4170], R14 ;  /* 0x0041700e01007387 */ /* 0x000fe80000100800 */
[----:B--2---:R-:W-:Y:S01]  /*51950*/  STS.U16 [R3+0x40000], R4 ;  /* 0x0400000403007388 */ /* 0x004fe20000000400 */
[----:B------:R-:W-:Y:S02]  /*51960*/  STL [R1+0x4178], R14 ;  /* 0x0041780e01007387 */ /* 0x000fe40000100800 */
[----:B---3--:R-:W-:Y:S02]  /*51970*/  STS.U16 [R3+0x40200], R5 ;  /* 0x0402000503007388 */ /* 0x008fe40000000400 */
[----:B------:R-:W-:Y:S01]  /*51980*/  STL [R1+0x4180], R14 ;  /* 0x0041800e01007387 */ /* 0x000fe20000100800 */
[----:B----4-:R-:W-:Y:S04]  /*51990*/  STS.U16 [R3+0x40400], R6 ;  /* 0x0404000603007388 */ /* 0x010fe80000000400 */
[----:B------:R-:W-:Y:S01]  /*519a0*/  STL [R1+0x4188], R14 ;  /* 0x0041880e01007387 */ /* 0x000fe20000100800 */
[----:B------:R-:W-:Y:S02]  /*519b0*/  STS.U16 [R3+0x40600], R7 ;  /* 0x0406000703007388 */ /* 0x000fe40000000400 */
[----:B------:R-:W-:Y:S02]  /*519c0*/  STL [R1+0x41f4], R14 ;  /* 0x0041f40e01007387 */ /* 0x000fe40000100800 */
[----:B------:R-:W-:Y:S01]  /*519d0*/  STS.U16 [R3+0x40800], R8 ;  /* 0x0408000803007388 */ /* 0x000fe20000000400 */
[----:B------:R-:W-:Y:S04]  /*519e0*/  STL [R1+0x32d0], R0 ;  /* 0x0032d00001007387 */ /* 0x000fe80000100800 */
[----:B------:R-:W-:Y:S01]  /*519f0*/  STS.U16 [R3+0x40a00], R9 ;  /* 0x040a000903007388 */ /* 0x000fe20000000400 */
[----:B------:R-:W-:Y:S02]  /*51a00*/  STL [R1+0x41f8], R0 ;  /* 0x0041f80001007387 */ /* 0x000fe40000100800 */
[----:B------:R0:W-:Y:S02]  /*51a10*/  STS.U16 [R3+0x40c00], R2 ;  /* 0x040c000203007388 */ /* 0x0001e40000000400 */
[----:B0-----:R-:W2:Y:S01]  /*51a20*/  LDL.LU R2, [R1+0x224] ;  /* 0x0002240001027983 */ /* 0x001ea20000300800 */
[----:B------:R-:W3:Y:S03]  /*51a30*/  LDL R0, [R1+0x31bc] ;  /* 0x0031bc0001007983 */ /* 0x000ee60000100800 */
[----:B---3--:R0:W-:Y:S04]  /*51a40*/  STL [R1+0x422c], R0 ;  /* 0x00422c0001007387 */ /* 0x0081e80000100800 */
[----:B0-----:R-:W3:Y:S04]  /*51a50*/  LDL.LU R0, [R1+0x20c] ;  /* 0x00020c0001007983 */ /* 0x001ee80000300800 */
[----:B---3--:R0:W-:Y:S04]  /*51a60*/  STL [R1+0x4230], R0 ;  /* 0x0042300001007387 */ /* 0x0081e80000100800 */
[----:B0-----:R-:W3:Y:S01]  /*51a70*/  LDL.LU R0, [R1+0x214] ;  /* 0x0002140001007983 */ /* 0x001ee20000300800 */
[----:B------:R-:W-:Y:S02]  /*51a80*/  STS.U16 [R3+0x40e00], R10 ;  /* 0x040e000a03007388 */ /* 0x000fe40000000400 */
[----:B------:R-:W-:Y:S02]  /*51a90*/  STS.U16 [R3+0x41000], R11 ;  /* 0x0410000b03007388 */ /* 0x000fe40000000400 */
[----:B------:R-:W-:Y:S01]  /*51aa0*/  STS.U16 [R3+0x41200], R12 ;  /* 0x0412000c03007388 */ /* 0x000fe20000000400 */
[----:B------:R-:W-:Y:S01]  /*51ab0*/  STS.U16 [R3+0x41400], R13 ;  /* 0x0414000d03007388 */ /* 0x000fe20000000400 */
[----:B------:R-:W-:Y:S02]  /*51ac0*/  STS.U16 [R3+0x41600], R23 ;  /* 0x0416001703007388 */ /* 0x000fe40000000400 */
[----:B------:R-:W-:Y:S02]  /*51ad0*/  STS.U16 [R3+0x41800], R24 ;  /* 0x0418001803007388 */ /* 0x000fe40000000400 */
[----:B------:R-:W-:Y:S01]  /*51ae0*/  STS.U16 [R3+0x41a00], R25 ;  /* 0x041a001903007388 */ /* 0x000fe20000000400 */
[----:B------:R-:W-:Y:S01]  /*51af0*/  STS.U16 [R3+0x41c00], R26 ;  /* 0x041c001a03007388 */ /* 0x000fe20000000400 */
[----:B------:R-:W-:Y:S02]  /*51b00*/  STS.U16 [R3+0x41e00], R27 ;  /* 0x041e001b03007388 */ /* 0x000fe40000000400 */
[----:B------:R-:W-:Y:S02]  /*51b10*/  STS.U16 [R3+0x42000], R28 ;  /* 0x0420001c03007388 */ /* 0x000fe40000000400 */
[----:B------:R-:W-:Y:S01]  /*51b20*/  STS.U16 [R3+0x42200], R29 ;  /* 0x0422001d03007388 */ /* 0x000fe20000000400 */
[----:B---3--:R0:W-:Y:S04]  /*51b30*/  STL [R1+0x4234], R0 ;  /* 0x0042340001007387 */ /* 0x0081e80000100800 */
[----:B0-----:R-:W3:Y:S01]  /*51b40*/  LDL.LU R0, [R1+0x21c] ;  /* 0x00021c0001007983 */ /* 0x001ee20000300800 */
[----:B------:R-:W4:Y:S02]  /*51b50*/  LDL.LU R14, [R1+0x204] ;  /* 0x00020400010e7983 */ /* 0x000f240000300800 */
[----:B------:R-:W4:Y:S02]  /*51b60*/  LDL.LU R15, [R1+0x1fc] ;  /* 0x0001fc00010f7983 */ /* 0x000f240000300800 */
[----:B------:R-:W4:Y:S01]  /*51b70*/  LDL.LU R21, [R1+0x1f4] ;  /* 0x0001f40001157983 */ /* 0x000f220000300800 */
[----:B------:R-:W4:Y:S01]  /*51b80*/  LDL.LU R20, [R1+0x1ec] ;  /* 0x0001ec0001147983 */ /* 0x000f220000300800 */
        /* <DEDUP_REMOVED lines=20> */
[----:B------:R-:W4:Y:S03]  /*51cd0*/  LDL.LU R27, [R1+0x240] ;  /* 0x00024000011b7983 */ /* 0x000f260000300800 */
[----:B--2---:R0:W-:Y:S01]  /*51ce0*/  STS.U16 [R3+0x42400], R2 ;  /* 0x0424000203007388 */ /* 0x0041e20000000400 */
[----:B------:R-:W2:Y:S03]  /*51cf0*/  LDL.LU R28, [R1+0x238] ;  /* 0x00023800011c7983 */ /* 0x000ea60000300800 */
[----:B0-----:R-:W2:Y:S04]  /*51d00*/  LDL.LU R2, [R1+0x230] ;  /* 0x0002300001027983 */ /* 0x001ea80000300800 */
[----:B---3--:R0:W-:Y:S04]  /*51d10*/  STS.U16 [R3+0x42600], R0 ;  /* 0x0426000003007388 */ /* 0x0081e80000000400 */
[----:B0-----:R-:W3:Y:S04]  /*51d20*/  LDL.LU R0, [R1+0x4234] ;  /* 0x0042340001007983 */ /* 0x001ee80000300800 */
[----:B---3--:R0:W-:Y:S04]  /*51d30*/  STS.U16 [R3+0x42800], R0 ;  /* 0x0428000003007388 */ /* 0x0081e80000000400 */
[----:B0-----:R-:W3:Y:S04]  /*51d40*/  LDL.LU R0, [R1+0x4230] ;  /* 0x0042300001007983 */ /* 0x001ee80000300800 */
[----:B---3--:R0:W-:Y:S04]  /*51d50*/  STS.U16 [R3+0x42a00], R0 ;  /* 0x042a000003007388 */ /* 0x0081e80000000400 */
[----:B0-----:R-:W3:Y:S01]  /*51d60*/  LDL.LU R0, [R1+0x422c] ;  /* 0x00422c0001007983 */ /* 0x001ee20000300800 */
[----:B----4-:R-:W-:Y:S02]  /*51d70*/  STS.U16 [R3+0x42c00], R14 ;  /* 0x042c000e03007388 */ /* 0x010fe40000000400 */
        /* <DEDUP_REMOVED lines=8> */
[----:B------:R-:W-:Y:S01]  /*51e00*/  STS.U16 [R3+0x43e00], R4 ;  /* 0x043e000403007388 */ /* 0x000fe20000000400 */
[----:B---3--:R-:W-:Y:S01]  /*51e10*/  STS.U16 [R0+0x40100], R5 ;  /* 0x0401000500007388 */ /* 0x008fe20000000400 */
[----:B------:R0:W-:Y:S02]  /*51e20*/  STS.U16 [R0+0x40300], R29 ;  /* 0x0403001d00007388 */ /* 0x0001e40000000400 */
        /* <DEDUP_REMOVED lines=13> */
[----:B--2---:R-:W-:Y:S01]  /*51f00*/  STS.U16 [R0+0x41f00], R28 ;  /* 0x041f001c00007388 */ /* 0x004fe20000000400 */
[----:B0-----:R-:W2:Y:S04]  /*51f10*/  LDL.LU R29, [R1+0x228] ;  /* 0x00022800011d7983 */ /* 0x001ea80000300800 */
[----:B------:R0:W-:Y:S04]  /*51f20*/  STS.U16 [R0+0x42100], R2 ;  /* 0x0421000200007388 */ /* 0x0001e80000000400 */
[----:B0-----:R-:W3:Y:S04]  /*51f30*/  LDL.LU R2, [R1+0x210] ;  /* 0x0002100001027983 */ /* 0x001ee80000300800 */
[----:B---3--:R0:W-:Y:S04]  /*51f40*/  STL [R1+0x4224], R2 ;  /* 0x0042240201007387 */ /* 0x0081e80000100800 */
[----:B0-----:R-:W3:Y:S04]  /*51f50*/  LDL.LU R2, [R1+0x218] ;  /* 0x0002180001027983 */ /* 0x001ee80000300800 */
        /* <DEDUP_REMOVED lines=46> */
[----:B---3--:R0:W-:Y:S04]  /*52240*/  STS.U16 [R0+0x43f00], R2 ;  /* 0x043f000200007388 */ /* 0x0081e80000000400 */
[----:B0-----:R-:W3:Y:S04]  /*52250*/  LDL.LU R0, [R1+0x164] ;  /* 0x0001640001007983 */ /* 0x001ee80000300800 */
[----:B---3--:R0:W-:Y:S04]  /*52260*/  STL [R1+0x4214], R0 ;  /* 0x0042140001007387 */ /* 0x0081e80000100800 */
[----:B0-----:R-:W3:Y:S04]  /*52270*/  LDL.LU R0, [R1+0x168] ;  /* 0x0001680001007983 */ /* 0x001ee80000300800 */
[----:B---3--:R0:W-:Y:S04]  /*52280*/  STL [R1+0x4218], R0 ;  /* 0x0042180001007387 */ /* 0x0081e80000100800 */
[----:B0-----:R-:W3:Y:S04]  /*52290*/  LDL.LU R0, [R1+0x16c] ;  /* 0x00016c0001007983 */ /* 0x001ee80000300800 */
[----:B------:R-:W0:Y:S02]  /*522a0*/  S2R R2, SR_TID.X ;  /* 0x0000000000027919 */ /* 0x000e240000002100 */
[----:B0-----:R-:W-:-:S02]  /*522b0*/  LOP3.LUT R2, R2, 0x7f, RZ, 0xc0, !PT ;  /* 0x0000007f02027812 */ /* 0x001fc400078ec0ff */
[----:B---3--:R0:W-:Y:S04]  /*522c0*/  STL [R1+0x421c], R0 ;  /* 0x00421c0001007387 */ /* 0x0081e80000100800 */
[----:B0-----:R-:W3:Y:S01]  /*522d0*/  LDL.LU R0, [R1+0x170] ;  /* 0x0001700001007983 */ /* 0x001ee20000300800 */
[----:B------:R-:W4:Y:S02]  /*522e0*/  LDL.LU R14, [R1+0x160] ;  /* 0x00016000010e7983 */ /* 0x000f240000300800 */
[----:B------:R-:W4:Y:S02]  /*522f0*/  LDL.LU R15, [R1+0x15c] ;  /* 0x00015c00010f7983 */ /* 0x000f240000300800 */
[----:B------:R-:W4:Y:S01]  /*52300*/  LDL.LU R21, [R1+0x158] ;  /* 0x0001580001157983 */ /* 0x000f220000300800 */
[----:B------:R-:W4:Y:S01]  /*52310*/  LDL.LU R20, [R1+0x154] ;  /* 0x0001540001147983 */ /* 0x000f220000300800 */
[----:B------:R-:W-:-:S02]  /*52320*/  IMAD.SHL.U32 R2, R2, 0x2, RZ ;  /* 0x0000000202027824 */ /* 0x000fc400078e00ff */
[----:B------:R-:W4:Y:S02]  /*52330*/  LDL.LU R19, [R1+0x150] ;  /* 0x0001500001137983 */ /* 0x000f240000300800 */
[----:B------:R-:W4:Y:S01]  /*52340*/  LDL.LU R17, [R1+0x14c] ;  /* 0x00014c0001117983 */ /* 0x000f220000300800 */
[----:B------:R-:W4:Y:S01]  /*52350*/  LDL.LU R16, [R1+0x148] ;  /* 0x0001480001107983 */ /* 0x000f220000300800 */
[----:B------:R-:W4:Y:S02]  /*52360*/  LDL.LU R18, [R1+0x144] ;  /* 0x0001440001127983 */ /* 0x000f240000300800 */
[----:B------:R-:W4:Y:S01]  /*52370*/  LDL.LU R22, [R1+0x140] ;  /* 0x0001400001167983 */ /* 0x000f220000300800 */
[----:B------:R0:W-:Y:S01]  /*52380*/  STS.U16 [R2], R4 ;  /* 0x0000000402007388 */ /* 0x0001e20000000400 */
[----:B------:R-:W4:Y:S03]  /*52390*/  LDL.LU R3, [R1+0x13c] ;  /* 0x00013c0001037983 */ /* 0x000f260000300800 */
[----:B------:R1:W-:Y:S04]  /*523a0*/  STS.U16 [R2+0x100], R5 ;  /* 0x0001000502007388 */ /* 0x0003e80000000400 */
[----:B------:R1:W-:Y:S04]  /*523b0*/  STS.U16 [R2+0x1000], R6 ;  /* 0x0010000602007388 */ /* 0x0003e80000000400 */
[----:B------:R2:W-:Y:S04]  /*523c0*/  STS.U16 [R2+0x1100], R7 ;  /* 0x0011000702007388 */ /* 0x0005e80000000400 */
[----:B------:R2:W-:Y:S04]  /*523d0*/  STS.U16 [R2+0x2000], R8 ;  /* 0x0020000802007388 */ /* 0x0005e80000000400 */
[----:B------:R2:W-:Y:S04]  /*523e0*/  STS.U16 [R2+0x2100], R9 ;  /* 0x0021000902007388 */ /* 0x0005e80000000400 */
[----:B0-----:R-:W4:Y:S01]  /*523f0*/  LDL.LU R4, [R1+0x138] ;  /* 0x0001380001047983 */ /* 0x001f220000300800 */
[----:B-1----:R-:W4:Y:S02]  /*52400*/  LDL.LU R5, [R1+0x134] ;  /* 0x0001340001057983 */ /* 0x002f240000300800 */
[----:B------:R-:W4:Y:S01]  /*52410*/  LDL.LU R6, [R1+0x130] ;  /* 0x0001300001067983 */ /* 0x000f220000300800 */
[----:B--2---:R-:W2:Y:S01]  /*52420*/  LDL.LU R7, [R1+0x12c] ;  /* 0x00012c0001077983 */ /* 0x004ea20000300800 */
[----:B------:R-:W2:Y:S03]  /*52430*/  LDL.LU R8, [R1+0x128] ;  /* 0x0001280001087983 */ /* 0x000ea60000300800 */
[----:B------:R0:W-:Y:S01]  /*52440*/  STS.U16 [R2+0x3000], R10 ;  /* 0x0030000a02007388 */ /* 0x0001e20000000400 */
[----:B------:R-:W2:Y:S03]  /*52450*/  LDL.LU R9, [R1+0x124] ;  /* 0x0001240001097983 */ /* 0x000ea60000300800 */
[----:B------:R1:W-:Y:S04]  /*52460*/  STS.U16 [R2+0x3100], R11 ;  /* 0x0031000b02007388 */ /* 0x0003e80000000400 */
[----:B------:R1:W-:Y:S04]  /*52470*/  STS.U16 [R2+0x4000], R12 ;  /* 0x0040000c02007388 */ /* 0x0003e80000000400 */
[----:B------:R1:W-:Y:S04]  /*52480*/  STS.U16 [R2+0x4100], R13 ;  /* 0x0041000d02007388 */ /* 0x0003e80000000400 */
[----:B------:R1:W-:Y:S04]  /*52490*/  STS.U16 [R2+0x5000], R23 ;  /* 0x0050001702007388 */ /* 0x0003e80000000400 */
[----:B------:R1:W-:Y:S04]  /*524a0*/  STS.U16 [R2+0x5100], R24 ;  /* 0x0051001802007388 */ /* 0x0003e80000000400 */
[----:B0-----:R-:W2:Y:S01]  /*524b0*/  LDL.LU R10, [R1+0x120] ;  /* 0x00012000010a7983 */ /* 0x001ea20000300800 */
[----:B-1----:R-:W2:Y:S02]  /*524c0*/  LDL.LU R11, [R1+0x11c] ;  /* 0x00011c00010b7983 */ /* 0x002ea40000300800 */
[----:B------:R-:W2:Y:S01]  /*524d0*/  LDL.LU R12, [R1+0x118] ;  /* 0x00011800010c7983 */ /* 0x000ea20000300800 */
[----:B------:R-:W2:Y:S01]  /*524e0*/  LDL.LU R13, [R1+0x114] ;  /* 0x00011400010d7983 */ /* 0x000ea20000300800 */
[----:B------:R-:W2:Y:S03]  /*524f0*/  LDL.LU R23, [R1+0x110] ;  /* 0x0001100001177983 */ /* 0x000ea60000300800 */
[----:B------:R0:W-:Y:S01]  /*52500*/  STS.U16 [R2+0x6000], R25 ;  /* 0x0060001902007388 */ /* 0x0001e20000000400 */
[----:B------:R-:W2:Y:S03]  /*52510*/  LDL.LU R24, [R1+0x10c] ;  /* 0x00010c0001187983 */ /* 0x000ea60000300800 */
        /* <DEDUP_REMOVED lines=9> */
[----:B---3--:R0:W-:Y:S04]  /*525b0*/  STS.U16 [R2+0x8100], R0 ;  /* 0x0081000002007388 */ /* 0x0081e80000000400 */
[----:B0-----:R-:W3:Y:S04]  /*525c0*/  LDL.LU R0, [R1+0x421c] ;  /* 0x00421c0001007983 */ /* 0x001ee80000300800 */
[----:B---3--:R0:W-:Y:S04]  /*525d0*/  STS.U16 [R2+0x9000], R0 ;  /* 0x0090000002007388 */ /* 0x0081e80000000400 */
[----:B0-----:R-:W3:Y:S04]  /*525e0*/  LDL.LU R0, [R1+0x4218] ;  /* 0x0042180001007983 */ /* 0x001ee80000300800 */
[----:B---3--:R0:W-:Y:S04]  /*525f0*/  STS.U16 [R2+0x9100], R0 ;  /* 0x0091000002007388 */ /* 0x0081e80000000400 */
[----:B0-----:R-:W3:Y:S04]  /*52600*/  LDL.LU R0, [R1+0x4214] ;  /* 0x0042140001007983 */ /* 0x001ee80000300800 */
[----:B---3--:R0:W-:Y:S04]  /*52610*/  STS.U16 [R2+0xa000], R0 ;  /* 0x00a0000002007388 */ /* 0x0081e80000000400 */
[----:B0-----:R-:W3:Y:S04]  /*52620*/  LDL.LU R0, [R1+0xe8] ;  /* 0x0000e80001007983 */ /* 0x001ee80000300800 */
[----:B---3--:R0:W-:Y:S04]  /*52630*/  STL [R1+0x4208], R0 ;  /* 0x0042080001007387 */ /* 0x0081e80000100800 */
[----:B0-----:R-:W3:Y:S04]  /*52640*/  LDL.LU R0, [R1+0xec] ;  /* 0x0000ec0001007983 */ /* 0x001ee80000300800 */
[----:B---3--:R0:W-:Y:S04]  /*52650*/  STL [R1+0x420c], R0 ;  /* 0x00420c0001007387 */ /* 0x0081e80000100800 */
[----:B0-----:R-:W3:Y:S04]  /*52660*/  LDL.LU R0, [R1+0xf0] ;  /* 0x0000f00001007983 */ /* 0x001ee80000300800 */
[----:B----4-:R-:W-:Y:S04]  /*52670*/  STS.U16 [R2+0xa100], R14 ;  /* 0x00a1000e02007388 */ /* 0x010fe80000000400 */
[----:B------:R-:W-:Y:S04]  /*52680*/  STS.U16 [R2+0xb000], R15 ;  /* 0x00b0000f02007388 */ /* 0x000fe80000000400 */
        /* <DEDUP_REMOVED lines=24> */
[----:B------:R-:W4:Y:S04]  /*52810*/  LDL.LU R5, [R1+0xb8] ;  /* 0x0000b80001057983 */ /* 0x000f280000300800 */
[----:B--2---:R0:W-:Y:S01]  /*52820*/  STS.U16 [R2+0x11000], R7 ;  /* 0x0110000702007388 */ /* 0x0041e20000000400 */
        /* <DEDUP_REMOVED lines=26> */
[----:B0-----:R-:W2:Y:S01]  /*529d0*/  LDL.LU R28, [R1+0x80] ;  /* 0x00008000011c7983 */ /* 0x001ea20000300800 */
[----:B-1----:R-:W2:Y:S03]  /*529e0*/  LDL.LU R29, [R1+0x7c] ;  /* 0x00007c00011d7983 */ /* 0x002ea60000300800 */
        /* <DEDUP_REMOVED lines=23> */
[----:B--2---:R-:W-:Y:S04]  /*52b60*/  STS.U16 [R2+0x20000], R6 ;  /* 0x0200000602007388 */ /* 0x004fe80000000400 */
[----:B------:R-:W-:Y:S04]  /*52b70*/  STS.U16 [R2+0x20100], R7 ;  /* 0x0201000702007388 */ /* 0x000fe80000000400 */
[----:B---3--:R0:W-:Y:S04]  /*52b80*/  STL [R1+0x4204], R0 ;  /* 0x0042040001007387 */ /* 0x0081e80000100800 */
[----:B0-----:R-:W2:Y:S01]  /*52b90*/  LDL.LU R0, [R1+0x78] ;  /* 0x0000780001007983 */ /* 0x001ea20000300800 */
[----:B------:R-:W3:Y:S02]  /*52ba0*/  LDL.LU R14, [R1+0x68] ;  /* 0x00006800010e7983 */ /* 0x000ee40000300800 */
[----:B------:R-:W4:Y:S02]  /*52bb0*/  LDL.LU R21, [R1+0x64] ;  /* 0x0000640001157983 */ /* 0x000f240000300800 */
[----:B------:R-:W3:Y:S01]  /*52bc0*/  LDL.LU R20, [R1+0x60] ;  /* 0x0000600001147983 */ /* 0x000ee20000300800 */
[----:B------:R-:W3:Y:S01]  /*52bd0*/  LDL.LU R19, [R1+0x5c] ;  /* 0x00005c0001137983 */ /* 0x000ee20000300800 */
[----:B------:R-:W3:Y:S02]  /*52be0*/  LDL.LU R17, [R1+0x58] ;  /* 0x0000580001117983 */ /* 0x000ee40000300800 */
[----:B------:R-:W3:Y:S02]  /*52bf0*/  LDL.LU R16, [R1+0x54] ;  /* 0x0000540001107983 */ /* 0x000ee40000300800 */
[----:B------:R-:W3:Y:S01]  /*52c00*/  LDL.LU R18, [R1+0x50] ;  /* 0x0000500001127983 */ /* 0x000ee20000300800 */
[----:B------:R-:W3:Y:S01]  /*52c10*/  LDL.LU R22, [R1+0x4c] ;  /* 0x00004c0001167983 */ /* 0x000ee20000300800 */
[----:B------:R-:W3:Y:S02]  /*52c20*/  LDL.LU R3, [R1+0x48] ;  /* 0x0000480001037983 */ /* 0x000ee40000300800 */
[----:B------:R-:W3:Y:S02]  /*52c30*/  LDL.LU R4, [R1+0x44] ;  /* 0x0000440001047983 */ /* 0x000ee40000300800 */
[----:B------:R-:W3:Y:S01]  /*52c40*/  LDL.LU R5, [R1+0x40] ;  /* 0x0000400001057983 */ /* 0x000ee20000300800 */
[----:B------:R-:W3:Y:S04]  /*52c50*/  LDL.LU R6, [R1+0x3c] ;  /* 0x00003c0001067983 */ /* 0x000ee80000300800 */
[----:B------:R0:W-:Y:S01]  /*52c60*/  STS.U16 [R2+0x21000], R8 ;  /* 0x0210000802007388 */ /* 0x0001e20000000400 */
[----:B------:R-:W3:Y:S03]  /*52c70*/  LDL.LU R7, [R1+0x38] ;  /* 0x0000380001077983 */ /* 0x000ee60000300800 */
[----:B------:R1:W-:Y:S04]  /*52c80*/  STS.U16 [R2+0x21100], R9 ;  /* 0x0211000902007388 */ /* 0x0003e80000000400 */
[----:B------:R1:W-:Y:S04]  /*52c90*/  STS.U16 [R2+0x22000], R10 ;  /* 0x0220000a02007388 */ /* 0x0003e80000000400 */
[----:B------:R1:W-:Y:S04]  /*52ca0*/  STS.U16 [R2+0x22100], R11 ;  /* 0x0221000b02007388 */ /* 0x0003e80000000400 */
[----:B------:R1:W-:Y:S04]  /*52cb0*/  STS.U16 [R2+0x23000], R12 ;  /* 0x0230000c02007388 */ /* 0x0003e80000000400 */
[----:B------:R1:W-:Y:S04]  /*52cc0*/  STS.U16 [R2+0x23100], R13 ;  /* 0x0231000d02007388 */ /* 0x0003e80000000400 */
[----:B0-----:R-:W3:Y:S01]  /*52cd0*/  LDL.LU R8, [R1+0x34] ;  /* 0x0000340001087983 */ /* 0x001ee20000300800 */
[----:B-1----:R-:W3:Y:S02]  /*52ce0*/  LDL.LU R9, [R1+0x30] ;  /* 0x0000300001097983 */ /* 0x002ee40000300800 */
[----:B------:R-:W3:Y:S01]  /*52cf0*/  LDL.LU R10, [R1+0x2c] ;  /* 0x00002c00010a7983 */ /* 0x000ee20000300800 */
[----:B------:R-:W3:Y:S01]  /*52d00*/  LDL.LU R11, [R1+0x28] ;  /* 0x00002800010b7983 */ /* 0x000ee20000300800 */
[----:B------:R-:W3:Y:S03]  /*52d10*/  LDL.LU R12, [R1+0x24] ;  /* 0x00002400010c7983 */ /* 0x000ee60000300800 */
        /* <DEDUP_REMOVED lines=15> */
[----:B0-----:R-:W3:Y:S01]  /*52e10*/  LDL.LU R29, [R1+0x4] ;  /* 0x00000400011d7983 */ /* 0x001ee20000300800 */
[----:B-1----:R-:W3:Y:S03]  /*52e20*/  LDL.LU R15, [R1] ;  /* 0x00000000010f7983 */ /* 0x002ee60000300800 */
[----:B--2---:R0:W-:Y:S04]  /*52e30*/  STS.U16 [R2+0x27100], R0 ;  /* 0x0271000002007388 */ /* 0x0041e80000000400 */
[----:B0-----:R-:W2:Y:S04]  /*52e40*/  LDL.LU R0, [R1+0x4204] ;  /* 0x0042040001007983 */ /* 0x001ea80000300800 */
[----:B--2---:R0:W-:Y:S04]  /*52e50*/  STS.U16 [R2+0x28000], R0 ;  /* 0x0280000002007388 */ /* 0x0041e80000000400 */
[----:B0-----:R-:W2:Y:S04]  /*52e60*/  LDL.LU R0, [R1+0x4200] ;  /* 0x0042000001007983 */ /* 0x001ea80000300800 */
[----:B--2---:R0:W-:Y:S04]  /*52e70*/  STS.U16 [R2+0x28100], R0 ;  /* 0x0281000002007388 */ /* 0x0041e80000000400 */
[----:B0-----:R-:W2:Y:S04]  /*52e80*/  LDL.LU R0, [R1+0x41fc] ;  /* 0x0041fc0001007983 */ /* 0x001ea80000300800 */
[----:B---3--:R-:W-:Y:S04]  /*52e90*/  STS.U16 [R2+0x29100], R14 ;  /* 0x0291000e02007388 */ /* 0x008fe80000000400 */
        /* <DEDUP_REMOVED lines=10> */
[----:B--2---:R0:W-:Y:S04]  /*52f40*/  STS.U16 [R2+0x29000], R0 ;  /* 0x0290000002007388 */ /* 0x0041e80000000400 */
        /* <DEDUP_REMOVED lines=11> */
[----:B------:R-:W3:Y:S01]  /*53000*/  LDL.LU R5, [R1+0x41cc] ;  /* 0x0041cc0001057983 */ /* 0x000ee20000300800 */
[----:B------:R0:W-:Y:S04]  /*53010*/  STS.U16 [R2+0x2f000], R6 ;  /* 0x02f0000602007388 */ /* 0x0001e80000000400 */
[----:B------:R1:W-:Y:S04]  /*53020*/  STS.U16 [R2+0x2f100], R7 ;  /* 0x02f1000702007388 */ /* 0x0003e80000000400 */
[----:B------:R1:W-:Y:S04]  /*53030*/  STS.U16 [R2+0x30000], R8 ;  /* 0x0300000802007388 */ /* 0x0003e80000000400 */
[----:B------:R1:W-:Y:S04]  /*53040*/  STS.U16 [R2+0x30100], R9 ;  /* 0x0301000902007388 */ /* 0x0003e80000000400 */
[----:B------:R1:W-:Y:S04]  /*53050*/  STS.U16 [R2+0x31000], R10 ;  /* 0x0310000a02007388 */ /* 0x0003e80000000400 */
[----:B------:R1:W-:Y:S04]  /*53060*/  STS.U16 [R2+0x31100], R11 ;  /* 0x0311000b02007388 */ /* 0x0003e80000000400 */
[----:B0-----:R-:W4:Y:S01]  /*53070*/  LDL.LU R6, [R1+0x41c8] ;  /* 0x0041c80001067983 */ /* 0x001f220000300800 */
[----:B-1----:R-:W4:Y:S02]  /*53080*/  LDL.LU R7, [R1+0x41c4] ;  /* 0x0041c40001077983 */ /* 0x002f240000300800 */
[----:B------:R-:W4:Y:S02]  /*53090*/  LDL.LU R8, [R1+0x41c0] ;  /* 0x0041c00001087983 */ /* 0x000f240000300800 */
[----:B------:R-:W4:Y:S01]  /*530a0*/  LDL.LU R9, [R1+0x41bc] ;  /* 0x0041bc0001097983 */ /* 0x000f220000300800 */
[----:B------:R-:W4:Y:S01]  /*530b0*/  LDL.LU R10, [R1+0x41b8] ;  /* 0x0041b800010a7983 */ /* 0x000f220000300800 */
[----:B------:R-:W4:Y:S03]  /*530c0*/  LDL.LU R11, [R1+0x41b4] ;  /* 0x0041b400010b7983 */ /* 0x000f260000300800 */
        /* <DEDUP_REMOVED lines=15> */
[----:B0-----:R-:W4:Y:S01]  /*531c0*/  LDL.LU R27, [R1+0x4198] ;  /* 0x00419800011b7983 */ /* 0x001f220000300800 */
[----:B-1----:R-:W4:Y:S02]  /*531d0*/  LDL.LU R28, [R1+0x4194] ;  /* 0x00419400011c7983 */ /* 0x002f240000300800 */
[----:B------:R-:W4:Y:S01]  /*531e0*/  LDL.LU R29, [R1+0x4190] ;  /* 0x00419000011d7983 */ /* 0x000f220000300800 */
[----:B--2---:R0:W-:Y:S04]  /*531f0*/  STS.U16 [R2+0x3f000], R4 ;  /* 0x03f0000402007388 */ /* 0x0041e80000000400 */
[----:B---3--:R1:W-:Y:S04]  /*53200*/  STS.U16 [R2+0x3e100], R5 ;  /* 0x03e1000502007388 */ /* 0x0083e80000000400 */
[----:B0-----:R-:W2:Y:S04]  /*53210*/  LDL R4, [R1+0x2ce8] ;  /* 0x002ce80001047983 */ /* 0x001ea80000100800 */
[----:B-1----:R-:W2:Y:S01]  /*53220*/  LDL R5, [R1+0x2cec] ;  /* 0x002cec0001057983 */ /* 0x002ea20000100800 */
[----:B------:R-:W-:-:S02]  /*53230*/  PRMT R14, RZ, 0x7610, R14 ;  /* 0x00007610ff0e7816 */ /* 0x000fc4000000000e */
[----:B--2---:R-:W-:-:S04]  /*53240*/  @!P4 LOP3.LUT R5, R5, R4, RZ, 0x3c, !PT ;  /* 0x000000040505c212 */ /* 0x004fc800078e3cff */
[----:B------:R-:W-:-:S04]  /*53250*/  @!P4 LOP3.LUT R4, R5, R4, RZ, 0x3c, !PT ;  /* 0x000000040504c212 */ /* 0x000fc800078e3cff */
[----:B------:R-:W-:-:S05]  /*53260*/  @!P4 LOP3.LUT R5, R5, R4, RZ, 0x3c, !PT ;  /* 0x000000040505c212 */ /* 0x000fca00078e3cff */
[----:B------:R-:W2:Y:S04]  /*53270*/  @!P4 LDG.E.U16 R14, [R4.64] ;  /* 0x00000008040ec981 */ /* 0x000ea8000c1e1500 */
[----:B------:R0:W-:Y:S04]  /*53280*/  STS.U16 [R2+0x36100], R15 ;  /* 0x0361000f02007388 */ /* 0x0001e80000000400 */
[----:B----4-:R-:W-:Y:S04]  /*53290*/  STS.U16 [R2+0x37000], R29 ;  /* 0x0370001d02007388 */ /* 0x010fe80000000400 */
[----:B------:R-:W-:Y:S04]  /*532a0*/  STS.U16 [R2+0x37100], R28 ;  /* 0x0371001c02007388 */ /* 0x000fe80000000400 */
[----:B------:R-:W-:Y:S04]  /*532b0*/  STS.U16 [R2+0x38000], R27 ;  /* 0x0380001b02007388 */ /* 0x000fe80000000400 */
[----:B------:R-:W-:Y:S04]  /*532c0*/  STS.U16 [R2+0x38100], R26 ;  /* 0x0381001a02007388 */ /* 0x000fe80000000400 */
[----:B------:R-:W-:Y:S04]  /*532d0*/  STS.U16 [R2+0x39000], R25 ;  /* 0x0390001902007388 */ /* 0x000fe80000000400 */
[----:B------:R-:W-:Y:S01]  /*532e0*/  STS.U16 [R2+0x39100], R24 ;  /* 0x0391001802007388 */ /* 0x000fe20000000400 */
[----:B0-----:R-:W-:-:S03]  /*532f0*/  LOP3.LUT R15, R2, 0x10, RZ, 0x3c, !PT ;  /* 0x00000010020f7812 */ /* 0x001fc600078e3cff */
        /* <DEDUP_REMOVED lines=9> */
[----:B------:R-:W-:Y:S01]  /*53390*/  STS.U16 [R2+0x3f100], R3 ;  /* 0x03f1000302007388 */ /* 0x000fe20000000400 */
[----:B------:R-:W-:Y:S02]  /*533a0*/  STS.U16 [R15+0x200], R22 ;  /* 0x000200160f007388 */ /* 0x000fe40000000400 */
[----:B------:R-:W-:Y:S02]  /*533b0*/  STS.U16 [R15+0x300], R18 ;  /* 0x000300120f007388 */ /* 0x000fe40000000400 */
[----:B------:R-:W-:Y:S01]  /*533c0*/  STS.U16 [R15+0x1200], R16 ;  /* 0x001200100f007388 */ /* 0x000fe20000000400 */
[----:B------:R-:W-:Y:S01]  /*533d0*/  STS.U16 [R15+0x1300], R17 ;  /* 0x001300110f007388 */ /* 0x000fe20000000400 */
[----:B------:R-:W-:Y:S02]  /*533e0*/  STS.U16 [R15+0x2200], R19 ;  /* 0x002200130f007388 */ /* 0x000fe40000000400 */
[----:B------:R-:W-:Y:S02]  /*533f0*/  STS.U16 [R15+0x2300], R20 ;  /* 0x002300140f007388 */ /* 0x000fe40000000400 */
[----:B------:R0:W-:Y:S02]  /*53400*/  STS.U16 [R15+0x3200], R21 ;  /* 0x003200150f007388 */ /* 0x0001e40000000400 */
[----:B0-----:R-:W3:Y:S04]  /*53410*/  LDL.LU R15, [R1+0x418c] ;  /* 0x00418c00010f7983 */ /* 0x001ee80000300800 */
[----:B--2---:R0:W-:Y:S04]  /*53420*/  STL [R1+0xf90], R14 ;  /* 0x000f900e01007387 */ /* 0x0041e80000100800 */
[----:B0-----:R-:W2:Y:S01]  /*53430*/  LDL.LU R14, [R1+0x4188] ;  /* 0x00418800010e7983 */ /* 0x001ea20000300800 */
[----:B------:R-:W4:Y:S02]  /*53440*/  LDL R4, [R1+0x2ce0] ;  /* 0x002ce00001047983 */ /* 0x000f240000100800 */
[----:B------:R-:W4:Y:S01]  /*53450*/  LDL R5, [R1+0x2ce4] ;  /* 0x002ce40001057983 */ /* 0x000f220000100800 */
[----:B---3--:R-:W-:-:S02]  /*53460*/  PRMT R15, RZ, 0x7610, R15 ;  /* 0x00007610ff0f7816 */ /* 0x008fc4000000000f */
[----:B----4-:R-:W-:-:S04]  /*53470*/  @!P0 LOP3.LUT R5, R5, R4, RZ, 0x3c, !PT ;  /* 0x0000000405058212 */ /* 0x010fc800078e3cff */
[----:B------:R-:W-:-:S04]  /*53480*/  @!P0 LOP3.LUT R4, R5, R4, RZ, 0x3c, !PT ;  /* 0x0000000405048212 */ /* 0x000fc800078e3cff */
[----:B------:R-:W-:-:S05]  /*53490*/  @!P0 LOP3.LUT R5, R5, R4, RZ, 0x3c, !PT ;  /* 0x0000000405058212 */ /* 0x000fca00078e3cff */
[----:B------:R-:W3:Y:S04]  /*534a0*/  @!P0 LDG.E.U16 R15, [R4.64] ;  /* 0x00000008040f8981 */ /* 0x000ee8000c1e1500 */
[----:B---3--:R0:W-:Y:S04]  /*534b0*/  STL [R1+0xf8c], R15 ;  /* 0x000f8c0f01007387 */ /* 0x0081e80000100800 */
[----:B0-----:R-:W3:Y:S01]  /*534c0*/  LDL.LU R15, [R1+0x4184] ;  /* 0x00418400010f7983 */ /* 0x001ee20000300800 */
[----:B------:R-:W4:Y:S02]  /*534d0*/  LDL R4, [R1+0x2cd8] ;  /* 0x002cd80001047983 */ /* 0x000f240000100800 */
[----:B------:R-:W4:Y:S01]  /*534e0*/  LDL R5, [R1+0x2cdc] ;  /* 0x002cdc0001057983 */ /* 0x000f220000100800 */
[----:B--2---:R-:W-:-:S02]  /*534f0*/  PRMT R14, RZ, 0x7610, R14 ;  /* 0x00007610ff0e7816 */ /* 0x004fc4000000000e */
[----:B----4-:R-:W-:-:S04]  /*53500*/  @!P4 LOP3.LUT R5, R5, R4, RZ, 0x3c, !PT ;  /* 0x000000040505c212 */ /* 0x010fc800078e3cff */
[----:B------:R-:W-:-:S04]  /*53510*/  @!P4 LOP3.LUT R4, R5, R4, RZ, 0x3c, !PT ;  /* 0x000000040504c212 */ /* 0x000fc800078e3cff */
[----:B------:R-:W-:-:S05]  /*53520*/  @!P4 LOP3.LUT R5, R5, R4, RZ, 0x3c, !PT ;  /* 0x000000040505c212 */ /* 0x000fca00078e3cff */
[----:B------:R-:W2:Y:S04]  /*53530*/  @!P4 LDG.E.U16 R14, [R4.64] ;  /* 0x00000008040ec981 */ /* 0x000ea8000c1e1500 */
        /* <DEDUP_REMOVED lines=6186> */
[----:B------:R-:W4:Y:S02]  /*6b7e0*/  LDL R5, [R1+0x143c] ;  /* 0x00143c0001057983 */ /* 0x000f240000100800 */
[----:B----4-:R-:W-:-:S02]  /*6b7f0*/  @!P0 LOP3.LUT R5, R5, R4, RZ, 0x3c, !PT ;  /* 0x0000000405058212 */ /* 0x010fc400078e3cff */
[----:B---3--:R-:W-:Y:S02]  /*6b800*/  PRMT R15, RZ, 0x7610, R15 ;  /* 0x00007610ff0f7816 */ /* 0x008fe4000000000f */
        /* <DEDUP_REMOVED lines=1140> */
[----:B------:R-:W4:Y:S01]  /*6ff50*/  LDL R5, [R1+0x2f30] ;  /* 0x002f300001057983 */ /* 0x000f220000100800 */
[----:B------:R-:W-:-:S02]  /*6ff60*/  PRMT R0, RZ, 0x7610, R0 ;  /* 0x00007610ff007816 */ /* 0x000fc40000000000 */
[----:B----4-:R-:W-:-:S04]  /*6ff70*/  @!P4 LOP3.LUT R5, R5, R4, RZ, 0x3c, !PT ;  /* 0x000000040505c212 */ /* 0x010fc800078e3cff */
[----:B------:R-:W-:-:S04]  /*6ff80*/  @!P4 LOP3.LUT R4, R5, R4, RZ, 0x3c, !PT ;  /* 0x000000040504c212 */ /* 0x000fc800078e3cff */
[----:B------:R-:W-:-:S05]  /*6ff90*/  @!P4 LOP3.LUT R5, R5, R4, RZ, 0x3c, !PT ;  /* 0x000000040505c212 */ /* 0x000fca00078e3cff */
[----:B------:R0:W4:Y:S04]  /*6ffa0*/  @!P4 LDG.E.U16 R0, [R4.64] ;  /* 0x000000080400c981 */ /* 0x000128000c1e1500 */
[----:B0-----:R-:W2:Y:S04]  /*6ffb0*/  LDL R4, [R1+0x2f2c] ;  /* 0x002f2c0001047983 */ /* 0x001ea80000100800 */
[----:B------:R-:W2:Y:S01]  /*6ffc0*/  LDL R5, [R1+0x2f38] ;  /* 0x002f380001057983 */ /* 0x000ea20000100800 */
[----:B---3--:R-:W-:Y:S02]  /*6ffd0*/  PRMT R15, RZ, 0x7610, R15 ;  /* 0x00007610ff0f7816 */ /* 0x008fe4000000000f */
[----:B--2---:R-:W-:-:S04]  /*6ffe0*/  @!P0 LOP3.LUT R5, R5, R4, RZ, 0x3c, !PT ;  /* 0x0000000405058212 */ /* 0x004fc800078e3cff */
[----:B------:R-:W-:-:S04]  /*6fff0*/  @!P0 LOP3.LUT R4, R5, R4, RZ, 0x3c, !PT ;  /* 0x0000000405048212 */ /* 0x000fc800078e3cff */
[----:B------:R-:W-:-:S05]  /*70000*/  @!P0 LOP3.LUT R5, R5, R4, RZ, 0x3c, !PT ;  /* 0x0000000405058212 */ /* 0x000fca00078e3cff */
[----:B------:R-:W2:Y:S04]  /*70010*/  @!P0 LDG.E.U16 R15, [R4.64] ;  /* 0x00000008040f8981 */ /* 0x000ea8000c1e1500 */
[----:B----4-:R-:W-:Y:S04]  /*70020*/  STL [R1+0x32d4], R0 ;  /* 0x0032d40001007387 */ /* 0x010fe80000100800 */
[----:B--2---:R0:W-:Y:S04]  /*70030*/  STL [R1+0xac], R15 ;  /* 0x0000ac0f01007387 */ /* 0x0041e80000100800 */
[----:B0-----:R-:W2:Y:S01]  /*70040*/  LDL.LU R15, [R1+0x34c4] ;  /* 0x0034c400010f7983 */ /* 0x001ea20000300800 */
[----:B------:R-:W3:Y:S02]  /*70050*/  LDL R4, [R1+0x2f44] ;  /* 0x002f440001047983 */ /* 0x000ee40000100800 */
[----:B------:R-:W3:Y:S02]  /*70060*/  LDL R5, [R1+0x2f50] ;  /* 0x002f500001057983 */ /* 0x000ee40000100800 */
[----:B---3--:R-:W-:-:S02]  /*70070*/  @!P4 LOP3.LUT R5, R5, R4, RZ, 0x3c, !PT ;  /* 0x000000040505c212 */ /* 0x008fc400078e3cff */
[----:B--2---:R-:W-:Y:S02]  /*70080*/  PRMT R15, RZ, 0x7610, R15 ;  /* 0x00007610ff0f7816 */ /* 0x004fe4000000000f */
[----:B------:R-:W-:-:S04]  /*70090*/  @!P4 LOP3.LUT R4, R5, R4, RZ, 0x3c, !PT ;  /* 0x000000040504c212 */ /* 0x000fc800078e3cff */
[----:B------:R-:W-:-:S05]  /*700a0*/  @!P4 LOP3.LUT R5, R5, R4, RZ, 0x3c, !PT ;  /* 0x000000040505c212 */ /* 0x000fca00078e3cff */
[----:B------:R-:W2:Y:S04]  /*700b0*/  @!P4 LDG.E.U16 R15, [R4.64] ;  /* 0x00000008040fc981 */ /* 0x000ea8000c1e1500 */
        /* <DEDUP_REMOVED lines=161> */
[----:B------:R0:W2:Y:S04]  /*70ad0*/  @!P4 LDG.E.U16 R15, [R4.64] ;  /* 0x00000008040fc981 */ /* 0x0000a8000c1e1500 */
[----:B0-----:R-:W3:Y:S04]  /*70ae0*/  LDL R4, [R1+0x2fec] ;  /* 0x002fec0001047983 */ /* 0x001ee80000100800 */
[----:B------:R-:W3:Y:S01]  /*70af0*/  LDL R5, [R1+0x2ff8] ;  /* 0x002ff80001057983 */ /* 0x000ee20000100800 */
[----:B------:R-:W-:Y:S02]  /*70b00*/  PRMT R14, RZ, 0x7610, R14 ;  /* 0x00007610ff0e7816 */ /* 0x000fe4000000000e */
[----:B---3--:R-:W-:-:S04]  /*70b10*/  @!P0 LOP3.LUT R5, R5, R4, RZ, 0x3c, !PT ;  /* 0x0000000405058212 */ /* 0x008fc800078e3cff */
[----:B------:R-:W-:-:S04]  /*70b20*/  @!P0 LOP3.LUT R4, R5, R4, RZ, 0x3c, !PT ;  /* 0x0000000405048212 */ /* 0x000fc800078e3cff */
[----:B------:R-:W-:-:S05]  /*70b30*/  @!P0 LOP3.LUT R5, R5, R4, RZ, 0x3c, !PT ;  /* 0x0000000405058212 */ /* 0x000fca00078e3cff */
[----:B------:R-:W3:Y:S04]  /*70b40*/  @!P0 LDG.E.U16 R14, [R4.64] ;  /* 0x00000008040e8981 */ /* 0x000ee8000c1e1500 */
[----:B--2---:R0:W-:Y:S04]  /*70b50*/  STL [R1+0x60], R15 ;  /* 0x0000600f01007387 */ /* 0x0041e80000100800 */
[----:B0-----:R-:W2:Y:S04]  /*70b60*/  LDL R15, [R1+0x3020] ;  /* 0x00302000010f7983 */ /* 0x001ea80000100800 */
        /* <DEDUP_REMOVED lines=35> */
[----:B------:R-:W3:Y:S01]  /*70da0*/  @!P0 LDG.E.U16 R14, [R4.64] ;  /* 0x00000008040e8981 */ /* 0x000ee2000c1e1500 */
[----:B------:R-:W-:-:S03]  /*70db0*/  PRMT R12, RZ, 0x7610, R12 ;  /* 0x00007610ff0c7816 */ /* 0x000fc6000000000c */
[----:B---3--:R0:W-:Y:S04]  /*70dc0*/  STL [R1+0x4c], R14 ;  /* 0x00004c0e01007387 */ /* 0x0081e80000100800 */
[----:B0-----:R-:W3:Y:S01]  /*70dd0*/  LDL.LU R14, [R1+0x3468] ;  /* 0x00346800010e7983 */ /* 0x001ee20000300800 */
[----:B------:R-:W4:Y:S02]  /*70de0*/  LDL R5, [R1+0x3014] ;  /* 0x0030140001057983 */ /* 0x000f240000100800 */
[----:B--2---:R-:W-:Y:S02]  /*70df0*/  @!P4 IMAD.MOV.U32 R4, RZ, RZ, R15 ;  /* 0x000000ffff04c224 */ /* 0x004fe400078e000f */
[----:B------:R-:W2:Y:S04]  /*70e00*/  LDL R15, [R1+0x3054] ;  /* 0x00305400010f7983 */ /* 0x000ea80000100800 */
[----:B----4-:R0:W4:Y:S04]  /*70e10*/  @!P4 LDG.E.U16 R12, [R4.64] ;  /* 0x00000008040cc981 */ /* 0x010128000c1e1500 */
[----:B0-----:R-:W2:Y:S04]  /*70e20*/  LDL R4, [R1+0x301c] ;  /* 0x00301c0001047983 */ /* 0x001ea80000100800 */
[----:B------:R-:W2:Y:S01]  /*70e30*/  LDL R5, [R1+0x3028] ;  /* 0x0030280001057983 */ /* 0x000ea20000100800 */
[----:B---3--:R-:W-:-:S02]  /*70e40*/  PRMT R14, RZ, 0x7610, R14 ;  /* 0x00007610ff0e7816 */ /* 0x008fc4000000000e */
[----:B--2---:R-:W-:-:S04]  /*70e50*/  @!P0 LOP3.LUT R5, R5, R4, RZ, 0x3c, !PT ;  /* 0x0000000405058212 */ /* 0x004fc800078e3cff */
[----:B------:R-:W-:-:S04]  /*70e60*/  @!P0 LOP3.LUT R4, R5, R4, RZ, 0x3c, !PT ;  /* 0x0000000405048212 */ /* 0x000fc800078e3cff */
[----:B------:R-:W-:-:S05]  /*70e70*/  @!P0 LOP3.LUT R5, R5, R4, RZ, 0x3c, !PT ;  /* 0x0000000405058212 */ /* 0x000fca00078e3cff */
[----:B------:R-:W2:Y:S04]  /*70e80*/  @!P0 LDG.E.U16 R14, [R4.64] ;  /* 0x00000008040e8981 */ /* 0x000ea8000c1e1500 */
[----:B----4-:R0:W-:Y:S04]  /*70e90*/  STL [R1+0x48], R12 ;  /* 0x0000480c01007387 */ /* 0x0101e80000100800 */
[----:B0-----:R-:W3:Y:S04]  /*70ea0*/  LDL R12, [R1+0x3060] ;  /* 0x00306000010c7983 */ /* 0x001ee80000100800 */
[----:B--2---:R0:W-:Y:S04]  /*70eb0*/  STL [R1+0x44], R14 ;  /* 0x0000440e01007387 */ /* 0x0041e80000100800 */
[----:B0-----:R-:W2:Y:S01]  /*70ec0*/  LDL.LU R14, [R1+0x3464] ;  /* 0x00346400010e7983 */ /* 0x001ea20000300800 */
[----:B------:R-:W4:Y:S02]  /*70ed0*/  LDL R4, [R1+0x3024] ;  /* 0x0030240001047983 */ /* 0x000f240000100800 */
[----:B------:R-:W4:Y:S01]  /*70ee0*/  LDL R5, [R1+0x3030] ;  /* 0x0030300001057983 */ /* 0x000f220000100800 */
[----:B------:R-:W-:-:S02]  /*70ef0*/  PRMT R7, RZ, 0x7610, R7 ;  /* 0x00007610ff077816 */ /* 0x000fc40000000007 */
[----:B----4-:R-:W-:-:S04]  /*70f00*/  @!P4 LOP3.LUT R5, R5, R4, RZ, 0x3c, !PT ;  /* 0x000000040505c212 */ /* 0x010fc800078e3cff */
[----:B------:R-:W-:-:S04]  /*70f10*/  @!P4 LOP3.LUT R4, R5, R4, RZ, 0x3c, !PT ;  /* 0x000000040504c212 */ /* 0x000fc800078e3cff */
[----:B------:R-:W-:-:S05]  /*70f20*/  @!P4 LOP3.LUT R5, R5, R4, RZ, 0x3c, !PT ;  /* 0x000000040505c212 */ /* 0x000fca00078e3cff */
[----:B------:R0:W4:Y:S04]  /*70f30*/  @!P4 LDG.E.U16 R7, [R4.64] ;  /* 0x000000080407c981 */ /* 0x000128000c1e1500 */
[----:B0-----:R-:W3:Y:S04]  /*70f40*/  LDL R4, [R1+0x302c] ;  /* 0x00302c0001047983 */ /* 0x001ee80000100800 */
[----:B------:R-:W3:Y:S01]  /*70f50*/  LDL R5, [R1+0x3038] ;  /* 0x0030380001057983 */ /* 0x000ee20000100800 */
[----:B--2---:R-:W-:Y:S02]  /*70f60*/  PRMT R14, RZ, 0x7610, R14 ;  /* 0x00007610ff0e7816 */ /* 0x004fe4000000000e */
[----:B---3--:R-:W-:-:S04]  /*70f70*/  @!P0 LOP3.LUT R5, R5, R4, RZ, 0x3c, !PT ;  /* 0x0000000405058212 */ /* 0x008fc800078e3cff */
        /* <DEDUP_REMOVED lines=8> */
[----:B------:R-:W4:Y:S02]  /*71000*/  LDL R5, [R1+0x3050] ;  /* 0x0030500001057983 */ /* 0x000f240000100800 */
[----:B----4-:R-:W-:-:S02]  /*71010*/  @!P4 LOP3.LUT R5, R5, R4, RZ, 0x3c, !PT ;  /* 0x000000040505c212 */ /* 0x010fc400078e3cff */
[----:B--2---:R-:W-:Y:S02]  /*71020*/  PRMT R14, RZ, 0x7610, R14 ;  /* 0x00007610ff0e7816 */ /* 0x004fe4000000000e */
[----:B------:R-:W-:-:S04]  /*71030*/  @!P4 LOP3.LUT R4, R5, R4, RZ, 0x3c, !PT ;  /* 0x000000040504c212 */ /* 0x000fc800078e3cff */
[----:B------:R-:W-:-:S05]  /*71040*/  @!P4 LOP3.LUT R5, R5, R4, RZ, 0x3c, !PT ;  /* 0x000000040505c212 */ /* 0x000fca00078e3cff */
[----:B------:R-:W2:Y:S04]  /*71050*/  @!P4 LDG.E.U16 R14, [R4.64] ;  /* 0x00000008040ec981 */ /* 0x000ea8000c1e1500 */
        /* <DEDUP_REMOVED lines=8> */
[----:B------:R0:W2:Y:S01]  /*710e0*/  @!P0 LDG.E.U16 R14, [R4.64] ;  /* 0x00000008040e8981 */ /* 0x0000a2000c1e1500 */
[----:B------:R-:W-:Y:S01]  /*710f0*/  PRMT R9, RZ, 0x7610, R9 ;  /* 0x00007610ff097816 */ /* 0x000fe20000000009 */
[----:B0-----:R-:W-:Y:S02]  /*71100*/  @!P4 IMAD.MOV.U32 R4, RZ, RZ, R12 ;  /* 0x000000ffff04c224 */ /* 0x001fe400078e000c */
[----:B------:R-:W-:-:S05]  /*71110*/  @!P4 IMAD.MOV.U32 R5, RZ, RZ, R15 ;  /* 0x000000ffff05c224 */ /* 0x000fca00078e000f */
[----:B------:R0:W4:Y:S04]  /*71120*/  @!P4 LDG.E.U16 R9, [R4.64] ;  /* 0x000000080409c981 */ /* 0x000128000c1e1500 */
[----:B--2---:R1:W-:Y:S04]  /*71130*/  STL [R1+0x34], R14 ;  /* 0x0000340e01007387 */ /* 0x0043e80000100800 */
[----:B-1----:R-:W2:Y:S01]  /*71140*/  LDL.LU R14, [R1+0x3458] ;  /* 0x00345800010e7983 */ /* 0x002ea20000300800 */
[----:B0-----:R-:W2:Y:S01]  /*71150*/  LDL R5, [R1+0x305c] ;  /* 0x00305c0001057983 */ /* 0x001ea20000100800 */
[----:B------:R-:W-:Y:S01]  /*71160*/  PRMT R6, RZ, 0x7610, R6 ;  /* 0x00007610ff067816 */ /* 0x000fe20000000006 */
[----:B---3--:R-:W-:Y:S01]  /*71170*/  @!P0 IMAD.MOV.U32 R4, RZ, RZ, R7 ;  /* 0x000000ffff048224 */ /* 0x008fe200078e0007 */
[----:B------:R-:W3:Y:S04]  /*71180*/  LDL R15, [R1+0x30d0] ;  /* 0x0030d000010f7983 */ /* 0x000ee80000100800 */
[----:B------:R-:W3:Y:S01]  /*71190*/  LDL R12, [R1+0x30cc] ;  /* 0x0030cc00010c7983 */ /* 0x000ee20000100800 */
[----:B----4-:R0:W-:Y:S02]  /*711a0*/  STL [R1+0x30], R9 ;  /* 0x0000300901007387 */ /* 0x0101e40000100800 */
[----:B------:R-:W4:Y:S01]  /*711b0*/  LDL R7, [R1+0x3144] ;  /* 0x0031440001077983 */ /* 0x000f220000100800 */
[----:B0-----:R-:W3:Y:S04]  /*711c0*/  LDL R9, [R1+0x30d8] ;  /* 0x0030d80001097983 */ /* 0x001ee80000100800 */
[----:B--2---:R0:W2:Y:S04]  /*711d0*/  @!P0 LDG.E.U16 R6, [R4.64] ;  /* 0x0000000804068981 */ /* 0x0040a8000c1e1500 */
[----:B0-----:R-:W2:Y:S04]  /*711e0*/  LDL R4, [R1+0x3064] ;  /* 0x0030640001047983 */ /* 0x001ea80000100800 */
[----:B------:R-:W2:Y:S01]  /*711f0*/  LDL R5, [R1+0x3070] ;  /* 0x0030700001057983 */ /* 0x000ea20000100800 */
[----:B------:R-:W-:-:S02]  /*71200*/  PRMT R14, RZ, 0x7610, R14 ;  /* 0x00007610ff0e7816 */ /* 0x000fc4000000000e */
[----:B--2---:R-:W-:-:S04]  /*71210*/  @!P4 LOP3.LUT R5, R5, R4, RZ, 0x3c, !PT ;  /* 0x000000040505c212 */ /* 0x004fc800078e3cff */
[----:B------:R-:W-:-:S04]  /*71220*/  @!P4 LOP3.LUT R4, R5, R4, RZ, 0x3c, !PT ;  /* 0x000000040504c212 */ /* 0x000fc800078e3cff */
[----:B------:R-:W-:-:S05]  /*71230*/  @!P4 LOP3.LUT R5, R5, R4, RZ, 0x3c, !PT ;  /* 0x000000040505c212 */ /* 0x000fca00078e3cff */
[----:B------:R-:W2:Y:S04]  /*71240*/  @!P4 LDG.E.U16 R14, [R4.64] ;  /* 0x00000008040ec981 */ /* 0x000ea8000c1e1500 */
[----:B------:R0:W-:Y:S04]  /*71250*/  STL [R1+0x2c], R6 ;  /* 0x00002c0601007387 */ /* 0x0001e80000100800 */
[----:B0-----:R-:W4:Y:S04]  /*71260*/  LDL R6, [R1+0x3150] ;  /* 0x0031500001067983 */ /* 0x001f280000100800 */
        /* <DEDUP_REMOVED lines=9> */
[----:B0-----:R-:W2:Y:S01]  /*71300*/  LDL R5, [R1+0x30c4] ;  /* 0x0030c40001057983 */ /* 0x001ea20000100800 */
[----:B------:R-:W-:Y:S01]  /*71310*/  PRMT R13, RZ, 0x7610, R13 ;  /* 0x00007610ff0d7816 */ /* 0x000fe2000000000d */
[----:B---3--:R-:W-:Y:S01]  /*71320*/  @!P4 IMAD.MOV.U32 R4, RZ, RZ, R15 ;  /* 0x000000ffff04c224 */ /* 0x008fe200078e000f */
[----:B------:R-:W-:-:S04]  /*71330*/  PRMT R28, RZ, 0x7610, R28 ;  /* 0x00007610ff1c7816 */ /* 0x000fc8000000001c */
[----:B--2---:R0:W2:Y:S02]  /*71340*/  @!P4 LDG.E.U16 R13, [R4.64] ;  /* 0x00000008040dc981 */ /* 0x0040a4000c1e1500 */
[----:B0-----:R-:W-:Y:S02]  /*71350*/  @!P0 IMAD.MOV.U32 R4, RZ, RZ, R9 ;  /* 0x000000ffff048224 */ /* 0x001fe400078e0009 */
[----:B------:R-:W-:-:S05]  /*71360*/  @!P0 IMAD.MOV.U32 R5, RZ, RZ, R12 ;  /* 0x000000ffff058224 */ /* 0x000fca00078e000c */
[----:B------:R0:W3:Y:S04]  /*71370*/  @!P0 LDG.E.U16 R28, [R4.64] ;  /* 0x00000008041c8981 */ /* 0x0000e8000c1e1500 */
[----:B------:R1:W-:Y:S01]  /*71380*/  STL [R1+0x24], R8 ;  /* 0x0000240801007387 */ /* 0x0003e20000100800 */
[----:B------:R-:W3:Y:S01]  /*71390*/  LDL R15, [R1+0x307c] ;  /* 0x00307c00010f7983 */ /* 0x000ee20000100800 */
[----:B0-----:R-:W-:Y:S02]  /*713a0*/  PRMT R4, RZ, 0x7610, R4 ;  /* 0x00007610ff047816 */ /* 0x001fe40000000004 */
[----:B-1----:R-:W3:Y:S04]  /*713b0*/  LDL R8, [R1+0x3158] ;  /* 0x0031580001087983 */ /* 0x002ee80000100800 */
[----:B----4-:R0:W4:Y:S04]  /*713c0*/  @!P4 LDG.E.U16 R4, [R6.64] ;  /* 0x000000080604c981 */ /* 0x010128000c1e1500 */
[----:B--2---:R1:W-:Y:S04]  /*713d0*/  STL [R1], R13 ;  /* 0x0000000d01007387 */ /* 0x0043e80000100800 */
[----:B-1----:R-:W2:Y:S04]  /*713e0*/  LDL R13, [R1+0x3088] ;  /* 0x00308800010d7983 */ /* 0x002ea80000100800 */
[----:B---3--:R1:W-:Y:S01]  /*713f0*/  STL [R1+0x3430], R28 ;  /* 0x0034301c01007387 */ /* 0x0083e20000100800 */
[----:B0-----:R-:W3:Y:S01]  /*71400*/  LDL R7, [R1+0x314c] ;  /* 0x00314c0001077983 */ /* 0x001ee20000100800 */
[----:B------:R-:W-:Y:S01]  /*71410*/  PRMT R3, RZ, 0x7610, R3 ;  /* 0x00007610ff037816 */ /* 0x000fe20000000003 */
[----:B------:R-:W2:Y:S01]  /*71420*/  LDL R12, [R1+0x3084] ;  /* 0x00308400010c7983 */ /* 0x000ea20000100800 */
[----:B------:R-:W2:Y:S01]  /*71430*/  LDL R9, [R1+0x3090] ;  /* 0x0030900001097983 */ /* 0x000ea20000100800 */
[----:B------:R-:W-:-:S03]  /*71440*/  @!P0 IMAD.MOV.U32 R6, RZ, RZ, R8 ;  /* 0x000000ffff068224 */ /* 0x000fc600078e0008 */
[----:B----4-:R0:W-:Y:S01]  /*71450*/  STL [R1+0x3434], R4 ;  /* 0x0034340401007387 */ /* 0x0101e20000100800 */
[----:B-1----:R-:W-:Y:S02]  /*71460*/  PRMT R28, RZ, 0x7610, R28 ;  /* 0x00007610ff1c7816 */ /* 0x002fe4000000001c */
[----:B------:R-:W-:Y:S01]  /*71470*/  PRMT R2, RZ, 0x7610, R2 ;  /* 0x00007610ff027816 */ /* 0x000fe20000000002 */
[----:B------:R-:W4:Y:S04]  /*71480*/  LDL R8, [R1+0x308c] ;  /* 0x00308c0001087983 */ /* 0x000f280000100800 */
[----:B0-----:R-:W2:Y:S04]  /*71490*/  LDL R4, [R1+0x3098] ;  /* 0x0030980001047983 */ /* 0x001ea80000100800 */
[----:B---3--:R0:W3:Y:S04]  /*714a0*/  @!P0 LDG.E.U16 R3, [R6.64] ;  /* 0x0000000806038981 */ /* 0x0080e8000c1e1500 */
[----:B0-----:R-:W2:Y:S04]  /*714b0*/  LDL R6, [R1+0x3074] ;  /* 0x0030740001067983 */ /* 0x001ea80000100800 */
[----:B------:R-:W2:Y:S02]  /*714c0*/  LDL R7, [R1+0x3080] ;  /* 0x0030800001077983 */ /* 0x000ea40000100800 */
[----:B--2---:R-:W-:-:S04]  /*714d0*/  @!P4 LOP3.LUT R7, R7, R6, RZ, 0x3c, !PT ;  /* 0x000000060707c212 */ /* 0x004fc800078e3cff */
[----:B------:R-:W-:-:S04]  /*714e0*/  @!P4 LOP3.LUT R6, R7, R6, RZ, 0x3c, !PT ;  /* 0x000000060706c212 */ /* 0x000fc800078e3cff */
[----:B------:R-:W-:-:S05]  /*714f0*/  @!P4 LOP3.LUT R7, R7, R6, RZ, 0x3c, !PT ;  /* 0x000000060707c212 */ /* 0x000fca00078e3cff */
[----:B------:R0:W2:Y:S04]  /*71500*/  @!P4 LDG.E.U16 R28, [R6.64] ;  /* 0x00000008061cc981 */ /* 0x0000a8000c1e1500 */
[----:B---3--:R1:W-:Y:S01]  /*71510*/  STL [R1+0x3438], R3 ;  /* 0x0034380301007387 */ /* 0x0083e20000100800 */
[----:B0-----:R-:W-:Y:S02]  /*71520*/  @!P0 IMAD.MOV.U32 R6, RZ, RZ, R13 ;  /* 0x000000ffff068224 */ /* 0x001fe400078e000d */
[----:B------:R-:W-:Y:S01]  /*71530*/  @!P0 IMAD.MOV.U32 R7, RZ, RZ, R15 ;  /* 0x000000ffff078224 */ /* 0x000fe200078e000f */
[----:B-1----:R-:W-:-:S04]  /*71540*/  PRMT R3, RZ, 0x7610, R3 ;  /* 0x00007610ff037816 */ /* 0x002fc80000000003 */
[----:B------:R0:W3:Y:S02]  /*71550*/  @!P0 LDG.E.U16 R2, [R6.64] ;  /* 0x0000000806028981 */ /* 0x0000e4000c1e1500 */
[----:B0-----:R-:W-:Y:S02]  /*71560*/  @!P4 IMAD.MOV.U32 R6, RZ, RZ, R9 ;  /* 0x000000ffff06c224 */ /* 0x001fe400078e0009 */
[----:B------:R-:W-:-:S05]  /*71570*/  @!P4 IMAD.MOV.U32 R7, RZ, RZ, R12 ;  /* 0x000000ffff07c224 */ /* 0x000fca00078e000c */
[----:B------:R0:W3:Y:S01]  /*71580*/  @!P4 LDG.E.U16 R3, [R6.64] ;  /* 0x000000080603c981 */ /* 0x0000e2000c1e1500 */
[----:B------:R-:W-:Y:S01]  /*71590*/  PRMT R0, RZ, 0x7610, R0 ;  /* 0x00007610ff007816 */ /* 0x000fe20000000000 */
[----:B0-----:R-:W-:Y:S02]  /*715a0*/  @!P0 IMAD.MOV.U32 R6, RZ, RZ, R4 ;  /* 0x000000ffff068224 */ /* 0x001fe400078e0004 */
[----:B----4-:R-:W-:-:S05]  /*715b0*/  @!P0 IMAD.MOV.U32 R7, RZ, RZ, R8 ;  /* 0x000000ffff078224 */ /* 0x010fca00078e0008 */
[----:B------:R0:W4:Y:S04]  /*715c0*/  @!P0 LDG.E.U16 R0, [R6.64] ;  /* 0x0000000806008981 */ /* 0x000128000c1e1500 */
[----:B--2---:R1:W-:Y:S01]  /*715d0*/  STL [R1+0x20], R28 ;  /* 0x0000201c01007387 */ /* 0x0043e20000100800 */
[----:B------:R-:W2:Y:S03]  /*715e0*/  LDL R15, [R1+0x30a8] ;  /* 0x0030a800010f7983 */ /* 0x000ea60000100800 */
[----:B-1----:R-:W2:Y:S04]  /*715f0*/  LDL R28, [R1+0x309c] ;  /* 0x00309c00011c7983 */ /* 0x002ea80000100800 */
[----:B---3--:R-:W-:Y:S01]  /*71600*/  STL [R1+0x3374], R2 ;  /* 0x0033740201007387 */ /* 0x008fe20000100800 */
[----:B------:R-:W3:Y:S02]  /*71610*/  LDL R13, [R1+0x30a4] ;  /* 0x0030a400010d7983 */ /* 0x000ee40000100800 */
[----:B------:R-:W2:Y:S02]  /*71620*/  LDL R12, [R1+0x30b0] ;  /* 0x0030b000010c7983 */ /* 0x000ea40000100800 */
[----:B------:R-:W2:Y:S01]  /*71630*/  LDL R9, [R1+0x30ac] ;  /* 0x0030ac0001097983 */ /* 0x000ea20000100800 */
[----:B------:R-:W2:Y:S04]  /*71640*/  LDL R8, [R1+0x30b8] ;  /* 0x0030b80001087983 */ /* 0x000ea80000100800 */
[----:B------:R-:W2:Y:S04]  /*71650*/  LDL R4, [R1+0x30d4] ;  /* 0x0030d40001047983 */ /* 0x000ea80000100800 */
[----:B------:R1:W-:Y:S01]  /*71660*/  STL [R1+0x18], R3 ;  /* 0x0000180301007387 */ /* 0x0003e20000100800 */
[----:B0-----:R-:W2:Y:S02]  /*71670*/  LDL R6, [R1+0x3094] ;  /* 0x0030940001067983 */ /* 0x001ea40000100800 */
[----:B------:R-:W2:Y:S01]  /*71680*/  LDL R7, [R1+0x30a0] ;  /* 0x0030a00001077983 */ /* 0x000ea20000100800 */
[----:B-1----:R-:W3:Y:S01]  /*71690*/  LDL R3, [R1+0x30e0] ;  /* 0x0030e00001037983 */ /* 0x002ee20000100800 */
[----:B------:R-:W-:-:S02]  /*716a0*/  PRMT R2, RZ, 0x7610, R2 ;  /* 0x00007610ff027816 */ /* 0x000fc40000000002 */
[----:B------:R-:W-:Y:S02]  /*716b0*/  PRMT R14, RZ, 0x7610, R14 ;  /* 0x00007610ff0e7816 */ /* 0x000fe4000000000e */
[----:B------:R-:W-:Y:S02]  /*716c0*/  PRMT R11, RZ, 0x7610, R11 ;  /* 0x00007610ff0b7816 */ /* 0x000fe4000000000b */
[----:B------:R-:W-:Y:S02]  /*716d0*/  PRMT R10, RZ, 0x7610, R10 ;  /* 0x00007610ff0a7816 */ /* 0x000fe4000000000a */
[----:B--2---:R-:W-:-:S04]  /*716e0*/  @!P4 LOP3.LUT R7, R7, R6, RZ, 0x3c, !PT ;  /* 0x000000060707c212 */ /* 0x004fc800078e3cff */
[----:B------:R-:W-:-:S04]  /*716f0*/  @!P4 LOP3.LUT R6, R7, R6, RZ, 0x3c, !PT ;  /* 0x000000060706c212 */ /* 0x000fc800078e3cff */
[----:B------:R-:W-:-:S05]  /*71700*/  @!P4 LOP3.LUT R7, R7, R6, RZ, 0x3c, !PT ;  /* 0x000000060707c212 */ /* 0x000fca00078e3cff */
[----:B------:R0:W2:Y:S02]  /*71710*/  @!P4 LDG.E.U16 R2, [R6.64] ;  /* 0x000000080602c981 */ /* 0x0000a4000c1e1500 */
[----:B0-----:R-:W-:Y:S02]  /*71720*/  @!P0 IMAD.MOV.U32 R6, RZ, RZ, R15 ;  /* 0x000000ffff068224 */ /* 0x001fe400078e000f */
[----:B------:R-:W-:-:S05]  /*71730*/  @!P0 IMAD.MOV.U32 R7, RZ, RZ, R28 ;  /* 0x000000ffff078224 */ /* 0x000fca00078e001c */
[----:B------:R0:W2:Y:S02]  /*71740*/  @!P0 LDG.E.U16 R14, [R6.64] ;  /* 0x00000008060e8981 */ /* 0x0000a4000c1e1500 */
[----:B0-----:R-:W-:Y:S02]  /*71750*/  @!P4 IMAD.MOV.U32 R6, RZ, RZ, R12 ;  /* 0x000000ffff06c224 */ /* 0x001fe400078e000c */
[----:B---3--:R-:W-:-:S05]  /*71760*/  @!P4 IMAD.MOV.U32 R7, RZ, RZ, R13 ;  /* 0x000000ffff07c224 */ /* 0x008fca00078e000d */
[----:B------:R0:W3:Y:S01]  /*71770*/  @!P4 LDG.E.U16 R11, [R6.64] ;  /* 0x00000008060bc981 */ /* 0x0000e2000c1e1500 */
[----:B------:R-:W-:Y:S01]  /*71780*/  PRMT R26, RZ, 0x7610, R26 ;  /* 0x00007610ff1a7816 */ /* 0x000fe2000000001a */
[----:B0-----:R-:W-:Y:S02]  /*71790*/  @!P0 IMAD.MOV.U32 R6, RZ, RZ, R8 ;  /* 0x000000ffff068224 */ /* 0x001fe400078e0008 */
[----:B------:R-:W-:-:S05]  /*717a0*/  @!P0 IMAD.MOV.U32 R7, RZ, RZ, R9 ;  /* 0x000000ffff078224 */ /* 0x000fca00078e0009 */
[----:B------:R0:W3:Y:S02]  /*717b0*/  @!P0 LDG.E.U16 R10, [R6.64] ;  /* 0x00000008060a8981 */ /* 0x0000e4000c1e1500 */
[----:B0-----:R-:W-:Y:S02]  /*717c0*/  @!P4 IMAD.MOV.U32 R6, RZ, RZ, R3 ;  /* 0x000000ffff06c224 */ /* 0x001fe400078e0003 */
[----:B------:R-:W-:-:S05]  /*717d0*/  @!P4 IMAD.MOV.U32 R7, RZ, RZ, R4 ;  /* 0x000000ffff07c224 */ /* 0x000fca00078e0004 */
[----:B------:R-:W3:Y:S04]  /*717e0*/  @!P4 LDG.E.U16 R26, [R6.64] ;  /* 0x00000008061ac981 */ /* 0x000ee8000c1e1500 */
[----:B----4-:R0:W-:Y:S04]  /*717f0*/  STL [R1+0x3330], R0 ;  /* 0x0033300001007387 */ /* 0x0101e80000100800 */
[----:B--2---:R1:W-:Y:S01]  /*71800*/  STL [R1+0x10], R2 ;  /* 0x0000100201007387 */ /* 0x0043e20000100800 */
[----:B0-----:R-:W2:Y:S02]  /*71810*/  LDL R0, [R1+0x30e8] ;  /* 0x0030e80001007983 */ /* 0x001ea40000100800 */
[----:B------:R-:W4:Y:S02]  /*71820*/  LDL R9, [R1+0x30e4] ;  /* 0x0030e40001097983 */ /* 0x000f240000100800 */
[----:B------:R-:W4:Y:S01]  /*71830*/  LDL R8, [R1+0x30f0] ;  /* 0x0030f00001087983 */ /* 0x000f220000100800 */
[----:B------:R-:W4:Y:S04]  /*71840*/  LDL R4, [R1+0x30ec] ;  /* 0x0030ec0001047983 */ /* 0x000f280000100800 */
[----:B------:R-:W4:Y:S04]  /*71850*/  LDL R3, [R1+0x30f8] ;  /* 0x0030f80001037983 */ /* 0x000f280000100800 */
[----:B-1----:R-:W4:Y:S01]  /*71860*/  LDL R2, [R1+0x30dc] ;  /* 0x0030dc0001027983 */ /* 0x002f220000100800 */
[----:B------:R-:W-:-:S03]  /*71870*/  PRMT R24, RZ, 0x7610, R24 ;  /* 0x00007610ff187816 */ /* 0x000fc60000000018 */
[----:B---3--:R-:W-:Y:S01]  /*71880*/  STL [R1+0x33ec], R26 ;  /* 0x0033ec1a01007387 */ /* 0x008fe20000100800 */
[----:B------:R0:W-:Y:S03]  /*71890*/  STL [R1+0x8], R11 ;  /* 0x0000080b01007387 */ /* 0x0001e60000100800 */
[----:B0-----:R-:W3:Y:S01]  /*718a0*/  LDL R11, [R1+0x30f4] ;  /* 0x0030f400010b7983 */ /* 0x001ee20000100800 */
[----:B------:R0:W-:Y:S03]  /*718b0*/  STL [R1+0x4], R10 ;  /* 0x0000040a01007387 */ /* 0x0001e60000100800 */
[----:B0-----:R-:W3:Y:S01]  /*718c0*/  LDL R10, [R1+0x3100] ;  /* 0x00310000010a7983 */ /* 0x001ee20000100800 */
[----:B--2---:R-:W-:Y:S01]  /*718d0*/  @!P0 IMAD.MOV.U32 R6, RZ, RZ, R0 ;  /* 0x000000ffff068224 */ /* 0x004fe200078e0000 */
[----:B------:R-:W-:-:S02]  /*718e0*/  PRMT R22, RZ, 0x7610, R22 ;  /* 0x00007610ff167816 */ /* 0x000fc40000000016 */
[----:B------:R-:W-:Y:S02]  /*718f0*/  PRMT R20, RZ, 0x7610, R20 ;  /* 0x00007610ff147816 */ /* 0x000fe40000000014 */
[----:B------:R-:W-:Y:S01]  /*71900*/  PRMT R18, RZ, 0x7610, R18 ;  /* 0x00007610ff127816 */ /* 0x000fe20000000012 */
[----:B------:R-:W2:Y:S01]  /*71910*/  LDL R0, [R1+0x3108] ;  /* 0x0031080001007983 */ /* 0x000ea20000100800 */
[----:B----4-:R-:W-:-:S03]  /*71920*/  @!P0 IMAD.MOV.U32 R7, RZ, RZ, R2 ;  /* 0x000000ffff078224 */ /* 0x010fc600078e0002 */
[----:B------:R-:W4:Y:S04]  /*71930*/  LDL R2, [R1+0x30fc] ;  /* 0x0030fc0001027983 */ /* 0x000f280000100800 */
[----:B------:R0:W2:Y:S02]  /*71940*/  @!P0 LDG.E.U16 R24, [R6.64] ;  /* 0x0000000806188981 */ /* 0x0000a4000c1e1500 */
[----:B0-----:R-:W-:Y:S02]  /*71950*/  @!P4 IMAD.MOV.U32 R6, RZ, RZ, R8 ;  /* 0x000000ffff06c224 */ /* 0x001fe400078e0008 */
[----:B------:R-:W-:-:S05]  /*71960*/  @!P4 IMAD.MOV.U32 R7, RZ, RZ, R9 ;  /* 0x000000ffff07c224 */ /* 0x000fca00078e0009 */
[----:B------:R0:W4:Y:S02]  /*71970*/  @!P4 LDG.E.U16 R22, [R6.64] ;  /* 0x000000080616c981 */ /* 0x000124000c1e1500 */
[----:B0-----:R-:W-:Y:S02]  /*71980*/  @!P0 IMAD.MOV.U32 R6, RZ, RZ, R3 ;  /* 0x000000ffff068224 */ /* 0x001fe400078e0003 */
[----:B------:R-:W-:-:S05]  /*71990*/  @!P0 IMAD.MOV.U32 R7, RZ, RZ, R4 ;  /* 0x000000ffff078224 */ /* 0x000fca00078e0004 */
[----:B------:R3:W4:Y:S02]  /*719a0*/  @!P0 LDG.E.U16 R20, [R6.64] ;  /* 0x0000000806148981 */ /* 0x000724000c1e1500 */
[----:B---3--:R-:W-:Y:S02]  /*719b0*/  @!P4 IMAD.MOV.U32 R7, RZ, RZ, R11 ;  /* 0x000000ffff07c224 */ /* 0x008fe400078e000b */
[----:B------:R-:W-:-:S05]  /*719c0*/  @!P4 IMAD.MOV.U32 R6, RZ, RZ, R10 ;  /* 0x000000ffff06c224 */ /* 0x000fca00078e000a */
[----:B------:R0:W3:Y:S04]  /*719d0*/  @!P4 LDG.E.U16 R18, [R6.64] ;  /* 0x000000080612c981 */ /* 0x0000e8000c1e1500 */
[----:B--2---:R-:W-:Y:S01]  /*719e0*/  STL [R1+0x33f0], R24 ;  /* 0x0033f01801007387 */ /* 0x004fe20000100800 */
[----:B------:R-:W2:Y:S02]  /*719f0*/  LDL R9, [R1+0x3104] ;  /* 0x0031040001097983 */ /* 0x000ea40000100800 */
[----:B------:R-:W2:Y:S02]  /*71a00*/  LDL R8, [R1+0x3110] ;  /* 0x0031100001087983 */ /* 0x000ea40000100800 */
[----:B0-----:R-:W-:Y:S02]  /*71a10*/  @!P0 IMAD.MOV.U32 R6, RZ, RZ, R0 ;  /* 0x000000ffff068224 */ /* 0x001fe400078e0000 */
[----:B----4-:R-:W-:Y:S01]  /*71a20*/  @!P0 IMAD.MOV.U32 R7, RZ, RZ, R2 ;  /* 0x000000ffff078224 */ /* 0x010fe200078e0002 */
[----:B------:R-:W-:Y:S01]  /*71a30*/  STL [R1+0x33b8], R22 ;  /* 0x0033b81601007387 */ /* 0x000fe20000100800 */
[----:B------:R-:W-:Y:S02]  /*71a40*/  STL [R1+0xc], R14 ;  /* 0x00000c0e01007387 */ /* 0x000fe40000100800 */
[----:B------:R-:W4:Y:S02]  /*71a50*/  LDL R4, [R1+0x310c] ;  /* 0x00310c0001047983 */ /* 0x000f240000100800 */
[----:B------:R-:W4:Y:S01]  /*71a60*/  LDL R3, [R1+0x3118] ;  /* 0x0031180001037983 */ /* 0x000f220000100800 */
[----:B------:R-:W-:-:S02]  /*71a70*/  PRMT R16, RZ, 0x7610, R16 ;  /* 0x00007610ff107816 */ /* 0x000fc40000000010 */
[----:B------:R-:W-:-:S04]  /*71a80*/  PRMT R5, RZ, 0x7610, R5 ;  /* 0x00007610ff057816 */ /* 0x000fc80000000005 */
[----:B------:R2:W4:Y:S04]  /*71a90*/  @!P0 LDG.E.U16 R16, [R6.64] ;  /* 0x0000000806108981 */ /* 0x000528000c1e1500 */
[----:B------:R-:W-:Y:S04]  /*71aa0*/  STL [R1+0x33bc], R20 ;  /* 0x0033bc1401007387 */ /* 0x000fe80000100800 */
[----:B---3--:R-:W-:Y:S01]  /*71ab0*/  STL [R1+0x3378], R18 ;  /* 0x0033781201007387 */ /* 0x008fe20000100800 */
[----:B------:R-:W3:Y:S02]  /*71ac0*/  LDL R2, [R1+0x3114] ;  /* 0x0031140001027983 */ /* 0x000ee40000100800 */
[----:B------:R-:W3:Y:S02]  /*71ad0*/  LDL R0, [R1+0x3120] ;  /* 0x0031200001007983 */ /* 0x000ee40000100800 */
[----:B--2---:R-:W-:-:S02]  /*71ae0*/  @!P4 IMAD.MOV.U32 R7, RZ, RZ, R9 ;  /* 0x000000ffff07c224 */ /* 0x004fc400078e0009 */
[----:B------:R-:W-:-:S05]  /*71af0*/  @!P4 IMAD.MOV.U32 R6, RZ, RZ, R8 ;  /* 0x000000ffff06c224 */ /* 0x000fca00078e0008 */
[----:B------:R0:W2:Y:S02]  /*71b00*/  @!P4 LDG.E.U16 R5, [R6.64] ;  /* 0x000000080605c981 */ /* 0x0000a4000c1e1500 */
[----:B0-----:R-:W-:Y:S01]  /*71b10*/  PRMT R6, RZ, 0x7610, R6 ;  /* 0x00007610ff067816 */ /* 0x001fe20000000006 */
[----:B----4-:R-:W-:Y:S02]  /*71b20*/  @!P0 IMAD.MOV.U32 R9, RZ, RZ, R4 ;  /* 0x000000ffff098224 */ /* 0x010fe400078e0004 */
[----:B------:R-:W-:Y:S01]  /*71b30*/  @!P0 IMAD.MOV.U32 R8, RZ, RZ, R3 ;  /* 0x000000ffff088224 */ /* 0x000fe200078e0003 */
[----:B------:R-:W-:-:S04]  /*71b40*/  PRMT R7, RZ, 0x7610, R7 ;  /* 0x00007610ff077816 */ /* 0x000fc80000000007 */
[----:B------:R3:W4:Y:S04]  /*71b50*/  @!P0 LDG.E.U16 R6, [R8.64] ;  /* 0x0000000808068981 */ /* 0x000728000c1e1500 */
[----:B------:R-:W-:Y:S01]  /*71b60*/  STL [R1+0x337c], R16 ;  /* 0x00337c1001007387 */ /* 0x000fe20000100800 */
[----:B------:R-:W4:Y:S02]  /*71b70*/  LDL R11, [R1+0x311c] ;  /* 0x00311c00010b7983 */ /* 0x000f240000100800 */
[----:B------:R-:W4:Y:S02]  /*71b80*/  LDL R10, [R1+0x3128] ;  /* 0x00312800010a7983 */ /* 0x000f240000100800 */
[----:B---3--:R-:W-:Y:S02]  /*71b90*/  @!P4 IMAD.MOV.U32 R9, RZ, RZ, R2 ;  /* 0x000000ffff09c224 */ /* 0x008fe400078e0002 */
[----:B------:R-:W-:-:S05]  /*71ba0*/  @!P4 IMAD.MOV.U32 R8, RZ, RZ, R0 ;  /* 0x000000ffff08c224 */ /* 0x000fca00078e0000 */
[----:B------:R0:W3:Y:S04]  /*71bb0*/  @!P4 LDG.E.U16 R7, [R8.64] ;  /* 0x000000080807c981 */ /* 0x0000e8000c1e1500 */
[----:B--2---:R-:W-:Y:S01]  /*71bc0*/  STL [R1+0x3334], R5 ;  /* 0x0033340501007387 */ /* 0x004fe20000100800 */
[----:B------:R-:W2:Y:S02]  /*71bd0*/  LDL R13, [R1+0x3124] ;  /* 0x00312400010d7983 */ /* 0x000ea40000100800 */
[----:B------:R-:W2:Y:S02]  /*71be0*/  LDL R12, [R1+0x3130] ;  /* 0x00313000010c7983 */ /* 0x000ea40000100800 */
[----:B------:R-:W2:Y:S01]  /*71bf0*/  LDL R4, [R1+0x3154] ;  /* 0x0031540001047983 */ /* 0x000ea20000100800 */
[----:B------:R-:W2:Y:S01]  /*71c00*/  LDL R3, [R1+0x3160] ;  /* 0x0031600001037983 */ /* 0x000ea20000100800 */
[----:B0-----:R-:W-:-:S03]  /*71c10*/  PRMT R8, RZ, 0x7610, R8 ;  /* 0x00007610ff087816 */ /* 0x001fc60000000008 */
[----:B----4-:R0:W-:Y:S01]  /*71c20*/  STL [R1+0x3338], R6 ;  /* 0x0033380601007387 */ /* 0x0101e20000100800 */
[----:B------:R-:W4:Y:S02]  /*71c30*/  LDL R2, [R1+0x315c] ;  /* 0x00315c0001027983 */ /* 0x000f240000100800 */
[----:B------:R-:W4:Y:S01]  /*71c40*/  LDL R0, [R1+0x3168] ;  /* 0x0031680001007983 */ /* 0x000f220000100800 */
[----:B------:R2:W4:Y:S01]  /*71c50*/  @!P0 LDG.E.U16 R8, [R10.64] ;  /* 0x000000080a088981 */ /* 0x000522000c1e1500 */
[----:B------:R-:W-:-:S03]  /*71c60*/  PRMT R9, RZ, 0x7610, R9 ;  /* 0x00007610ff097816 */ /* 0x000fc60000000009 */
[----:B---3--:R-:W-:Y:S01]  /*71c70*/  STL [R1+0x32f0], R7 ;  /* 0x0032f00701007387 */ /* 0x008fe20000100800 */
[----:B0-----:R-:W3:Y:S02]  /*71c80*/  LDL R6, [R1+0x312c] ;  /* 0x00312c0001067983 */ /* 0x001ee40000100800 */
[----:B------:R-:W3:Y:S02]  /*71c90*/  LDL R5, [R1+0x3138] ;  /* 0x0031380001057983 */ /* 0x000ee40000100800 */
[----:B--2---:R-:W-:Y:S02]  /*71ca0*/  @!P4 IMAD.MOV.U32 R11, RZ, RZ, R13 ;  /* 0x000000ffff0bc224 */ /* 0x004fe400078e000d */
[----:B------:R-:W-:-:S05]  /*71cb0*/  @!P4 IMAD.MOV.U32 R10, RZ, RZ, R12 ;  /* 0x000000ffff0ac224 */ /* 0x000fca00078e000c */
[----:B------:R0:W2:Y:S01]  /*71cc0*/  @!P4 LDG.E.U16 R9, [R10.64] ;  /* 0x000000080a09c981 */ /* 0x0000a2000c1e1500 */
[----:B------:R-:W-:Y:S02]  /*71cd0*/  @!P4 IMAD.MOV.U32 R12, RZ, RZ, R3 ;  /* 0x000000ffff0cc224 */ /* 0x000fe400078e0003 */
[----:B------:R-:W-:Y:S01]  /*71ce0*/  @!P4 IMAD.MOV.U32 R13, RZ, RZ, R4 ;  /* 0x000000ffff0dc224 */ /* 0x000fe200078e0004 */
[----:B0-----:R-:W-:Y:S02]  /*71cf0*/  PRMT R10, RZ, 0x7610, R10 ;  /* 0x00007610ff0a7816 */ /* 0x001fe4000000000a */
[----:B------:R-:W-:-:S04]  /*71d00*/  PRMT R11, RZ, 0x7610, R11 ;  /* 0x00007610ff0b7816 */ /* 0x000fc8000000000b */
[----:B------:R4:W2:Y:S02]  /*71d10*/  @!P4 LDG.E.U16 R10, [R12.64] ;  /* 0x000000080c0ac981 */ /* 0x0008a4000c1e1500 */
[----:B----4-:R-:W-:Y:S02]  /*71d20*/  @!P0 IMAD.MOV.U32 R12, RZ, RZ, R0 ;  /* 0x000000ffff0c8224 */ /* 0x010fe400078e0000 */
[----:B------:R-:W-:-:S05]  /*71d30*/  @!P0 IMAD.MOV.U32 R13, RZ, RZ, R2 ;  /* 0x000000ffff0d8224 */ /* 0x000fca00078e0002 */
[----:B------:R0:W4:Y:S02]  /*71d40*/  @!P0 LDG.E.U16 R11, [R12.64] ;  /* 0x000000080c0b8981 */ /* 0x000124000c1e1500 */
[----:B0-----:R-:W-:Y:S02]  /*71d50*/  PRMT R12, RZ, 0x7610, R12 ;  /* 0x00007610ff0c7816 */ /* 0x001fe4000000000c */
[----:B------:R-:W-:Y:S01]  /*71d60*/  STL [R1+0x32f4], R8 ;  /* 0x0032f40801007387 */ /* 0x000fe20000100800 */
[----:B---3--:R-:W-:Y:S02]  /*71d70*/  @!P0 IMAD.MOV.U32 R15, RZ, RZ, R6 ;  /* 0x000000ffff0f8224 */ /* 0x008fe400078e0006 */
[----:B------:R-:W-:-:S05]  /*71d80*/  @!P0 IMAD.MOV.U32 R14, RZ, RZ, R5 ;  /* 0x000000ffff0e8224 */ /* 0x000fca00078e0005 */
[----:B------:R-:W3:Y:S04]  /*71d90*/  @!P0 LDG.E.U16 R12, [R14.64] ;  /* 0x000000080e0c8981 */ /* 0x000ee8000c1e1500 */
[----:B--2---:R-:W-:Y:S01]  /*71da0*/  STL [R1+0x32d8], R9 ;  /* 0x0032d80901007387 */ /* 0x004fe20000100800 */
[----:B------:R-:W2:Y:S02]  /*71db0*/  LDL R4, [R1+0x3164] ;  /* 0x0031640001047983 */ /* 0x000ea40000100800 */
[----:B------:R-:W2:Y:S01]  /*71dc0*/  LDL R3, [R1+0x3170] ;  /* 0x0031700001037983 */ /* 0x000ea20000100800 */
[----:B------:R0:W-:Y:S01]  /*71dd0*/  STL [R1+0x33f4], R10 ;  /* 0x0033f40a01007387 */ /* 0x0001e20000100800 */
[----:B------:R-:W2:Y:S02]  /*71de0*/  LDL R2, [R1+0x316c] ;  /* 0x00316c0001027983 */ /* 0x000ea40000100800 */
[----:B------:R-:W2:Y:S01]  /*71df0*/  LDL R0, [R1+0x3178] ;  /* 0x0031780001007983 */ /* 0x000ea20000100800 */
[----:B----4-:R-:W-:Y:S01]  /*71e00*/  STL [R1+0x33f8], R11 ;  /* 0x0033f80b01007387 */ /* 0x010fe20000100800 */
[----:B0-----:R-:W4:Y:S02]  /*71e10*/  LDL R10, [R1+0x3174] ;  /* 0x00317400010a7983 */ /* 0x001f240000100800 */
[----:B------:R-:W4:Y:S02]  /*71e20*/  LDL R9, [R1+0x3180] ;  /* 0x0031800001097983 */ /* 0x000f240000100800 */
[----:B------:R-:W4:Y:S01]  /*71e30*/  LDL R7, [R1+0x3188] ;  /* 0x0031880001077983 */ /* 0x000f220000100800 */
[----:B------:R-:W-:Y:S01]  /*71e40*/  PRMT R13, RZ, 0x7610, R13 ;  /* 0x00007610ff0d7816 */ /* 0x000fe2000000000d */
[----:B---3--:R-:W-:Y:S01]  /*71e50*/  STL [R1+0x32dc], R12 ;  /* 0x0032dc0c01007387 */ /* 0x008fe20000100800 */
[----:B------:R-:W3:Y:S02]  /*71e60*/  LDL R8, [R1+0x317c] ;  /* 0x00317c0001087983 */ /* 0x000ee40000100800 */
[----:B------:R-:W3:Y:S02]  /*71e70*/  LDL R6, [R1+0x3184] ;  /* 0x0031840001067983 */ /* 0x000ee40000100800 */
[----:B------:R-:W3:Y:S02]  /*71e80*/  LDL R5, [R1+0x3190] ;  /* 0x0031900001057983 */ /* 0x000ee40000100800 */
[----:B--2---:R-:W-:-:S02]  /*71e90*/  @!P4 IMAD.MOV.U32 R15, RZ, RZ, R4 ;  /* 0x000000ffff0fc224 */ /* 0x004fc400078e0004 */
[----:B------:R-:W-:Y:S01]  /*71ea0*/  @!P4 IMAD.MOV.U32 R14, RZ, RZ, R3 ;  /* 0x000000ffff0ec224 */ /* 0x000fe200078e0003 */
[----:B------:R-:W2:Y:S04]  /*71eb0*/  LDL R4, [R1+0x318c] ;  /* 0x00318c0001047983 */ /* 0x000ea80000100800 */
[----:B------:R-:W2:Y:S04]  /*71ec0*/  LDL R3, [R1+0x3198] ;  /* 0x0031980001037983 */ /* 0x000ea80000100800 */
[----:B------:R0:W2:Y:S01]  /*71ed0*/  @!P4 LDG.E.U16 R13, [R14.64] ;  /* 0x000000080e0dc981 */ /* 0x0000a2000c1e1500 */
[----:B------:R-:W-:-:S02]  /*71ee0*/  PRMT R17, RZ, 0x7610, R17 ;  /* 0x00007610ff117816 */ /* 0x000fc40000000011 */
[----:B------:R-:W-:Y:S01]  /*71ef0*/  PRMT R19, RZ, 0x7610, R19 ;  /* 0x00007610ff137816 */ /* 0x000fe20000000013 */
[----:B0-----:R-:W-:Y:S02]  /*71f00*/  @!P0 IMAD.MOV.U32 R15, RZ, RZ, R2 ;  /* 0x000000ffff0f8224 */ /* 0x001fe400078e0002 */
[----:B------:R-:W-:-:S05]  /*71f10*/  @!P0 IMAD.MOV.U32 R14, RZ, RZ, R0 ;  /* 0x000000ffff0e8224 */ /* 0x000fca00078e0000 */
[----:B------:R4:W2:Y:S01]  /*71f20*/  @!P0 LDG.E.U16 R17, [R14.64] ;  /* 0x000000080e118981 */ /* 0x0008a2000c1e1500 */
[----:B------:R-:W-:Y:S01]  /*71f30*/  PRMT R21, RZ, 0x7610, R21 ;  /* 0x00007610ff157816 */ /* 0x000fe20000000015 */
[----:B----4-:R-:W-:Y:S02]  /*71f40*/  @!P4 IMAD.MOV.U32 R15, RZ, RZ, R10 ;  /* 0x000000ffff0fc224 */ /* 0x010fe400078e000a */
[----:B------:R-:W-:-:S05]  /*71f50*/  @!P4 IMAD.MOV.U32 R14, RZ, RZ, R9 ;  /* 0x000000ffff0ec224 */ /* 0x000fca00078e0009 */
[----:B------:R0:W4:Y:S01]  /*71f60*/  @!P4 LDG.E.U16 R19, [R14.64] ;  /* 0x000000080e13c981 */ /* 0x000122000c1e1500 */
[----:B------:R-:W-:Y:S01]  /*71f70*/  PRMT R23, RZ, 0x7610, R23 ;  /* 0x00007610ff177816 */ /* 0x000fe20000000017 */
[----:B0-----:R-:W-:Y:S01]  /*71f80*/  @!P0 IMAD.MOV.U32 R14, RZ, RZ, R7 ;  /* 0x000000ffff0e8224 */ /* 0x001fe200078e0007 */
[----:B------:R-:W-:Y:S01]  /*71f90*/  PRMT R25, RZ, 0x7610, R25 ;  /* 0x00007610ff197816 */ /* 0x000fe20000000019 */
[----:B---3--:R-:W-:-:S05]  /*71fa0*/  @!P0 IMAD.MOV.U32 R15, RZ, RZ, R8 ;  /* 0x000000ffff0f8224 */ /* 0x008fca00078e0008 */
[----:B------:R0:W3:Y:S02]  /*71fb0*/  @!P0 LDG.E.U16 R21, [R14.64] ;  /* 0x000000080e158981 */ /* 0x0000e4000c1e1500 */
[----:B0-----:R-:W-:Y:S02]  /*71fc0*/  @!P4 IMAD.MOV.U32 R14, RZ, RZ, R5 ;  /* 0x000000ffff0ec224 */ /* 0x001fe400078e0005 */
[----:B------:R-:W-:-:S05]  /*71fd0*/  @!P4 IMAD.MOV.U32 R15, RZ, RZ, R6 ;  /* 0x000000ffff0fc224 */ /* 0x000fca00078e0006 */
[----:B------:R2:W3:Y:S02]  /*71fe0*/  @!P4 LDG.E.U16 R23, [R14.64] ;  /* 0x000000080e17c981 */ /* 0x0004e4000c1e1500 */
[----:B--2---:R-:W-:Y:S02]  /*71ff0*/  @!P0 IMAD.MOV.U32 R15, RZ, RZ, R4 ;  /* 0x000000ffff0f8224 */ /* 0x004fe400078e0004 */
[----:B------:R-:W-:-:S05]  /*72000*/  @!P0 IMAD.MOV.U32 R14, RZ, RZ, R3 ;  /* 0x000000ffff0e8224 */ /* 0x000fca00078e0003 */
[----:B------:R-:W2:Y:S04]  /*72010*/  @!P0 LDG.E.U16 R25, [R14.64] ;  /* 0x000000080e198981 */ /* 0x000ea8000c1e1500 */
[----:B------:R-:W-:Y:S01]  /*72020*/  STL [R1+0x33c0], R13 ;  /* 0x0033c00d01007387 */ /* 0x000fe20000100800 */
[----:B------:R-:W2:Y:S02]  /*72030*/  LDL R2, [R1+0x3194] ;  /* 0x0031940001027983 */ /* 0x000ea40000100800 */
[----:B------:R-:W2:Y:S01]  /*72040*/  LDL R0, [R1+0x31a0] ;  /* 0x0031a00001007983 */ /* 0x000ea20000100800 */
[----:B------:R-:W-:Y:S01]  /*72050*/  STL [R1+0x33c4], R17 ;  /* 0x0033c41101007387 */ /* 0x000fe20000100800 */
[----:B------:R-:W-:-:S03]  /*72060*/  PRMT R27, RZ, 0x7610, R27 ;  /* 0x00007610ff1b7816 */ /* 0x000fc6000000001b */
[----:B----4-:R-:W-:Y:S04]  /*72070*/  STL [R1+0x3380], R19 ;  /* 0x0033801301007387 */ /* 0x010fe80000100800 */
[----:B---3--:R-:W-:Y:S04]  /*72080*/  STL [R1+0x3384], R21 ;  /* 0x0033841501007387 */ /* 0x008fe80000100800 */
[----:B------:R-:W-:Y:S04]  /*72090*/  STL [R1+0x333c], R23 ;  /* 0x00333c1701007387 */ /* 0x000fe80000100800 */
[----:B--2---:R0:W-:Y:S01]  /*720a0*/  STL [R1+0x3340], R25 ;  /* 0x0033401901007387 */ /* 0x0041e20000100800 */
        /* <DEDUP_REMOVED lines=8> */
[----:B------:R-:W2:Y:S02]  /*72130*/  LDL.LU R11, [R1+0xe20] ;  /* 0x000e2000010b7983 */ /* 0x000ea40000300800 */
[----:B------:R-:W-:Y:S01]  /*72140*/  @!P4 IMAD.MOV.U32 R14, RZ, RZ, R0 ;  /* 0x000000ffff0ec224 */ /* 0x000fe200078e0000 */
[----:B------:R-:W2:Y:S01]  /*72150*/  LDL.LU R10, [R1+0xdec] ;  /* 0x000dec00010a7983 */ /* 0x000ea20000300800 */
[----:B------:R-:W2:Y:S02]  /*72160*/  LDL.LU R9, [R1+0xde8] ;  /* 0x000de80001097983 */ /* 0x000ea40000300800 */
[----:B------:R-:W2:Y:S02]  /*72170*/  LDL.LU R8, [R1+0xdb4] ;  /* 0x000db40001087983 */ /* 0x000ea40000300800 */
[----:B------:R-:W2:Y:S01]  /*72180*/  LDL.LU R7, [R1+0xdb0] ;  /* 0x000db00001077983 */ /* 0x000ea20000300800 */
[----:B------:R-:W2:Y:S01]  /*72190*/  LDL.LU R6, [R1+0xd7c] ;  /* 0x000d7c0001067983 */ /* 0x000ea20000300800 */
[----:B------:R-:W2:Y:S03]  /*721a0*/  LDL.LU R5, [R1+0xd78] ;  /* 0x000d780001057983 */ /* 0x000ea60000300800 */
[----:B------:R0:W2:Y:S01]  /*721b0*/  @!P4 LDG.E.U16 R27, [R14.64] ;  /* 0x000000080e1bc981 */ /* 0x0000a2000c1e1500 */
[----:B------:R-:W3:Y:S02]  /*721c0*/  LDL.LU R16, [R1+0xd44] ;  /* 0x000d440001107983 */ /* 0x000ee40000300800 */
[----:B------:R-:W3:Y:S02]  /*721d0*/  LDL.LU R18, [R1+0xd40] ;  /* 0x000d400001127983 */ /* 0x000ee40000300800 */
        /* <DEDUP_REMOVED lines=8> */
[----:B0-----:R-:W3:Y:S01]  /*72260*/  LDL R14, [R1+0x319c] ;  /* 0x00319c00010e7983 */ /* 0x001ee20000100800 */
[----:B------:R-:W3:Y:S01]  /*72270*/  LDL R15, [R1+0x31a8] ;  /* 0x0031a800010f7983 */ /* 0x000ee20000100800 */
[----:B------:R-:W-:-:S03]  /*72280*/  PRMT R29, RZ, 0x7610, R29 ;  /* 0x00007610ff1d7816 */ /* 0x000fc6000000001d */
[----:B------:R-:W0:Y:S04]  /*72290*/  S2R R26, SR_TID.X ;  /* 0x00000000001a7919 */ /* 0x000e280000002100 */
[----:B--2---:R1:W-:Y:S04]  /*722a0*/  STL [R1+0x32f8], R27 ;  /* 0x0032f81b01007387 */ /* 0x0043e80000100800 */
[----:B-1----:R-:W2:Y:S01]  /*722b0*/  LDL.LU R27, [R1+0xf00] ;  /* 0x000f0000011b7983 */ /* 0x002ea20000300800 */
[----:B---3--:R-:W-:-:S04]  /*722c0*/  @!P0 LOP3.LUT R15, R15, R14, RZ, 0x3c, !PT ;  /* 0x0000000e0f0f8212 */ /* 0x008fc800078e3cff */
[----:B------:R-:W-:-:S04]  /*722d0*/  @!P0 LOP3.LUT R14, R15, R14, RZ, 0x3c, !PT ;  /* 0x0000000e0f0e8212 */ /* 0x000fc800078e3cff */
[----:B------:R-:W-:-:S05]  /*722e0*/  @!P0 LOP3.LUT R15, R15, R14, RZ, 0x3c, !PT ;  /* 0x0000000e0f0f8212 */ /* 0x000fca00078e3cff */
[----:B------:R-:W3:Y:S01]  /*722f0*/  @!P0 LDG.E.U16 R29, [R14.64] ;  /* 0x000000080e1d8981 */ /* 0x000ee2000c1e1500 */
[----:B0-----:R-:W-:-:S05]  /*72300*/  LOP3.LUT R26, R26, 0x7f, RZ, 0xc0, !PT ;  /* 0x0000007f1a1a7812 */ /* 0x001fca00078ec0ff */
[----:B------:R-:W-:-:S05]  /*72310*/  IMAD.SHL.U32 R26, R26, 0x2, RZ ;  /* 0x000000021a1a7824 */ /* 0x000fca00078e00ff */
[----:B------:R-:W-:-:S05]  /*72320*/  LOP3.LUT R26, R26, 0x10, RZ, 0x3c, !PT ;  /* 0x000000101a1a7812 */ /* 0x000fca00078e3cff */
[----:B--2---:R-:W-:Y:S01]  /*72330*/  STS.U16 [R26+0x3300], R27 ;  /* 0x0033001b1a007388 */ /* 0x004fe20000000400 */
[----:B------:R-:W-:Y:S02]  /*72340*/  STS.U16 [R26+0x4200], R25 ;  /* 0x004200191a007388 */ /* 0x000fe40000000400 */
[----:B------:R-:W-:Y:S02]  /*72350*/  STS.U16 [R26+0x4300], R23 ;  /* 0x004300171a007388 */ /* 0x000fe40000000400 */
[----:B----4-:R-:W-:Y:S01]  /*72360*/  STS.U16 [R26+0x5200], R21 ;  /* 0x005200151a007388 */ /* 0x010fe20000000400 */
        /* <DEDUP_REMOVED lines=19> */
[----:B---3--:R-:W-:Y:S01]  /*724a0*/  STL [R1+0x32fc], R29 ;  /* 0x0032fc1d01007387 */ /* 0x008fe20000100800 */
[----:B------:R0:W-:Y:S03]  /*724b0*/  STS.U16 [R26+0xf200], R4 ;  /* 0x00f200041a007388 */ /* 0x0001e60000000400 */
[----:B0-----:R-:W2:Y:S01]  /*724c0*/  LDL.LU R4, [R1+0xc2c] ;  /* 0x000c2c0001047983 */ /* 0x001ea20000300800 */
[----:B------:R-:W3:Y:S03]  /*724d0*/  LDL.LU R29, [R1+0xbf0] ;  /* 0x000bf000011d7983 */ /* 0x000ee60000300800 */
[----:B---3--:R0:W-:Y:S04]  /*724e0*/  STL [R1+0x344c], R29 ;  /* 0x00344c1d01007387 */ /* 0x0081e80000100800 */
[----:B0-----:R-:W3:Y:S01]  /*724f0*/  LDL.LU R29, [R1+0xbf4] ;  /* 0x000bf400011d7983 */ /* 0x001ee20000300800 */
[----:B------:R-:W-:Y:S03]  /*72500*/  STS.U16 [R26+0xf300], R28 ;  /* 0x00f3001c1a007388 */ /* 0x000fe60000000400 */
        /* <DEDUP_REMOVED lines=34> */
[----:B---3--:R-:W-:Y:S01]  /*72730*/  STS.U16 [R26+0x11300], R29 ;  /* 0x0113001d1a007388 */ /* 0x008fe20000000400 */
        /* <DEDUP_REMOVED lines=24> */
[----:B------:R0:W-:Y:S03]  /*728c0*/  STS.U16 [R26+0x1e200], R28 ;  /* 0x01e2001c1a007388 */ /* 0x0001e60000000400 */
[----:B0-----:R-:W3:Y:S01]  /*728d0*/  LDL.LU R28, [R1+0x8dc] ;  /* 0x0008dc00011c7983 */ /* 0x001ee20000300800 */
[----:B------:R-:W4:Y:S03]  /*728e0*/  LDL.LU R29, [R1+0x870] ;  /* 0x00087000011d7983 */ /* 0x000f260000300800 */
[----:B----4-:R0:W-:Y:S04]  /*728f0*/  STL [R1+0x3444], R29 ;  /* 0x0034441d01007387 */ /* 0x0101e80000100800 */
[----:B0-----:R-:W4:Y:S01]  /*72900*/  LDL.LU R29, [R1+0x8a4] ;  /* 0x0008a400011d7983 */ /* 0x001f220000300800 */
[----:B--2---:R-:W-:Y:S03]  /*72910*/  STS.U16 [R26+0x1e300], R3 ;  /* 0x01e300031a007388 */ /* 0x004fe60000000400 */
[----:B----4-:R0:W-:Y:S04]  /*72920*/  STL [R1+0x3448], R29 ;  /* 0x0034481d01007387 */ /* 0x0101e80000100800 */
[----:B0-----:R-:W2:Y:S01]  /*72930*/  LDL.LU R29, [R1+0x8a8] ;  /* 0x0008a800011d7983 */ /* 0x001ea20000300800 */
        /* <DEDUP_REMOVED lines=24> */
[----:B------:R0:W-:Y:S01]  /*72ac0*/  STS.U16 [R26+0x1f200], R4 ;  /* 0x01f200041a007388 */ /* 0x0001e20000000400 */
[----:B------:R-:W4:Y:S02]  /*72ad0*/  LDL.LU R3, [R1+0x3ec] ;  /* 0x0003ec0001037983 */ /* 0x000f240000300800 */
[----:B---3--:R1:W-:Y:S01]  /*72ae0*/  STS.U16 [R26+0x1f300], R28 ;  /* 0x01f3001c1a007388 */ /* 0x0083e20000000400 */
[----:B0-----:R-:W3:Y:S01]  /*72af0*/  LDL.LU R4, [R1+0x3b8] ;  /* 0x0003b80001047983 */ /* 0x001ee20000300800 */
[----:B-1----:R-:W3:Y:S03]  /*72b00*/  LDL.LU R28, [R1+0x3b4] ;  /* 0x0003b400011c7983 */ /* 0x002ee60000300800 */
[----:B--2---:R0:W-:Y:S04]  /*72b10*/  STS.U16 [R26+0x20200], R29 ;  /* 0x0202001d1a007388 */ /* 0x0041e80000000400 */
[----:B0-----:R-:W2:Y:S04]  /*72b20*/  LDL.LU R29, [R1+0x3448] ;  /* 0x00344800011d7983 */ /* 0x001ea80000300800 */
[----:B--2---:R0:W-:Y:S04]  /*72b30*/  STS.U16 [R26+0x20300], R29 ;  /* 0x0203001d1a007388 */ /* 0x0041e80000000400 */
[----:B0-----:R-:W2:Y:S04]  /*72b40*/  LDL.LU R29, [R1+0x3444] ;  /* 0x00344400011d7983 */ /* 0x001ea80000300800 */
[----:B--2---:R-:W-:Y:S01]  /*72b50*/  STS.U16 [R26+0x21200], R29 ;  /* 0x0212001d1a007388 */ /* 0x004fe20000000400 */
        /* <DEDUP_REMOVED lines=22> */
[----:B------:R0:W-:Y:S01]  /*72cc0*/  STS.U16 [R26+0x2c300], R2 ;  /* 0x02c300021a007388 */ /* 0x0001e20000000400 */
[----:B------:R-:W-:Y:S01]  /*72cd0*/  STS.U16 [R26+0x2d200], R0 ;  /* 0x02d200001a007388 */ /* 0x000fe20000000400 */
[----:B------:R1:W-:Y:S03]  /*72ce0*/  STS.U16 [R26+0x2d300], R3 ;  /* 0x02d300031a007388 */ /* 0x0003e60000000400 */
[----:B0-----:R-:W2:Y:S01]  /*72cf0*/  LDL.LU R2, [R1+0x368] ;  /* 0x0003680001027983 */ /* 0x001ea20000300800 */
[----:B-1----:R-:W4:Y:S03]  /*72d00*/  LDL.LU R3, [R1+0x32c] ;  /* 0x00032c0001037983 */ /* 0x002f260000300800 */
[----:B----4-:R0:W-:Y:S04]  /*72d10*/  STL [R1+0x343c], R3 ;  /* 0x00343c0301007387 */ /* 0x0101e80000100800 */
[----:B0-----:R-:W4:Y:S01]  /*72d20*/  LDL.LU R3, [R1+0x330] ;  /* 0x0003300001037983 */ /* 0x001f220000300800 */
[----:B---3--:R-:W-:Y:S02]  /*72d30*/  STS.U16 [R26+0x2e200], R4 ;  /* 0x02e200041a007388 */ /* 0x008fe40000000400 */
[----:B------:R-:W-:Y:S01]  /*72d40*/  STS.U16 [R26+0x2e300], R28 ;  /* 0x02e3001c1a007388 */ /* 0x000fe20000000400 */
[----:B----4-:R0:W-:Y:S04]  /*72d50*/  STL [R1+0x3440], R3 ;  /* 0x0034400301007387 */ /* 0x0101e80000100800 */
        /* <DEDUP_REMOVED lines=28> */
[----:B0-----:R-:W2:Y:S04]  /*72f20*/  LDL.LU R2, [R1] ;  /* 0x0000000001027983 */ /* 0x001ea80000300800 */
[----:B---3--:R0:W-:Y:S04]  /*72f30*/  STS.U16 [R26+0x2f300], R3 ;  /* 0x02f300031a007388 */ /* 0x0081e80000000400 */
[----:B0-----:R-:W3:Y:S04]  /*72f40*/  LDL.LU R3, [R1+0x3440] ;  /* 0x0034400001037983 */ /* 0x001ee80000300800 */
[----:B---3--:R0:W-:Y:S04]  /*72f50*/  STS.U16 [R26+0x30200], R3 ;  /* 0x030200031a007388 */ /* 0x0081e80000000400 */
[----:B0-----:R-:W3:Y:S04]  /*72f60*/  LDL.LU R3, [R1+0x343c] ;  /* 0x00343c0001037983 */ /* 0x001ee80000300800 */
[----:B---3--:R0:W-:Y:S01]  /*72f70*/  STS.U16 [R26+0x30300], R3 ;  /* 0x030300031a007388 */ /* 0x0081e20000000400 */
[----:B----4-:R1:W-:Y:S02]  /*72f80*/  STS.U16 [R26+0x31200], R4 ;  /* 0x031200041a007388 */ /* 0x0103e40000000400 */
[----:B------:R3:W-:Y:S01]  /*72f90*/  STS.U16 [R26+0x31300], R28 ;  /* 0x0313001c1a007388 */ /* 0x0007e20000000400 */
[----:B0-----:R-:W4:Y:S01]  /*72fa0*/  LDL.LU R3, [R1+0x3438] ;  /* 0x0034380001037983 */ /* 0x001f220000300800 */
[----:B-1----:R-:W4:Y:S02]  /*72fb0*/  LDL.LU R4, [R1+0x3434] ;  /* 0x0034340001047983 */ /* 0x002f240000300800 */
[----:B---3--:R-:W3:Y:S02]  /*72fc0*/  LDL.LU R28, [R1+0x3430] ;  /* 0x00343000011c7983 */ /* 0x008ee40000300800 */
        /* <DEDUP_REMOVED lines=19> */
[----:B0-----:R-:W0:Y:S01]  /*73100*/  S2R R0, SR_TID.X ;  /* 0x0000000000007919 */ /* 0x001e220000002100 */
[----:B------:R-:W-:Y:S02]  /*73110*/  STS.U16 [R26+0x3b300], R16 ;  /* 0x03b300101a007388 */ /* 0x000fe40000000400 */
[----:B------:R-:W-:Y:S02]  /*73120*/  STS.U16 [R26+0x3c200], R18 ;  /* 0x03c200121a007388 */ /* 0x000fe40000000400 */
[----:B------:R-:W-:Y:S01]  /*73130*/  STS.U16 [R26+0x3c300], R20 ;  /* 0x03c300141a007388 */ /* 0x000fe20000000400 */
[----:B------:R-:W-:Y:S01]  /*73140*/  STS.U16 [R26+0x3d200], R22 ;  /* 0x03d200161a007388 */ /* 0x000fe20000000400 */
[----:B--2---:R-:W-:Y:S02]  /*73150*/  STS.U16 [R26+0x3d300], R24 ;  /* 0x03d300181a007388 */ /* 0x004fe40000000400 */
[----:B------:R-:W-:Y:S01]  /*73160*/  STS.U16 [R26+0x3e200], R2 ;  /* 0x03e200021a007388 */ /* 0x000fe20000000400 */
[----:B0-----:R-:W-:-:S05]  /*73170*/  LOP3.LUT R0, R0, 0x7f, RZ, 0xc0, !PT ;  /* 0x0000007f00007812 */ /* 0x001fca00078ec0ff */
[----:B------:R-:W-:Y:S04]  /*73180*/  STL [R1+0x33fc], R0 ;  /* 0x0033fc0001007387 */ /* 0x000fe80000100800 */
[----:B---3--:R-:W-:Y:S01]  /*73190*/  STS.U16 [R26+0x3e300], R28 ;  /* 0x03e3001c1a007388 */ /* 0x008fe20000000400 */
[----:B----4-:R-:W-:Y:S02]  /*731a0*/  STS.U16 [R26+0x3f200], R4 ;  /* 0x03f200041a007388 */ /* 0x010fe40000000400 */
[----:B------:R0:W-:Y:S02]  /*731b0*/  STS.U16 [R26+0x3f300], R3 ;  /* 0x03f300031a007388 */ /* 0x0001e40000000400 */
[----:B0-----:R-:W2:Y:S04]  /*731c0*/  LDL.LU R3, [R1+0xf5c] ;  /* 0x000f5c0001037983 */ /* 0x001ea80000300800 */
[----:B--2---:R0:W-:Y:S04]  /*731d0*/  STL [R1+0x3424], R3 ;  /* 0x0034240301007387 */ /* 0x0041e80000100800 */
[----:B0-----:R-:W2:Y:S04]  /*731e0*/  LDL.LU R3, [R1+0xf60] ;  /* 0x000f600001037983 */ /* 0x001ea80000300800 */
[----:B--2---:R0:W-:Y:S04]  /*731f0*/  STL [R1+0x3428], R3 ;  /* 0x0034280301007387 */ /* 0x0041e80000100800 */
[----:B0-----:R-:W2:Y:S01]  /*73200*/  LDL.LU R3, [R1+0xf8c] ;  /* 0x000f8c0001037983 */ /* 0x001ea20000300800 */
[----:B------:R-:W-:-:S03]  /*73210*/  IMAD.SHL.U32 R2, R0, 0x2, RZ ;  /* 0x0000000200027824 */ /* 0x000fc600078e00ff */
[----:B--2---:R0:W-:Y:S04]  /*73220*/  STL [R1+0x342c], R3 ;  /* 0x00342c0301007387 */ /* 0x0041e80000100800 */
        /* <DEDUP_REMOVED lines=21> */
[----:B------:R-:W3:Y:S01]  /*73380*/  LDL.LU R5, [R1+0xd04] ;  /* 0x000d040001057983 */ /* 0x000ee20000300800 */
[----:B------:R-:W-:Y:S01]  /*73390*/  LOP3.LUT R2, R2, 0x20, RZ, 0x3c, !PT ;  /* 0x0000002002027812 */ /* 0x000fe200078e3cff */
[----:B------:R-:W3:Y:S01]  /*733a0*/  LDL.LU R16, [R1+0xd00] ;  /* 0x000d000001107983 */ /* 0x000ee20000300800 */
[----:B------:R-:W3:Y:S01]  /*733b0*/  LDL.LU R18, [R1+0xccc] ;  /* 0x000ccc0001127983 */ /* 0x000ee20000300800 */
[----:B------:R-:W3:Y:S02]  /*733c0*/  LDL.LU R20, [R1+0xcc8] ;  /* 0x000cc80001147983 */ /* 0x000ee40000300800 */
[----:B------:R-:W3:Y:S02]  /*733d0*/  LDL.LU R22, [R1+0xc94] ;  /* 0x000c940001167983 */ /* 0x000ee40000300800 */
[----:B------:R-:W3:Y:S01]  /*733e0*/  LDL.LU R24, [R1+0xc90] ;  /* 0x000c900001187983 */ /* 0x000ee20000300800 */
[----:B------:R-:W3:Y:S04]  /*733f0*/  LDL.LU R26, [R1+0xc5c] ;  /* 0x000c5c00011a7983 */ /* 0x000ee80000300800 */
[----:B--2---:R0:W-:Y:S04]  /*73400*/  STS.U16 [R2+0x400], R3 ;  /* 0x0004000302007388 */ /* 0x0041e80000000400 */
[----:B0-----:R-:W2:Y:S04]  /*73410*/  LDL.LU R3, [R1+0x342c] ;  /* 0x00342c0001037983 */ /* 0x001ea80000300800 */
[----:B--2---:R0:W-:Y:S04]  /*73420*/  STS.U16 [R2+0x500], R3 ;  /* 0x0005000302007388 */ /* 0x0041e80000000400 */
[----:B0-----:R-:W2:Y:S04]  /*73430*/  LDL.LU R3, [R1+0x3428] ;  /* 0x0034280001037983 */ /* 0x001ea80000300800 */
[----:B--2---:R0:W-:Y:S04]  /*73440*/  STS.U16 [R2+0x1400], R3 ;  /* 0x0014000302007388 */ /* 0x0041e80000000400 */
[----:B0-----:R-:W2:Y:S04]  /*73450*/  LDL.LU R3, [R1+0x3424] ;  /* 0x0034240001037983 */ /* 0x001ea80000300800 */
[----:B--2---:R0:W-:Y:S04]  /*73460*/  STS.U16 [R2+0x1500], R3 ;  /* 0x0015000302007388 */ /* 0x0041e80000000400 */
[----:B0-----:R-:W2:Y:S04]  /*73470*/  LDL.LU R3, [R1+0xbec] ;  /* 0x000bec0001037983 */ /* 0x001ea80000300800 */
[----:B--2---:R0:W-:Y:S04]  /*73480*/  STL [R1+0x3418], R3 ;  /* 0x0034180301007387 */ /* 0x0041e80000100800 */
[----:B0-----:R-:W2:Y:S04]  /*73490*/  LDL.LU R3, [R1+0xc20] ;  /* 0x000c200001037983 */ /* 0x001ea80000300800 */
[----:B--2---:R0:W-:Y:S04]  /*734a0*/  STL [R1+0x341c], R3 ;  /* 0x00341c0301007387 */ /* 0x0041e80000100800 */
[----:B0-----:R-:W2:Y:S01]  /*734b0*/  LDL.LU R3, [R1+0xc24] ;  /* 0x000c240001037983 */ /* 0x001ea20000300800 */
[----:B---3--:R-:W-:Y:S02]  /*734c0*/  STS.U16 [R2+0x2400], R4 ;  /* 0x0024000402007388 */ /* 0x008fe40000000400 */
[----:B----4-:R-:W-:Y:S02]  /*734d0*/  STS.U16 [R2+0x2500], R28 ;  /* 0x0025001c02007388 */ /* 0x010fe40000000400 */
        /* <DEDUP_REMOVED lines=10> */
[----:B------:R-:W-:Y:S03]  /*73580*/  STS.U16 [R2+0x8400], R13 ;  /* 0x0084000d02007388 */ /* 0x000fe60000000400 */
        /* <DEDUP_REMOVED lines=15> */
[----:B------:R-:W3:Y:S02]  /*73680*/  LDL.LU R13, [R1+0xa94] ;  /* 0x000a9400010d7983 */ /* 0x000ee40000300800 */
[----:B------:R1:W-:Y:S02]  /*73690*/  STS.U16 [R2+0x9400], R11 ;  /* 0x0094000b02007388 */ /* 0x0003e40000000400 */
[----:B------:R1:W-:Y:S01]  /*736a0*/  STS.U16 [R2+0x9500], R10 ;  /* 0x0095000a02007388 */ /* 0x0003e20000000400 */
[----:B------:R1:W-:Y:S01]  /*736b0*/  STS.U16 [R2+0xa400], R9 ;  /* 0x00a4000902007388 */ /* 0x0003e20000000400 */
[----:B------:R1:W-:Y:S02]  /*736c0*/  STS.U16 [R2+0xa500], R8 ;  /* 0x00a5000802007388 */ /* 0x0003e40000000400 */
[----:B------:R1:W-:Y:S01]  /*736d0*/  STS.U16 [R2+0xb400], R7 ;  /* 0x00b4000702007388 */ /* 0x0003e20000000400 */
[----:B0-----:R-:W3:Y:S01]  /*736e0*/  LDL.LU R12, [R1+0xa60] ;  /* 0x000a6000010c7983 */ /* 0x001ee20000300800 */
[----:B-1----:R-:W3:Y:S03]  /*736f0*/  LDL.LU R11, [R1+0xa5c] ;  /* 0x000a5c00010b7983 */ /* 0x002ee60000300800 */
[----:B------:R-:W3:Y:S04]  /*73700*/  LDL.LU R10, [R1+0xa28] ;  /* 0x000a2800010a7983 */ /* 0x000ee80000300800 */
[----:B------:R-:W3:Y:S01]  /*73710*/  LDL.LU R9, [R1+0xa24] ;  /* 0x000a240001097983 */ /* 0x000ee20000300800 */
[----:B------:R-:W3:Y:S02]  /*73720*/  LDL.LU R8, [R1+0x9f0] ;  /* 0x0009f00001087983 */ /* 0x000ee40000300800 */
[----:B------:R0:W-:Y:S02]  /*73730*/  STS.U16 [R2+0xb500], R6 ;  /* 0x00b5000602007388 */ /* 0x0001e40000000400 */
[----:B------:R-:W3:Y:S01]  /*73740*/  LDL.LU R7, [R1+0x9ec] ;  /* 0x0009ec0001077983 */ /* 0x000ee20000300800 */
[----:B------:R1:W-:Y:S01]  /*73750*/  STS.U16 [R2+0xc400], R5 ;  /* 0x00c4000502007388 */ /* 0x0003e20000000400 */
[----:B------:R1:W-:Y:S02]  /*73760*/  STS.U16 [R2+0xc500], R16 ;  /* 0x00c5001002007388 */ /* 0x0003e40000000400 */
[----:B------:R1:W-:Y:S02]  /*73770*/  STS.U16 [R2+0xd400], R18 ;  /* 0x00d4001202007388 */ /* 0x0003e40000000400 */
[----:B------:R1:W-:Y:S01]  /*73780*/  STS.U16 [R2+0xd500], R20 ;  /* 0x00d5001402007388 */ /* 0x0003e20000000400 */
[----:B------:R1:W-:Y:S04]  /*73790*/  STS.U16 [R2+0xe400], R22 ;  /* 0x00e4001602007388 */ /* 0x0003e80000000400 */
[----:B0-----:R-:W3:Y:S01]  /*737a0*/  LDL.LU R6, [R1+0x9b8] ;  /* 0x0009b80001067983 */ /* 0x001ee20000300800 */
[----:B-1----:R-:W3:Y:S03]  /*737b0*/  LDL.LU R5, [R1+0x9b4] ;  /* 0x0009b40001057983 */ /* 0x002ee60000300800 */
[----:B------:R-:W3:Y:S04]  /*737c0*/  LDL.LU R16, [R1+0x980] ;  /* 0x0009800001107983 */ /* 0x000ee80000300800 */
[----:B------:R-:W3:Y:S01]  /*737d0*/  LDL.LU R18, [R1+0x97c] ;  /* 0x00097c0001127983 */ /* 0x000ee20000300800 */
[----:B------:R-:W3:Y:S02]  /*737e0*/  LDL.LU R20, [R1+0x948] ;  /* 0x0009480001147983 */ /* 0x000ee40000300800 */
[----:B------:R0:W-:Y:S02]  /*737f0*/  STS.U16 [R2+0xe500], R24 ;  /* 0x00e5001802007388 */ /* 0x0001e40000000400 */
[----:B------:R-:W3:Y:S01]  /*73800*/  LDL.LU R22, [R1+0x944] ;  /* 0x0009440001167983 */ /* 0x000ee20000300800 */
[----:B------:R1:W-:Y:S04]  /*73810*/  STS.U16 [R2+0xf400], R26 ;  /* 0x00f4001a02007388 */ /* 0x0003e80000000400 */
[----:B0-----:R-:W3:Y:S01]  /*73820*/  LDL.LU R24, [R1+0x910] ;  /* 0x0009100001187983 */ /* 0x001ee20000300800 */
[----:B-1----:R-:W3:Y:S03]  /*73830*/  LDL.LU R26, [R1+0x90c] ;  /* 0x00090c00011a7983 */ /* 0x002ee60000300800 */
        /* <DEDUP_REMOVED lines=74> */
[----:B--2---:R-:W-:Y:S01]  /*73ce0*/  STS.U16 [R2+0x20500], R3 ;  /* 0x0205000302007388 */ /* 0x004fe20000000400 */
[----:B---3--:R-:W-:Y:S02]  /*73cf0*/  STS.U16 [R2+0x21400], R4 ;  /* 0x0214000402007388 */ /* 0x008fe40000000400 */
[----:B----4-:R-:W-:Y:S02]  /*73d00*/  STS.U16 [R2+0x21500], R28 ;  /* 0x0215001c02007388 */ /* 0x010fe40000000400 */
[----:B------:R0:W-:Y:S02]  /*73d10*/  STS.U16 [R2+0x22400], R0 ;  /* 0x0224000002007388 */ /* 0x0001e40000000400 */
[----:B0-----:R-:W2:Y:S04]  /*73d20*/  LDL.LU R0, [R1+0x328] ;  /* 0x0003280001007983 */ /* 0x001ea80000300800 */
[----:B--2---:R0:W-:Y:S04]  /*73d30*/  STL [R1+0x3400], R0 ;  /* 0x0034000001007387 */ /* 0x0041e80000100800 */
[----:B0-----:R-:W2:Y:S04]  /*73d40*/  LDL.LU R0, [R1+0x35c] ;  /* 0x00035c0001007983 */ /* 0x001ea80000300800 */
[----:B--2---:R0:W-:Y:S04]  /*73d50*/  STL [R1+0x3404], R0 ;  /* 0x0034040001007387 */ /* 0x0041e80000100800 */
[----:B0-----:R-:W2:Y:S04]  /*73d60*/  LDL.LU R0, [R1+0x360] ;  /* 0x0003600001007983 */ /* 0x001ea80000300800 */
        /* <DEDUP_REMOVED lines=23> */
[----:B--2---:R0:W-:Y:S04]  /*73ee0*/  STL [R1+0x3408], R0 ;  /* 0x0034080001007387 */ /* 0x0041e80000100800 */
[----:B0-----:R-:W2:Y:S01]  /*73ef0*/  LDL.LU R0, [R1+0x3ac] ;  /* 0x0003ac0001007983 */ /* 0x001ea20000300800 */
[----:B------:R-:W3:Y:S02]  /*73f00*/  LDL.LU R11, [R1+0x324] ;  /* 0x00032400010b7983 */ /* 0x000ee40000300800 */
[----:B------:R-:W4:Y:S02]  /*73f10*/  LDL.LU R10, [R1+0x2f0] ;  /* 0x0002f000010a7983 */ /* 0x000f240000300800 */
[----:B------:R0:W-:Y:S01]  /*73f20*/  STS.U16 [R2+0x2e400], R26 ;  /* 0x02e4001a02007388 */ /* 0x0001e20000000400 */
[----:B------:R-:W3:Y:S04]  /*73f30*/  LDL.LU R24, [R1+0x2ec] ;  /* 0x0002ec0001187983 */ /* 0x000ee80000300800 */
[----:B0-----:R-:W3:Y:S01]  /*73f40*/  LDL.LU R26, [R1+0x298] ;  /* 0x00029800011a7983 */ /* 0x001ee20000300800 */
        /* <DEDUP_REMOVED lines=23> */
[----:B--2---:R0:W-:Y:S04]  /*740c0*/  STS.U16 [R2+0x2e500], R0 ;  /* 0x02e5000002007388 */ /* 0x0041e80000000400 */
[----:B0-----:R-:W2:Y:S04]  /*740d0*/  LDL.LU R0, [R1+0x3408] ;  /* 0x0034080001007983 */ /* 0x001ea80000300800 */
[----:B--2---:R0:W-:Y:S04]  /*740e0*/  STS.U16 [R2+0x2f400], R0 ;  /* 0x02f4000002007388 */ /* 0x0041e80000000400 */
[----:B0-----:R-:W2:Y:S04]  /*740f0*/  LDL.LU R0, [R1+0x3404] ;  /* 0x0034040001007983 */ /* 0x001ea80000300800 */
[----:B--2---:R0:W-:Y:S04]  /*74100*/  STS.U16 [R2+0x2f500], R0 ;  /* 0x02f5000002007388 */ /* 0x0041e80000000400 */
[----:B0-----:R-:W2:Y:S04]  /*74110*/  LDL.LU R0, [R1+0x3400] ;  /* 0x0034000001007983 */ /* 0x001ea80000300800 */
[----:B--2---:R0:W-:Y:S01]  /*74120*/  STS.U16 [R2+0x30400], R0 ;  /* 0x0304000002007388 */ /* 0x0041e20000000400 */
[----:B---3--:R1:W-:Y:S02]  /*74130*/  STS.U16 [R2+0x30500], R11 ;  /* 0x0305000b02007388 */ /* 0x0083e40000000400 */
[----:B----4-:R2:W-:Y:S02]  /*74140*/  STS.U16 [R2+0x31400], R10 ;  /* 0x0314000a02007388 */ /* 0x0105e40000000400 */
[----:B------:R3:W-:Y:S01]  /*74150*/  STS.U16 [R2+0x31500], R24 ;  /* 0x0315001802007388 */ /* 0x0007e20000000400 */
[----:B------:R3:W-:Y:S04]  /*74160*/  STS.U16 [R2+0x32400], R26 ;  /* 0x0324001a02007388 */ /* 0x0007e80000000400 */
[----:B0-----:R-:W4:Y:S01]  /*74170*/  LDL.LU R0, [R1+0x33fc] ;  /* 0x0033fc0001007983 */ /* 0x001f220000300800 */
[----:B-1----:R-:W4:Y:S02]  /*74180*/  LDL.LU R11, [R1+0x33f8] ;  /* 0x0033f800010b7983 */ /* 0x002f240000300800 */
[----:B--2---:R-:W2:Y:S02]  /*74190*/  LDL.LU R10, [R1+0x33f4] ;  /* 0x0033f400010a7983 */ /* 0x004ea40000300800 */
[----:B---3--:R-:W3:Y:S01]  /*741a0*/  LDL.LU R24, [R1+0x33f0] ;  /* 0x0033f00001187983 */ /* 0x008ee20000300800 */
[----:B------:R-:W2:Y:S04]  /*741b0*/  LDL.LU R26, [R1+0x33ec] ;  /* 0x0033ec00011a7983 */ /* 0x000ea80000300800 */
        /* <DEDUP_REMOVED lines=23> */
[----:B--2---:R-:W-:Y:S01]  /*74330*/  STS.U16 [R2+0x3e400], R26 ;  /* 0x03e4001a02007388 */ /* 0x004fe20000000400 */
[----:B---3--:R-:W-:Y:S02]  /*74340*/  STS.U16 [R2+0x3e500], R24 ;  /* 0x03e5001802007388 */ /* 0x008fe40000000400 */
[----:B------:R-:W-:Y:S02]  /*74350*/  STS.U16 [R2+0x3f400], R10 ;  /* 0x03f4000a02007388 */ /* 0x000fe40000000400 */
[----:B----4-:R0:W-:Y:S02]  /*74360*/  STS.U16 [R2+0x3f500], R11 ;  /* 0x03f5000b02007388 */ /* 0x0101e40000000400 */
        /* <DEDUP_REMOVED lines=68> */
[----:B------:R0:W-:Y:S02]  /*747b0*/  STS.U16 [R0+0xe700], R22 ;  /* 0x00e7001600007388 */ /* 0x0001e40000000400 */
        /* <DEDUP_REMOVED lines=32> */
[----:B------:R-:W4:Y:S01]  /*749c0*/  LDL.LU R2, [R1+0x908] ;  /* 0x0009080001027983 */ /* 0x000f220000300800 */
[----:B--2---:R0:W-:Y:S04]  /*749d0*/  STS.U16 [R0+0xf700], R22 ;  /* 0x00f7001600007388 */ /* 0x0041e80000000400 */
        /* <DEDUP_REMOVED lines=64> */
[----:B---3--:R0:W-:Y:S01]  /*74de0*/  STS.U16 [R0+0x1f600], R2 ;  /* 0x01f6000200007388 */ /* 0x0081e20000000400 */
[----:B------:R-:W3:Y:S03]  /*74df0*/  LDL.LU R22, [R1+0x3dc] ;  /* 0x0003dc0001167983 */ /* 0x000ee60000300800 */
[----:B0-----:R-:W3:Y:S04]  /*74e00*/  LDL.LU R2, [R1+0x3a8] ;  /* 0x0003a80001027983 */ /* 0x001ee80000300800 */
        /* <DEDUP_REMOVED lines=28> */
[----:B------:R0:W-:Y:S04]  /*74fd0*/  STS.U16 [R0+0x2c700], R18 ;  /* 0x02c7001200007388 */ /* 0x0001e80000000400 */
[----:B0-----:R-:W2:Y:S01]  /*74fe0*/  LDL.LU R18, [R1+0x3a4] ;  /* 0x0003a40001127983 */ /* 0x001ea20000300800 */
[----:B------:R-:W4:Y:S03]  /*74ff0*/  LDL.LU R17, [R1+0x320] ;  /* 0x0003200001117983 */ /* 0x000f260000300800 */
[----:B----4-:R0:W-:Y:S04]  /*75000*/  STL [R1+0x33c8], R17 ;  /* 0x0033c81101007387 */ /* 0x0101e80000100800 */
[----:B0-----:R-:W4:Y:S01]  /*75010*/  LDL.LU R17, [R1+0x354] ;  /* 0x0003540001117983 */ /* 0x001f220000300800 */
[----:B------:R-:W-:Y:S02]  /*75020*/  STS.U16 [R0+0x2d600], R20 ;  /* 0x02d6001400007388 */ /* 0x000fe40000000400 */
        /* <DEDUP_REMOVED lines=30> */
[----:B------:R-:W3:Y:S03]  /*75210*/  LDL.LU R16, [R1+0x28] ;  /* 0x0000280001107983 */ /* 0x000ee60000300800 */
[----:B0-----:R-:W3:Y:S04]  /*75220*/  LDL.LU R18, [R1+0x24] ;  /* 0x0000240001127983 */ /* 0x001ee80000300800 */
[----:B---3--:R0:W-:Y:S04]  /*75230*/  STS.U16 [R0+0x2f600], R17 ;  /* 0x02f6001100007388 */ /* 0x0081e80000000400 */
[----:B0-----:R-:W3:Y:S04]  /*75240*/  LDL.LU R17, [R1+0x33cc] ;  /* 0x0033cc0001117983 */ /* 0x001ee80000300800 */
[----:B---3--:R0:W-:Y:S04]  /*75250*/  STS.U16 [R0+0x2f700], R17 ;  /* 0x02f7001100007388 */ /* 0x0081e80000000400 */
[----:B0-----:R-:W3:Y:S04]  /*75260*/  LDL.LU R17, [R1+0x33c8] ;  /* 0x0033c80001117983 */ /* 0x001ee80000300800 */
[----:B---3--:R0:W-:Y:S01]  /*75270*/  STS.U16 [R0+0x30600], R17 ;  /* 0x0306001100007388 */ /* 0x0081e20000000400 */
[----:B----4-:R1:W-:Y:S02]  /*75280*/  STS.U16 [R0+0x30700], R13 ;  /* 0x0307000d00007388 */ /* 0x0103e40000000400 */
[----:B------:R3:W-:Y:S02]  /*75290*/  STS.U16 [R0+0x31600], R20 ;  /* 0x0316001400007388 */ /* 0x0007e40000000400 */
[----:B------:R4:W-:Y:S01]  /*752a0*/  STS.U16 [R0+0x31700], R22 ;  /* 0x0317001600007388 */ /* 0x0009e20000000400 */
[----:B0-----:R-:W2:Y:S01]  /*752b0*/  LDL.LU R17, [R1+0x33c4] ;  /* 0x0033c40001117983 */ /* 0x001ea20000300800 */
[----:B-1----:R-:W2:Y:S02]  /*752c0*/  LDL.LU R13, [R1+0x33c0] ;  /* 0x0033c000010d7983 */ /* 0x002ea40000300800 */
[----:B---3--:R-:W3:Y:S02]  /*752d0*/  LDL.LU R20, [R1+0x33bc] ;  /* 0x0033bc0001147983 */ /* 0x008ee40000300800 */
[----:B----4-:R-:W4:Y:S01]  /*752e0*/  LDL.LU R22, [R1+0x33b8] ;  /* 0x0033b80001167983 */ /* 0x010f220000300800 */
        /* <DEDUP_REMOVED lines=24> */
[----:B----4-:R0:W-:Y:S04]  /*75470*/  STS.U16 [R0+0x3e600], R22 ;  /* 0x03e6001600007388 */ /* 0x0101e80000000400 */
[----:B0-----:R-:W4:Y:S04]  /*75480*/  LDL.LU R22, [R1+0xf1c] ;  /* 0x000f1c0001167983 */ /* 0x001f280000300800 */
[----:B----4-:R0:W-:Y:S04]  /*75490*/  STL [R1+0x33ac], R22 ;  /* 0x0033ac1601007387 */ /* 0x0101e80000100800 */
[----:B0-----:R-:W4:Y:S04]  /*754a0*/  LDL.LU R22, [R1+0xf7c] ;  /* 0x000f7c0001167983 */ /* 0x001f280000300800 */
[----:B------:R-:W0:Y:S04]  /*754b0*/  S2R R2, SR_TID.X ;  /* 0x0000000000027919 */ /* 0x000e280000002100 */
[----:B----4-:R1:W-:Y:S04]  /*754c0*/  STL [R1+0x33b0], R22 ;  /* 0x0033b01601007387 */ /* 0x0103e80000100800 */
[----:B-1----:R-:W4:Y:S01]  /*754d0*/  LDL.LU R22, [R1+0xf80] ;  /* 0x000f800001167983 */ /* 0x002f220000300800 */
[----:B0-----:R-:W-:-:S05]  /*754e0*/  LOP3.LUT R2, R2, 0x7f, RZ, 0xc0, !PT ;  /* 0x0000007f02027812 */ /* 0x001fca00078ec0ff */
[C---:B------:R-:W-:Y:S01]  /*754f0*/  IMAD.SHL.U32 R0, R2.reuse, 0x2, RZ ;  /* 0x0000000202007824 */ /* 0x040fe200078e00ff */
[----:B----4-:R0:W-:Y:S01]  /*75500*/  STL [R1+0x33b4], R22 ;  /* 0x0033b41601007387 */ /* 0x0101e20000100800 */
        /* <DEDUP_REMOVED lines=14> */
[----:B0-----:R-:W-:Y:S01]  /*755f0*/  IMAD.SHL.U32 R22, R2, 0x2, RZ ;  /* 0x0000000202167824 */ /* 0x001fe200078e00ff */
[----:B------:R-:W4:Y:S01]  /*75600*/  LDL.LU R19, [R1+0xd64] ;  /* 0x000d640001137983 */ /* 0x000f220000300800 */
[----:B------:R-:W4:Y:S02]  /*75610*/  LDL.LU R12, [R1+0xd60] ;  /* 0x000d6000010c7983 */ /* 0x000f240000300800 */
[----:B------:R-:W4:Y:S02]  /*75620*/  LDL.LU R9, [R1+0xd2c] ;  /* 0x000d2c0001097983 */ /* 0x000f240000300800 */
[----:B------:R-:W4:Y:S01]  /*75630*/  LDL.LU R8, [R1+0xd28] ;  /* 0x000d280001087983 */ /* 0x000f220000300800 */
[----:B------:R-:W4:Y:S01]  /*75640*/  LDL.LU R7, [R1+0xcf4] ;  /* 0x000cf40001077983 */ /* 0x000f220000300800 */
[----:B------:R-:W-:Y:S01]  /*75650*/  LOP3.LUT R22, R22, 0x30, RZ, 0x3c, !PT ;  /* 0x0000003016167812 */ /* 0x000fe200078e3cff */
[----:B------:R-:W4:Y:S02]  /*75660*/  LDL.LU R6, [R1+0xcf0] ;  /* 0x000cf00001067983 */ /* 0x000f240000300800 */
[----:B------:R-:W4:Y:S01]  /*75670*/  LDL.LU R5, [R1+0xcbc] ;  /* 0x000cbc0001057983 */ /* 0x000f220000300800 */
[----:B------:R-:W4:Y:S01]  /*75680*/  LDL.LU R16, [R1+0xcb8] ;  /* 0x000cb80001107983 */ /* 0x000f220000300800 */
[----:B------:R-:W4:Y:S02]  /*75690*/  LDL.LU R18, [R1+0xc84] ;  /* 0x000c840001127983 */ /* 0x000f240000300800 */
[----:B------:R-:W4:Y:S01]  /*756a0*/  LDL.LU R2, [R1+0xc80] ;  /* 0x000c800001027983 */ /* 0x000f220000300800 */
[----:B---3--:R0:W-:Y:S01]  /*756b0*/  STS.U16 [R22+0x3e700], R20 ;  /* 0x03e7001416007388 */ /* 0x0081e20000000400 */
[----:B--2---:R1:W-:Y:S02]  /*756c0*/  STS.U16 [R22+0x3f600], R13 ;  /* 0x03f6000d16007388 */ /* 0x0043e40000000400 */
[----:B------:R2:W-:Y:S01]  /*756d0*/  STS.U16 [R22+0x3f700], R17 ;  /* 0x03f7001116007388 */ /* 0x0005e20000000400 */
[----:B0-----:R-:W3:Y:S01]  /*756e0*/  LDL.LU R20, [R1+0xf20] ;  /* 0x000f200001147983 */ /* 0x001ee20000300800 */
[----:B-1----:R-:W3:Y:S02]  /*756f0*/  LDL.LU R13, [R1+0xf4c] ;  /* 0x000f4c00010d7983 */ /* 0x002ee40000300800 */
[----:B--2---:R-:W2:Y:S01]  /*75700*/  LDL.LU R22, [R1+0x33b4] ;  /* 0x0033b40001167983 */ /* 0x004ea20000300800 */
[----:B------:R-:W-:Y:S01]  /*75710*/  LOP3.LUT R0, R0, 0x40, RZ, 0x3c, !PT ;  /* 0x0000004000007812 */ /* 0x000fe200078e3cff */
[----:B------:R-:W3:Y:S04]  /*75720*/  LDL.LU R17, [R1+0xf50] ;  /* 0x000f500001117983 */ /* 0x000ee80000300800 */
[----:B--2---:R0:W-:Y:S04]  /*75730*/  STS.U16 [R0+0x800], R22 ;  /* 0x0008001600007388 */ /* 0x0041e80000000400 */
[----:B0-----:R-:W2:Y:S04]  /*75740*/  LDL.LU R22, [R1+0x33b0] ;  /* 0x0033b00001167983 */ /* 0x001ea80000300800 */
[----:B--2---:R0:W-:Y:S01]  /*75750*/  STS.U16 [R0+0x900], R22 ;  /* 0x0009001600007388 */ /* 0x0041e20000000400 */
[----:B---3--:R1:W-:Y:S03]  /*75760*/  STS.U16 [R0+0x1800], R17 ;  /* 0x0018001100007388 */ /* 0x0083e60000000400 */
[----:B0-----:R-:W2:Y:S01]  /*75770*/  LDL.LU R22, [R1+0x33ac] ;  /* 0x0033ac0001167983 */ /* 0x001ea20000300800 */
[----:B-1----:R-:W3:Y:S03]  /*75780*/  LDL.LU R17, [R1+0xc10] ;  /* 0x000c100001117983 */ /* 0x002ee60000300800 */
[----:B---3--:R0:W-:Y:S04]  /*75790*/  STL [R1+0x33a0], R17 ;  /* 0x0033a01101007387 */ /* 0x0081e80000100800 */
[----:B0-----:R-:W3:Y:S04]  /*757a0*/  LDL.LU R17, [R1+0xc14] ;  /* 0x000c140001117983 */ /* 0x001ee80000300800 */
[----:B---3--:R0:W-:Y:S04]  /*757b0*/  STL [R1+0x33a4], R17 ;  /* 0x0033a41101007387 */ /* 0x0081e80000100800 */
[----:B0-----:R-:W3:Y:S01]  /*757c0*/  LDL.LU R17, [R1+0xc48] ;  /* 0x000c480001117983 */ /* 0x001ee20000300800 */
[----:B------:R-:W-:Y:S02]  /*757d0*/  STS.U16 [R0+0x1900], R13 ;  /* 0x0019000d00007388 */ /* 0x000fe40000000400 */
[----:B------:R-:W-:Y:S02]  /*757e0*/  STS.U16 [R0+0x2800], R20 ;  /* 0x0028001400007388 */ /* 0x000fe40000000400 */
[----:B--2---:R-:W-:Y:S01]  /*757f0*/  STS.U16 [R0+0x2900], R22 ;  /* 0x0029001600007388 */ /* 0x004fe20000000400 */
[----:B----4-:R-:W-:Y:S01]  /*75800*/  STS.U16 [R0+0x3800], R11 ;  /* 0x0038000b00007388 */ /* 0x010fe20000000400 */
        /* <DEDUP_REMOVED lines=144> */
[----:B0-----:R-:W2:Y:S04]  /*76110*/  LDL.LU R21, [R1+0x34c] ;  /* 0x00034c0001157983 */ /* 0x001ea80000300800 */
[----:B--2---:R0:W-:Y:S04]  /*76120*/  STL [R1+0x3388], R21 ;  /* 0x0033881501007387 */ /* 0x0041e80000100800 */
[----:B0-----:R-:W2:Y:S04]  /*76130*/  LDL.LU R21, [R1+0x350] ;  /* 0x0003500001157983 */ /* 0x001ea80000300800 */
[----:B--2---:R0:W-:Y:S04]  /*76140*/  STL [R1+0x338c], R21 ;  /* 0x00338c1501007387 */ /* 0x0041e80000100800 */
[----:B0-----:R-:W2:Y:S01]  /*76150*/  LDL.LU R21, [R1+0x39c] ;  /* 0x00039c0001157983 */ /* 0x001ea20000300800 */
        /* <DEDUP_REMOVED lines=49> */
[----:B------:R3:W-:Y:S01]  /*76470*/  STS.U16 [R0+0x31900], R2 ;  /* 0x0319000200007388 */ /* 0x0007e20000000400 */
[----:B------:R3:W-:Y:S03]  /*76480*/  STS.U16 [R0+0x32800], R17 ;  /* 0x0328001100007388 */ /* 0x0007e60000000400 */
[----:B0-----:R-:W4:Y:S01]  /*76490*/  LDL.LU R21, [R1+0x3384] ;  /* 0x0033840001157983 */ /* 0x001f220000300800 */
[----:B-1----:R-:W4:Y:S02]  /*764a0*/  LDL.LU R19, [R1+0x3380] ;  /* 0x0033800001137983 */ /* 0x002f240000300800 */
[----:B--2---:R-:W2:Y:S02]  /*764b0*/  LDL.LU R16, [R1+0x337c] ;  /* 0x00337c0001107983 */ /* 0x004ea40000300800 */
[----:B---3--:R-:W3:Y:S01]  /*764c0*/  LDL.LU R18, [R1+0x3378] ;  /* 0x0033780001127983 */ /* 0x008ee20000300800 */
[----:B------:R-:W2:Y:S01]  /*764d0*/  LDL.LU R2, [R1+0x3374] ;  /* 0x0033740001027983 */ /* 0x000ea20000300800 */
[----:B------:R-:W2:Y:S03]  /*764e0*/  LDL.LU R17, [R1+0xee0] ;  /* 0x000ee00001117983 */ /* 0x000ea60000300800 */
        /* <DEDUP_REMOVED lines=22> */
[----:B--2---:R0:W-:Y:S04]  /*76650*/  STL [R1+0x336c], R17 ;  /* 0x00336c1101007387 */ /* 0x0041e80000100800 */
[----:B0-----:R-:W2:Y:S04]  /*76660*/  LDL.LU R17, [R1+0xf78] ;  /* 0x000f780001117983 */ /* 0x001ea80000300800 */
[----:B------:R-:W-:Y:S01]  /*76670*/  STS.U16 [R0+0x3c900], R6 ;  /* 0x03c9000600007388 */ /* 0x000fe20000000400 */
[----:B------:R-:W-:Y:S02]  /*76680*/  STS.U16 [R0+0x3d800], R5 ;  /* 0x03d8000500007388 */ /* 0x000fe40000000400 */
[----:B------:R0:W-:Y:S02]  /*76690*/  STS.U16 [R0+0x3d900], R2 ;  /* 0x03d9000200007388 */ /* 0x0001e40000000400 */
[----:B0-----:R-:W0:Y:S02]  /*766a0*/  S2R R2, SR_TID.X ;  /* 0x0000000000027919 */ /* 0x001e240000002100 */
[----:B0-----:R-:W-:-:S05]  /*766b0*/  LOP3.LUT R2, R2, 0x7f, RZ, 0xc0, !PT ;  /* 0x0000007f02027812 */ /* 0x001fca00078ec0ff */
[----:B------:R-:W-:-:S05]  /*766c0*/  IMAD.SHL.U32 R2, R2, 0x2, RZ ;  /* 0x0000000202027824 */ /* 0x000fca00078e00ff */
[C---:B------:R-:W-:Y:S01]  /*766d0*/  LOP3.LUT R3, R2.reuse, 0x50, RZ, 0x3c, !PT ;  /* 0x0000005002037812 */ /* 0x040fe200078e3cff */
[----:B--2---:R0:W-:Y:S01]  /*766e0*/  STL [R1+0x3370], R17 ;  /* 0x0033701101007387 */ /* 0x0041e20000100800 */
        /* <DEDUP_REMOVED lines=16> */
[----:B------:R-:W2:Y:S01]  /*767f0*/  LDL.LU R9, [R1+0xcec] ;  /* 0x000cec0001097983 */ /* 0x000ea20000300800 */
[----:B0-----:R-:W-:Y:S01]  /*76800*/  LOP3.LUT R17, R2, 0x40, RZ, 0x3c, !PT ;  /* 0x0000004002117812 */ /* 0x001fe200078e3cff */
[----:B------:R-:W2:Y:S01]  /*76810*/  LDL.LU R8, [R1+0xce8] ;  /* 0x000ce80001087983 */ /* 0x000ea20000300800 */
[----:B------:R-:W2:Y:S01]  /*76820*/  LDL.LU R7, [R1+0xcb4] ;  /* 0x000cb40001077983 */ /* 0x000ea20000300800 */
[----:B------:R-:W2:Y:S02]  /*76830*/  LDL.LU R6, [R1+0xcb0] ;  /* 0x000cb00001067983 */ /* 0x000ea40000300800 */
[----:B------:R-:W2:Y:S02]  /*76840*/  LDL.LU R5, [R1+0xc7c] ;  /* 0x000c7c0001057983 */ /* 0x000ea40000300800 */
[----:B------:R-:W2:Y:S01]  /*76850*/  LDL.LU R0, [R1+0xc78] ;  /* 0x000c780001007983 */ /* 0x000ea20000300800 */
[----:B---3--:R0:W-:Y:S01]  /*76860*/  STS.U16 [R17+0x3e800], R18 ;  /* 0x03e8001211007388 */ /* 0x0081e20000000400 */
[----:B------:R1:W-:Y:S02]  /*76870*/  STS.U16 [R17+0x3e900], R16 ;  /* 0x03e9001011007388 */ /* 0x0003e40000000400 */
[----:B----4-:R3:W-:Y:S02]  /*76880*/  STS.U16 [R17+0x3f800], R19 ;  /* 0x03f8001311007388 */ /* 0x0107e40000000400 */
[----:B------:R4:W-:Y:S01]  /*76890*/  STS.U16 [R17+0x3f900], R21 ;  /* 0x03f9001511007388 */ /* 0x0009e20000000400 */
[----:B0-----:R-:W2:Y:S01]  /*768a0*/  LDL.LU R18, [R1+0xee4] ;  /* 0x000ee40001127983 */ /* 0x001ea20000300800 */
[----:B------:R-:W2:Y:S02]  /*768b0*/  LDL.LU R2, [R1+0xf14] ;  /* 0x000f140001027983 */ /* 0x000ea40000300800 */
[----:B-1----:R-:W2:Y:S02]  /*768c0*/  LDL.LU R16, [R1+0xf18] ;  /* 0x000f180001107983 */ /* 0x002ea40000300800 */
[----:B---3--:R-:W3:Y:S01]  /*768d0*/  LDL.LU R19, [R1+0xf44] ;  /* 0x000f440001137983 */ /* 0x008ee20000300800 */
[----:B----4-:R-:W4:Y:S01]  /*768e0*/  LDL.LU R17, [R1+0x3370] ;  /* 0x0033700001117983 */ /* 0x010f220000300800 */
[----:B------:R-:W2:Y:S03]  /*768f0*/  LDL.LU R21, [R1+0xf48] ;  /* 0x000f480001157983 */ /* 0x000ea60000300800 */
[----:B----4-:R0:W-:Y:S04]  /*76900*/  STS.U16 [R3+0xa00], R17 ;  /* 0x000a001103007388 */ /* 0x0101e80000000400 */
[----:B0-----:R-:W4:Y:S04]  /*76910*/  LDL.LU R17, [R1+0x336c] ;  /* 0x00336c0001117983 */ /* 0x001f280000300800 */
[----:B----4-:R0:W-:Y:S01]  /*76920*/  STS.U16 [R3+0xb00], R17 ;  /* 0x000b001103007388 */ /* 0x0101e20000000400 */
[----:B--2---:R1:W-:Y:S03]  /*76930*/  STS.U16 [R3+0x1a00], R21 ;  /* 0x001a001503007388 */ /* 0x0043e60000000400 */
[----:B0-----:R-:W2:Y:S01]  /*76940*/  LDL.LU R17, [R1+0x3368] ;  /* 0x0033680001117983 */ /* 0x001ea20000300800 */
[----:B-1----:R-:W4:Y:S03]  /*76950*/  LDL.LU R21, [R1+0xc08] ;  /* 0x000c080001157983 */ /* 0x002f260000300800 */
[----:B----4-:R0:W-:Y:S04]  /*76960*/  STL [R1+0x335c], R21 ;  /* 0x00335c1501007387 */ /* 0x0101e80000100800 */
[----:B0-----:R-:W4:Y:S04]  /*76970*/  LDL.LU R21, [R1+0xc0c] ;  /* 0x000c0c0001157983 */ /* 0x001f280000300800 */
[----:B----4-:R0:W-:Y:S04]  /*76980*/  STL [R1+0x3360], R21 ;  /* 0x0033601501007387 */ /* 0x0101e80000100800 */
[----:B0-----:R-:W4:Y:S01]  /*76990*/  LDL.LU R21, [R1+0xc40] ;  /* 0x000c400001157983 */ /* 0x001f220000300800 */
[----:B---3--:R-:W-:Y:S02]  /*769a0*/  STS.U16 [R3+0x1b00], R19 ;  /* 0x001b001303007388 */ /* 0x008fe40000000400 */
[----:B------:R-:W-:Y:S02]  /*769b0*/  STS.U16 [R3+0x2a00], R16 ;  /* 0x002a001003007388 */ /* 0x000fe40000000400 */
[----:B------:R-:W-:Y:S01]  /*769c0*/  STS.U16 [R3+0x2b00], R2 ;  /* 0x002b000203007388 */ /* 0x000fe20000000400 */
[----:B------:R-:W-:Y:S01]  /*769d0*/  STS.U16 [R3+0x3a00], R18 ;  /* 0x003a001203007388 */ /* 0x000fe20000000400 */
[----:B--2---:R-:W-:Y:S02]  /*769e0*/  STS.U16 [R3+0x3b00], R17 ;  /* 0x003b001103007388 */ /* 0x004fe40000000400 */
        /* <DEDUP_REMOVED lines=8> */
[----:B----4-:R0:W-:Y:S04]  /*76a70*/  STL [R1+0x3364], R21 ;  /* 0x0033641501007387 */ /* 0x0101e80000100800 */
        /* <DEDUP_REMOVED lines=220> */
[----:B----4-:R-:W-:Y:S01]  /*77840*/  STS.U16 [R3+0x3fa00], R23 ;  /* 0x03fa001703007388 */ /* 0x010fe20000000400 */
[----:B------:R0:W-:Y:S04]  /*77850*/  STS.U16 [R3+0x3fb00], R25 ;  /* 0x03fb001903007388 */ /* 0x0001e80000000400 */
[----:B0-----:R-:W2:Y:S04]  /*77860*/  LDL.LU R25, [R1+0xf3c] ;  /* 0x000f3c0001197983 */ /* 0x001ea80000300800 */
[----:B--2---:R0:W-:Y:S04]  /*77870*/  STL [R1+0x3324], R25 ;  /* 0x0033241901007387 */ /* 0x0041e80000100800 */
[----:B0-----:R-:W2:Y:S04]  /*77880*/  LDL.LU R25, [R1+0xf40] ;  /* 0x000f400001197983 */ /* 0x001ea80000300800 */
[----:B--2---:R0:W-:Y:S04]  /*77890*/  STL [R1+0x3328], R25 ;  /* 0x0033281901007387 */ /* 0x0041e80000100800 */
[----:B0-----:R-:W2:Y:S04]  /*778a0*/  LDL.LU R25, [R1+0xf6c] ;  /* 0x000f6c0001197983 */ /* 0x001ea80000300800 */
[----:B------:R-:W0:Y:S02]  /*778b0*/  S2R R2, SR_TID.X ;  /* 0x0000000000027919 */ /* 0x000e240000002100 */
[----:B0-----:R-:W-:-:S02]  /*778c0*/  LOP3.LUT R2, R2, 0x7f, RZ, 0xc0, !PT ;  /* 0x0000007f02027812 */ /* 0x001fc400078ec0ff */
[----:B--2---:R0:W-:Y:S04]  /*778d0*/  STL [R1+0x332c], R25 ;  /* 0x00332c1901007387 */ /* 0x0041e80000100800 */
[----:B0-----:R-:W2:Y:S01]  /*778e0*/  LDL.LU R25, [R1+0xf70] ;  /* 0x000f700001197983 */ /* 0x001ea20000300800 */
[----:B------:R-:W-:Y:S02]  /*778f0*/  IMAD.SHL.U32 R2, R2, 0x2, RZ ;  /* 0x0000000202027824 */ /* 0x000fe400078e00ff */
[----:B------:R-:W3:Y:S02]  /*77900*/  LDL.LU R23, [R1+0xf10] ;  /* 0x000f100001177983 */ /* 0x000ee40000300800 */
[----:B------:R-:W4:Y:S01]  /*77910*/  LDL.LU R6, [R1+0xf0c] ;  /* 0x000f0c0001067983 */ /* 0x000f220000300800 */
[----:B------:R-:W-:-:S02]  /*77920*/  LOP3.LUT R0, R2, 0x60, RZ, 0x3c, !PT ;  /* 0x0000006002007812 */ /* 0x000fc400078e3cff */
        /* <DEDUP_REMOVED lines=258> */
[----:B0-----:R-:W4:Y:S01]  /*78950*/  LDL.LU R29, [R1+0x32fc] ;  /* 0x0032fc00011d7983 */ /* 0x001f220000300800 */
[----:B------:R-:W-:Y:S02]  /*78960*/  STS.U16 [R0+0x3bd00], R28 ;  /* 0x03bd001c00007388 */ /* 0x000fe40000000400 */
[----:B-1----:R-:W4:Y:S02]  /*78970*/  LDL.LU R27, [R1+0x32f8] ;  /* 0x0032f800011b7983 */ /* 0x002f240000300800 */
[----:B------:R-:W-:Y:S01]  /*78980*/  STS.U16 [R0+0x3cc00], R14 ;  /* 0x03cc000e00007388 */ /* 0x000fe20000000400 */
[----:B--2---:R-:W2:Y:S04]  /*78990*/  LDL.LU R8, [R1+0x32f4] ;  /* 0x0032f40001087983 */ /* 0x004ea80000300800 */
[----:B------:R-:W-:Y:S01]  /*789a0*/  STS.U16 [R0+0x3cd00], R15 ;  /* 0x03cd000f00007388 */ /* 0x000fe20000000400 */
[----:B---3--:R-:W3:Y:S02]  /*789b0*/  LDL.LU R7, [R1+0x32f0] ;  /* 0x0032f00001077983 */ /* 0x008ee40000300800 */
[----:B------:R0:W-:Y:S02]  /*789c0*/  STS.U16 [R0+0x3dc00], R12 ;  /* 0x03dc000c00007388 */ /* 0x0001e40000000400 */
[----:B------:R1:W-:Y:S01]  /*789d0*/  STS.U16 [R0+0x3dd00], R9 ;  /* 0x03dd000900007388 */ /* 0x0003e20000000400 */
[----:B0-----:R-:W2:Y:S01]  /*789e0*/  LDL.LU R12, [R1+0xf68] ;  /* 0x000f6800010c7983 */ /* 0x001ea20000300800 */
[----:B-1----:R-:W2:Y:S03]  /*789f0*/  LDL.LU R9, [R1+0xf04] ;  /* 0x000f040001097983 */ /* 0x002ea60000300800 */
[----:B------:R-:W0:Y:S02]  /*78a00*/  S2R R2, SR_TID.X ;  /* 0x0000000000027919 */ /* 0x000e240000002100 */
[----:B0-----:R-:W-:-:S02]  /*78a10*/  LOP3.LUT R2, R2, 0x7f, RZ, 0xc0, !PT ;  /* 0x0000007f02027812 */ /* 0x001fc400078ec0ff */
[----:B--2---:R0:W-:Y:S04]  /*78a20*/  STL [R1+0x32ec], R9 ;  /* 0x0032ec0901007387 */ /* 0x0041e80000100800 */
[----:B0-----:R-:W2:Y:S01]  /*78a30*/  LDL.LU R9, [R1+0xf64] ;  /* 0x000f640001097983 */ /* 0x001ea20000300800 */
[----:B------:R-:W-:-:S03]  /*78a40*/  IMAD.SHL.U32 R2, R2, 0x2, RZ ;  /* 0x0000000202027824 */ /* 0x000fc600078e00ff */
[----:B---3--:R-:W-:Y:S01]  /*78a50*/  STS.U16 [R0+0x3ec00], R7 ;  /* 0x03ec000700007388 */ /* 0x008fe20000000400 */
[----:B------:R0:W-:Y:S02]  /*78a60*/  STS.U16 [R0+0x3ed00], R8 ;  /* 0x03ed000800007388 */ /* 0x0001e40000000400 */
[----:B----4-:R1:W-:Y:S02]  /*78a70*/  STS.U16 [R0+0x3fc00], R27 ;  /* 0x03fc001b00007388 */ /* 0x0103e40000000400 */
[----:B------:R3:W-:Y:S01]  /*78a80*/  STS.U16 [R0+0x3fd00], R29 ;  /* 0x03fd001d00007388 */ /* 0x0007e20000000400 */
[----:B------:R-:W-:Y:S01]  /*78a90*/  LOP3.LUT R3, R2, 0x70, RZ, 0x3c, !PT ;  /* 0x0000007002037812 */ /* 0x000fe200078e3cff */
[----:B0-----:R-:W4:Y:S01]  /*78aa0*/  LDL.LU R8, [R1+0xf08] ;  /* 0x000f080001087983 */ /* 0x001f220000300800 */
[----:B-1----:R-:W4:Y:S02]  /*78ab0*/  LDL.LU R27, [R1+0xf34] ;  /* 0x000f3400011b7983 */ /* 0x002f240000300800 */
[----:B---3--:R-:W3:Y:S02]  /*78ac0*/  LDL.LU R29, [R1+0xf38] ;  /* 0x000f3800011d7983 */ /* 0x008ee40000300800 */
        /* <DEDUP_REMOVED lines=23> */
[----:B------:R-:W4:Y:S03]  /*78c40*/  LDL.LU R15, [R1+0xc6c] ;  /* 0x000c6c00010f7983 */ /* 0x000f260000300800 */
[----:B0-----:R-:W4:Y:S04]  /*78c50*/  LDL.LU R12, [R1+0xc68] ;  /* 0x000c6800010c7983 */ /* 0x001f280000300800 */
[----:B--2---:R0:W-:Y:S04]  /*78c60*/  STS.U16 [R3+0xf00], R9 ;  /* 0x000f000903007388 */ /* 0x0041e80000000400 */
[----:B0-----:R-:W2:Y:S04]  /*78c70*/  LDL.LU R9, [R1+0x32ec] ;  /* 0x0032ec0001097983 */ /* 0x001ea80000300800 */
[----:B---3--:R-:W-:Y:S01]  /*78c80*/  STS.U16 [R3+0x1e00], R29 ;  /* 0x001e001d03007388 */ /* 0x008fe20000000400 */
[----:B----4-:R-:W-:Y:S03]  /*78c90*/  STS.U16 [R3+0x1f00], R27 ;  /* 0x001f001b03007388 */ /* 0x010fe60000000400 */
[----:B------:R-:W-:Y:S04]  /*78ca0*/  STS.U16 [R3+0x2e00], R8 ;  /* 0x002e000803007388 */ /* 0x000fe80000000400 */
[----:B--2---:R0:W-:Y:S01]  /*78cb0*/  STS.U16 [R3+0x2f00], R9 ;  /* 0x002f000903007388 */ /* 0x0041e20000000400 */
        /* <DEDUP_REMOVED lines=19> */
[----:B0-----:R-:W2:Y:S04]  /*78df0*/  LDL.LU R9, [R1+0xc34] ;  /* 0x000c340001097983 */ /* 0x001ea80000300800 */
[----:B------:R0:W-:Y:S04]  /*78e00*/  STS.U16 [R3+0xcf00], R0 ;  /* 0x00cf000003007388 */ /* 0x0001e80000000400 */
[----:B0-----:R-:W3:Y:S01]  /*78e10*/  LDL.LU R0, [R1+0xc30] ;  /* 0x000c300001007983 */ /* 0x001ee20000300800 */
[----:B------:R-:W4:Y:S02]  /*78e20*/  LDL.LU R29, [R1+0xbf8] ;  /* 0x000bf800011d7983 */ /* 0x000f240000300800 */
[----:B------:R-:W-:Y:S02]  /*78e30*/  STS.U16 [R3+0xde00], R28 ;  /* 0x00de001c03007388 */ /* 0x000fe40000000400 */
[----:B------:R-:W-:Y:S01]  /*78e40*/  STS.U16 [R3+0xdf00], R14 ;  /* 0x00df000e03007388 */ /* 0x000fe20000000400 */
[----:B------:R-:W-:Y:S01]  /*78e50*/  STS.U16 [R3+0xee00], R15 ;  /* 0x00ee000f03007388 */ /* 0x000fe20000000400 */
[----:B------:R-:W-:Y:S03]  /*78e60*/  STS.U16 [R3+0xef00], R12 ;  /* 0x00ef000c03007388 */ /* 0x000fe60000000400 */
[----:B----4-:R0:W-:Y:S04]  /*78e70*/  STL [R1+0x32e8], R29 ;  /* 0x0032e81d01007387 */ /* 0x0101e80000100800 */
[----:B0-----:R-:W4:Y:S01]  /*78e80*/  LDL.LU R29, [R1+0xbfc] ;  /* 0x000bfc00011d7983 */ /* 0x001f220000300800 */
        /* <DEDUP_REMOVED lines=21> */
[----:B------:R-:W2:Y:S02]  /*78fe0*/  LDL.LU R26, [R1+0x990] ;  /* 0x00099000011a7983 */ /* 0x000ea40000300800 */
[----:B---3--:R1:W-:Y:S01]  /*78ff0*/  STS.U16 [R3+0xff00], R0 ;  /* 0x00ff000003007388 */ /* 0x0083e20000000400 */
[----:B0-----:R-:W3:Y:S01]  /*79000*/  LDL.LU R9, [R1+0x98c] ;  /* 0x00098c0001097983 */ /* 0x001ee20000300800 */
[----:B------:R-:W2:Y:S02]  /*79010*/  LDL.LU R4, [R1+0x958] ;  /* 0x0009580001047983 */ /* 0x000ea40000300800 */
[----:B------:R-:W2:Y:S02]  /*79020*/  LDL.LU R28, [R1+0x954] ;  /* 0x00095400011c7983 */ /* 0x000ea40000300800 */
[----:B------:R-:W2:Y:S01]  /*79030*/  LDL.LU R14, [R1+0x920] ;  /* 0x00092000010e7983 */ /* 0x000ea20000300800 */
[----:B------:R-:W2:Y:S01]  /*79040*/  LDL.LU R15, [R1+0x91c] ;  /* 0x00091c00010f7983 */ /* 0x000ea20000300800 */
[----:B-1----:R-:W2:Y:S03]  /*79050*/  LDL.LU R0, [R1+0x8e8] ;  /* 0x0008e80001007983 */ /* 0x002ea60000300800 */
[----:B----4-:R0:W-:Y:S04]  /*79060*/  STS.U16 [R3+0x10e00], R29 ;  /* 0x010e001d03007388 */ /* 0x0101e80000000400 */
[----:B0-----:R-:W4:Y:S04]  /*79070*/  LDL.LU R29, [R1+0x32e8] ;  /* 0x0032e800011d7983 */ /* 0x001f280000300800 */
[----:B----4-:R-:W-:Y:S01]  /*79080*/  STS.U16 [R3+0x10f00], R29 ;  /* 0x010f001d03007388 */ /* 0x010fe20000000400 */
[----:B------:R-:W-:Y:S02]  /*79090*/  STS.U16 [R3+0x11e00], R27 ;  /* 0x011e001b03007388 */ /* 0x000fe40000000400 */
[----:B------:R0:W-:Y:S02]  /*790a0*/  STS.U16 [R3+0x11f00], R12 ;  /* 0x011f000c03007388 */ /* 0x0001e40000000400 */
        /* <DEDUP_REMOVED lines=18> */
[----:B--2---:R-:W-:Y:S03]  /*791d0*/  STS.U16 [R3+0x1be00], R26 ;  /* 0x01be001a03007388 */ /* 0x004fe60000000400 */
[----:B0-----:R-:W2:Y:S01]  /*791e0*/  LDL.LU R12, [R1+0x8e4] ;  /* 0x0008e400010c7983 */ /* 0x001ea20000300800 */
[----:B---3--:R0:W-:Y:S03]  /*791f0*/  STS.U16 [R3+0x1bf00], R9 ;  /* 0x01bf000903007388 */ /* 0x0081e60000000400 */
[----:B0-----:R-:W3:Y:S01]  /*79200*/  LDL.LU R9, [R1+0x8b0] ;  /* 0x0008b00001097983 */ /* 0x001ee20000300800 */
[----:B------:R-:W4:Y:S02]  /*79210*/  LDL.LU R29, [R1+0x878] ;  /* 0x00087800011d7983 */ /* 0x000f240000300800 */
[----:B------:R-:W-:Y:S02]  /*79220*/  STS.U16 [R3+0x1ce00], R4 ;  /* 0x01ce000403007388 */ /* 0x000fe40000000400 */
[----:B------:R-:W-:Y:S01]  /*79230*/  STS.U16 [R3+0x1cf00], R28 ;  /* 0x01cf001c03007388 */ /* 0x000fe20000000400 */
[----:B------:R-:W-:Y:S01]  /*79240*/  STS.U16 [R3+0x1de00], R14 ;  /* 0x01de000e03007388 */ /* 0x000fe20000000400 */
[----:B------:R-:W-:Y:S02]  /*79250*/  STS.U16 [R3+0x1df00], R15 ;  /* 0x01df000f03007388 */ /* 0x000fe40000000400 */
[----:B------:R-:W-:Y:S01]  /*79260*/  STS.U16 [R3+0x1ee00], R0 ;  /* 0x01ee000003007388 */ /* 0x000fe20000000400 */
        /* <DEDUP_REMOVED lines=30> */
[----:B-1----:R-:W2:Y:S03]  /*79450*/  LDL.LU R9, [R1+0x3bc] ;  /* 0x0003bc0001097983 */ /* 0x002ea60000300800 */
[----:B----4-:R0:W-:Y:S04]  /*79460*/  STS.U16 [R3+0x1ff00], R29 ;  /* 0x01ff001d03007388 */ /* 0x0101e80000000400 */
[----:B0-----:R-:W4:Y:S04]  /*79470*/  LDL.LU R29, [R1+0x32e4] ;  /* 0x0032e400011d7983 */ /* 0x001f280000300800 */
[----:B----4-:R-:W-:Y:S01]  /*79480*/  STS.U16 [R3+0x20e00], R29 ;  /* 0x020e001d03007388 */ /* 0x010fe20000000400 */
        /* <DEDUP_REMOVED lines=20> */
[----:B------:R1:W-:Y:S02]  /*795d0*/  STS.U16 [R3+0x2af00], R14 ;  /* 0x02af000e03007388 */ /* 0x0003e40000000400 */
[----:B------:R-:W-:Y:S02]  /*795e0*/  STS.U16 [R3+0x2be00], R26 ;  /* 0x02be001a03007388 */ /* 0x000fe40000000400 */
[----:B------:R-:W-:Y:S01]  /*795f0*/  STS.U16 [R3+0x2bf00], R4 ;  /* 0x02bf000403007388 */ /* 0x000fe20000000400 */
[----:B0-----:R-:W4:Y:S04]  /*79600*/  LDL.LU R0, [R1+0x388] ;  /* 0x0003880001007983 */ /* 0x001f280000300800 */
[----:B------:R-:W-:Y:S01]  /*79610*/  STS.U16 [R3+0x2ce00], R28 ;  /* 0x02ce001c03007388 */ /* 0x000fe20000000400 */
[----:B--2---:R0:W-:Y:S03]  /*79620*/  STS.U16 [R3+0x2cf00], R15 ;  /* 0x02cf000f03007388 */ /* 0x0041e60000000400 */
[----:B-1----:R-:W2:Y:S04]  /*79630*/  LDL.LU R14, [R1+0x36c] ;  /* 0x00036c00010e7983 */ /* 0x002ea80000300800 */
[----:B0-----:R-:W2:Y:S01]  /*79640*/  LDL.LU R15, [R1+0x334] ;  /* 0x00033400010f7983 */ /* 0x001ea20000300800 */
[----:B---3--:R-:W-:Y:S02]  /*79650*/  STS.U16 [R3+0x2de00], R12 ;  /* 0x02de000c03007388 */ /* 0x008fe40000000400 */
[----:B------:R-:W-:Y:S01]  /*79660*/  STS.U16 [R3+0x2df00], R9 ;  /* 0x02df000903007388 */ /* 0x000fe20000000400 */
[----:B--2---:R0:W-:Y:S04]  /*79670*/  STL [R1+0x32e0], R15 ;  /* 0x0032e00f01007387 */ /* 0x0041e80000100800 */
[----:B0-----:R-:W2:Y:S01]  /*79680*/  LDL.LU R15, [R1+0x338] ;  /* 0x00033800010f7983 */ /* 0x001ea20000300800 */
[----:B------:R-:W3:Y:S03]  /*79690*/  LDL.LU R12, [R1+0x300] ;  /* 0x00030000010c7983 */ /* 0x000ee60000300800 */
[----:B----4-:R0:W-:Y:S01]  /*796a0*/  STS.U16 [R3+0x2ee00], R0 ;  /* 0x02ee000003007388 */ /* 0x0101e20000000400 */
[----:B------:R-:W4:Y:S03]  /*796b0*/  LDL.LU R9, [R1+0x2fc] ;  /* 0x0002fc0001097983 */ /* 0x000f260000300800 */
        /* <DEDUP_REMOVED lines=22> */
[----:B------:R-:W3:Y:S01]  /*79820*/  LDL.LU R4, [R1+0x3c] ;  /* 0x00003c0001047983 */ /* 0x000ee20000300800 */
[----:B------:R0:W-:Y:S01]  /*79830*/  STS.U16 [R3+0x2ef00], R14 ;  /* 0x02ef000e03007388 */ /* 0x0001e20000000400 */
[----:B------:R-:W3:Y:S03]  /*79840*/  LDL.LU R28, [R1+0x8] ;  /* 0x00000800011c7983 */ /* 0x000ee60000300800 */
[----:B0-----:R-:W3:Y:S04]  /*79850*/  LDL.LU R14, [R1+0x4] ;  /* 0x00000400010e7983 */ /* 0x001ee80000300800 */
[----:B--2---:R0:W-:Y:S04]  /*79860*/  STS.U16 [R3+0x2fe00], R15 ;  /* 0x02fe000f03007388 */ /* 0x0041e80000000400 */
[----:B0-----:R-:W2:Y:S04]  /*79870*/  LDL.LU R15, [R1+0x32e0] ;  /* 0x0032e000010f7983 */ /* 0x001ea80000300800 */
[----:B--2---:R0:W-:Y:S01]  /*79880*/  STS.U16 [R3+0x2ff00], R15 ;  /* 0x02ff000f03007388 */ /* 0x0041e20000000400 */
[----:B---3--:R1:W-:Y:S02]  /*79890*/  STS.U16 [R3+0x30e00], R12 ;  /* 0x030e000c03007388 */ /* 0x0083e40000000400 */
[----:B----4-:R2:W-:Y:S02]  /*798a0*/  STS.U16 [R3+0x30f00], R9 ;  /* 0x030f000903007388 */ /* 0x0105e40000000400 */
[----:B------:R3:W-:Y:S01]  /*798b0*/  STS.U16 [R3+0x31e00], R0 ;  /* 0x031e000003007388 */ /* 0x0007e20000000400 */
[----:B0-----:R-:W4:Y:S01]  /*798c0*/  LDL.LU R15, [R1+0xf98] ;  /* 0x000f9800010f7983 */ /* 0x001f220000300800 */
[----:B-1----:R-:W4:Y:S02]  /*798d0*/  LDL.LU R12, [R1+0x32dc] ;  /* 0x0032dc00010c7983 */ /* 0x002f240000300800 */
[----:B--2---:R-:W2:Y:S02]  /*798e0*/  LDL.LU R9, [R1+0x32d8] ;  /* 0x0032d80001097983 */ /* 0x004ea40000300800 */
[----:B---3--:R-:W3:Y:S01]  /*798f0*/  LDL.LU R0, [R1+0x32d4] ;  /* 0x0032d40001007983 */ /* 0x008ee20000300800 */
        /* <DEDUP_REMOVED lines=16> */
[----:B------:R-:W-:Y:S04]  /*79a00*/  STS.U16 [R3+0x39f00], R22 ;  /* 0x039f001603007388 */ /* 0x000fe80000000400 */
[----:B---3--:R0:W-:Y:S04]  /*79a10*/  STS.U16 [R3+0x3ae00], R0 ;  /* 0x03ae000003007388 */ /* 0x0081e80000000400 */
        /* <DEDUP_REMOVED lines=8> */
[----:B--2---:R-:W-:Y:S01]  /*79aa0*/  STS.U16 [R3+0x3ee00], R9 ;  /* 0x03ee000903007388 */ /* 0x004fe20000000400 */
[----:B----4-:R-:W-:Y:S02]  /*79ab0*/  STS.U16 [R3+0x3ef00], R12 ;  /* 0x03ef000c03007388 */ /* 0x010fe40000000400 */
[----:B------:R-:W-:Y:S01]  /*79ac0*/  STS.U16 [R3+0x3fe00], R15 ;  /* 0x03fe000f03007388 */ /* 0x000fe20000000400 */
[----:B------:R-:W0:Y:S04]  /*79ad0*/  S2R R2, SR_TID.X ;  /* 0x0000000000027919 */ /* 0x000e280000002100 */
[----:B---3--:R1:W-:Y:S04]  /*79ae0*/  STS.U16 [R3+0x3ff00], R0 ;  /* 0x03ff000003007388 */ /* 0x0083e80000000400 */
[----:B-1----:R1:W5:Y:S01]  /*79af0*/  LDL.LU R0, [R1+0x32cc] ;  /* 0x0032cc0001007983 */ /* 0x0023620000300800 */
[----:B0-----:R-:W-:-:S05]  /*79b00*/  LOP3.LUT R2, R2, 0x7f, RZ, 0xc0, !PT ;  /* 0x0000007f02027812 */ /* 0x001fca00078ec0ff */
[----:B------:R-:W-:-:S06]  /*79b10*/  IMAD.SHL.U32 R2, R2, 0x2, RZ ;  /* 0x0000000202027824 */ /* 0x000fcc00078e00ff */
[----:B------:R-:W2:Y:S04]  /*79b20*/  LDL R2, [R1+0x374] ;  /* 0x0003740001027983 */ /* 0x000ea80000100800 */
[----:B------:R-:W-:Y:S06]  /*79b30*/  BAR.SYNC.DEFER_BLOCKING 0x0 ;  /* 0x0000000000007b1d */ /* 0x000fec0000010000 */
[----:B------:R-:W3:Y:S04]  /*79b40*/  LDL R3, [R1+0x380] ;  /* 0x0003800001037983 */ /* 0x000ee80000100800 */
[----:B-----5:R-:W-:Y:S04]  /*79b50*/  STL [R1+0x3708], R0 ;  /* 0x0037080001007387 */ /* 0x020fe80000100800 */
[----:B--2---:R-:W0:Y:S04]  /*79b60*/  LDSM.16.M88.4 R4, [R2] ;  /* 0x000000000204783b */ /* 0x004e280000000200 */
[----:B------:R-:W2:Y:S04]  /*79b70*/  LDSM.16.M88.4 R12, [R2+0x4000] ;  /* 0x00400000020c783b */ /* 0x000ea80000000200 */
[----:B------:R-:W4:Y:S04]  /*79b80*/  LDSM.16.M88.4 R16, [R2+0x8000] ;  /* 0x008000000210783b */ /* 0x000f280000000200 */
[----:B------:R-:W-:Y:S04]  /*79b90*/  LDSM.16.M88.4 R20, [R2+0x28000] ;  /* 0x028000000214783b */ /* 0x000fe80000000200 */
[----:B---3--:R-:W-:Y:S04]  /*79ba0*/  LDSM.16.MT88.4 R24, [R3+0x40000] ;  /* 0x040000000318783b */ /* 0x008fe80000004200 */
[----:B0-----:R-:W-:Y:S01]  /*79bb0*/  STL.64 [R1+0x90], R4 ;  /* 0x0000900401007387 */ /* 0x001fe20000100a00 */
[----:B------:R-:W-:-:S02]  /*79bc0*/  IMAD.MOV.U32 R9, RZ, RZ, R4 ;  /* 0x000000ffff097224 */ /* 0x000fc400078e0004 */
[----:B------:R-:W-:Y:S01]  /*79bd0*/  IMAD.MOV.U32 R8, RZ, RZ, R5 ;  /* 0x000000ffff087224 */ /* 0x000fe200078e0005 */
[----:B------:R-:W-:Y:S04]  /*79be0*/  STL.64 [R1+0x98], R6 ;  /* 0x0000980601007387 */ /* 0x000fe80000100a00 */
[----:B------:R-:W0:Y:S04]  /*79bf0*/  LDSM.16.M88.4 R4, [R2+0xc000] ;  /* 0x00c000000204783b */ /* 0x000e280000000200 */
[----:B--2---:R-:W-:Y:S04]  /*79c00*/  STL.64 [R1+0x80], R12 ;  /* 0x0000800c01007387 */ /* 0x004fe80000100a00 */
[----:B------:R-:W-:Y:S04]  /*79c10*/  STL.64 [R1+0x88], R14 ;  /* 0x0000880e01007387 */ /* 0x000fe80000100a00 */
[----:B------:R-:W2:Y:S04]  /*79c20*/  LDSM.16.M88.4 R12, [R2+0x10000] ;  /* 0x01000000020c783b */ /* 0x000ea80000000200 */
[----:B----4-:R-:W-:Y:S04]  /*79c30*/  STL.64 [R1+0x70], R16 ;  /* 0x0000701001007387 */ /* 0x010fe80000100a00 */
[----:B------:R-:W-:Y:S04]  /*79c40*/  STL.64 [R1+0x78], R18 ;  /* 0x0000781201007387 */ /* 0x000fe80000100a00 */
[----:B------:R-:W3:Y:S04]  /*79c50*/  LDSM.16.M88.4 R16, [R2+0x14000] ;  /* 0x014000000210783b */ /* 0x000ee80000000200 */
[----:B0-----:R-:W-:Y:S04]  /*79c60*/  STL.64 [R1+0x60], R4 ;  /* 0x0000600401007387 */ /* 0x001fe80000100a00 */
[----:B------:R-:W-:Y:S04]  /*79c70*/  STL.64 [R1+0x68], R6 ;  /* 0x0000680601007387 */ /* 0x000fe80000100a00 */
[----:B------:R-:W-:Y:S04]  /*79c80*/  LDSM.16.M88.4 R4, [R2+0x18000] ;  /* 0x018000000204783b */ /* 0x000fe80000000200 */
[----:B--2---:R-:W-:Y:S04]  /*79c90*/  STL.64 [R1+0x50], R12 ;  /* 0x0000500c01007387 */ /* 0x004fe80000100a00 */
[----:B------:R-:W-:Y:S04]  /*79ca0*/  STL.64 [R1+0x58], R14 ;  /* 0x0000580e01007387 */ /* 0x000fe80000100a00 */
[----:B------:R-:W0:Y:S04]  /*79cb0*/  LDSM.16.M88.4 R12, [R2+0x1c000] ;  /* 0x01c00000020c783b */ /* 0x000e280000000200 */
[----:B---3--:R-:W-:Y:S04]  /*79cc0*/  STL.64 [R1+0x40], R16 ;  /* 0x0000401001007387 */ /* 0x008fe80000100a00 */
[----:B------:R-:W-:Y:S04]  /*79cd0*/  STL.64 [R1+0x48], R18 ;  /* 0x0000481201007387 */ /* 0x000fe80000100a00 */
[----:B------:R-:W-:Y:S01]  /*79ce0*/  LDSM.16.M88.4 R16, [R2+0x2c000] ;  /* 0x02c000000210783b */ /* 0x000fe20000000200 */
[----:B0-----:R-:W-:-:S03]  /*79cf0*/  IMAD.MOV.U32 R28, RZ, RZ, R12 ;  /* 0x000000ffff1c7224 */ /* 0x001fc600078e000c */
[----:B------:R-:W-:Y:S01]  /*79d00*/  STL.64 [R1+0x28], R14 ;  /* 0x0000280e01007387 */ /* 0x000fe20000100a00 */
[----:B------:R-:W-:-:S03]  /*79d10*/  IMAD.MOV.U32 R0, RZ, RZ, R13 ;  /* 0x000000ffff007224 */ /* 0x000fc600078e000d */
[----:B------:R-:W-:Y:S04]  /*79d20*/  STL [R1+0x30], R4 ;  /* 0x0000300401007387 */ /* 0x000fe80000100800 */
[----:B------:R-:W0:Y:S04]  /*79d30*/  LDSM.16.M88.4 R12, [R2+0x20000] ;  /* 0x02000000020c783b */ /* 0x000e280000000200 */
[----:B------:R-:W-:Y:S04]  /*79d40*/  STL.64 [R1+0x38], R6 ;  /* 0x0000380601007387 */ /* 0x000fe80000100a00 */
[----:B------:R-:W-:Y:S04]  /*79d50*/  STL.64 [R1+0x5eb8], R4 ;  /* 0x005eb80401007387 */ /* 0x000fe80000100a00 */
[----:B------:R-:W2:Y:S04]  /*79d60*/  LDSM.16.M88.4 R4, [R2+0x24000] ;  /* 0x024000000204783b */ /* 0x000ea80000000200 */
[----:B0-----:R-:W-:Y:S04]  /*79d70*/  STL.64 [R1+0x10], R12 ;  /* 0x0000100c01007387 */ /* 0x001fe80000100a00 */
[----:B------:R-:W-:Y:S04]  /*79d80*/  STL.64 [R1+0x18], R14 ;  /* 0x0000180e01007387 */ /* 0x000fe80000100a00 */
[----:B------:R-:W-:Y:S04]  /*79d90*/  STL.64 [R1+0x5e98], R22 ;  /* 0x005e981601007387 */ /* 0x000fe80000100a00 */
[----:B--2---:R-:W-:Y:S04]  /*79da0*/  STL.64 [R1], R4 ;  /* 0x0000000401007387 */ /* 0x004fe80000100a00 */
[----:B------:R-:W-:Y:S04]  /*79db0*/  STL.64 [R1+0x8], R6 ;  /* 0x0000080601007387 */ /* 0x000fe80000100a00 */
[----:B------:R0:W-:Y:S04]  /*79dc0*/  STL.64 [R1+0x5e90], R20 ;  /* 0x005e901401007387 */ /* 0x0001e80000100a00 */
[----:B------:R-:W2:Y:S04]  /*79dd0*/  LDSM.16.M88.4 R12, [R2+0x30000] ;  /* 0x03000000020c783b */ /* 0x000ea80000000200 */
[----:B0-----:R-:W3:Y:S04]  /*79de0*/  LDL.64 R20, [R1+0x60] ;  /* 0x0000600001147983 */ /* 0x001ee80000100a00 */
[----:B---3--:R0:W-:Y:S04]  /*79df0*/  STL.64 [R1+0x5ec0], R20 ;  /* 0x005ec01401007387 */ /* 0x0081e80000100a00 */
[----:B0-----:R-:W3:Y:S04]  /*79e00*/  LDL.LU.64 R20, [R1+0x70] ;  /* 0x0000700001147983 */ /* 0x001ee80000300a00 */
[----:B---3--:R0:W-:Y:S04]  /*79e10*/  STL.64 [R1+0x5ec8], R20 ;  /* 0x005ec81401007387 */ /* 0x0081e80000100a00 */
[----:B0-----:R-:W3:Y:S04]  /*79e20*/  LDL.LU.64 R20, [R1+0x80] ;  /* 0x0000800001147983 */ /* 0x001ee80000300a00 */
[----:B---3--:R-:W-:Y:S04]  /*79e30*/  STL.64 [R1+0x5ed0], R20 ;  /* 0x005ed01401007387 */ /* 0x008fe80000100a00 */
[----:B------:R-:W3:Y:S04]  /*79e40*/  LDL R4, [R1+0x384] ;  /* 0x0003840001047983 */ /* 0x000ee80000100800 */
[----:B------:R-:W-:Y:S04]  /*79e50*/  STL [R1+0x5d3c], R18 ;  /* 0x005d3c1201007387 */ /* 0x000fe80000100800 */
[----:B------:R-:W-:Y:S04]  /*79e60*/  STL [R1+0x5d38], R19 ;  /* 0x005d381301007387 */ /* 0x000fe80000100800 */
[----:B------:R0:W-:Y:S04]  /*79e70*/  STL.64 [R1+0x5e88], R16 ;  /* 0x005e881001007387 */ /* 0x0001e80000100a00 */
[----:B--2---:R-:W-:Y:S04]  /*79e80*/  STL [R1+0x5c18], R14 ;  /* 0x005c180e01007387 */ /* 0x004fe80000100800 */
[----:B------:R-:W-:Y:S04]  /*79e90*/  STL [R1+0x5c14], R15 ;  /* 0x005c140f01007387 */ /* 0x000fe80000100800 */
[----:B------:R-:W-:Y:S04]  /*79ea0*/  STL.64 [R1+0x5ea0], R12 ;  /* 0x005ea00c01007387 */ /* 0x000fe80000100a00 */
[----:B0-----:R-:W2:Y:S01]  /*79eb0*/  LDL.LU.64 R16, [R1+0x50] ;  /* 0x0000500001107983 */ /* 0x001ea20000300a00 */
[----:B------:R-:W-:-:S03]  /*79ec0*/  IMAD.MOV.U32 R20, RZ, RZ, R9 ;  /* 0x000000ffff147224 */ /* 0x000fc600078e0009 */
[----:B------:R-:W0:Y:S01]  /*79ed0*/  LDSM.16.M88.4 R12, [R2+0x34000] ;  /* 0x03400000020c783b */ /* 0x000e220000000200 */
[----:B------:R-:W-:-:S03]  /*79ee0*/  IMAD.MOV.U32 R21, RZ, RZ, R8 ;  /* 0x000000ffff157224 */ /* 0x000fc600078e0008 */
[----:B------:R-:W4:Y:S04]  /*79ef0*/  LDSM.16.M88.4 R8, [R2+0x38000] ;  /* 0x038000000208783b */ /* 0x000f280000000200 */
[----:B0-----:R-:W-:Y:S04]  /*79f00*/  STL.64 [R1+0xb0], R12 ;  /* 0x0000b00c01007387 */ /* 0x001fe80000100a00 */
[----:B------:R-:W-:Y:S04]  /*79f10*/  STL.64 [R1+0xb8], R14 ;  /* 0x0000b80e01007387 */ /* 0x000fe80000100a00 */
[----:B------:R-:W0:Y:S04]  /*79f20*/  LDSM.16.M88.4 R12, [R2+0x3c000] ;  /* 0x03c00000020c783b */ /* 0x000e280000000200 */
[----:B--2---:R2:W-:Y:S04]  /*79f30*/  STL.64 [R1+0x5ed8], R16 ;  /* 0x005ed81001007387 */ /* 0x0045e80000100a00 */
[----:B----4-:R-:W-:Y:S04]  /*79f40*/  STL.64 [R1+0x170], R8 ;  /* 0x0001700801007387 */ /* 0x010fe80000100a00 */
[----:B------:R-:W-:Y:S04]  /*79f50*/  STL.64 [R1+0x178], R10 ;  /* 0x0001780a01007387 */ /* 0x000fe80000100a00 */
[----:B--2---:R-:W2:Y:S04]  /*79f60*/  LDL.LU.64 R16, [R1+0x770] ;  /* 0x0007700001107983 */ /* 0x004ea80000300a00 */
[----:B------:R-:W2:Y:S04]  /*79f70*/  LDL.LU.64 R18, [R1+0x778] ;  /* 0x0007780001127983 */ /* 0x000ea80000300a00 */
[----:B---3--:R-:W3:Y:S04]  /*79f80*/  LDSM.16.MT88.4 R8, [R4+0x40000] ;  /* 0x040000000408783b */ /* 0x008ee80000004200 */
[----:B------:R-:W-:Y:S04]  /*79f90*/  STL [R1+0x55a8], R2 ;  /* 0x0055a80201007387 */ /* 0x000fe80000100800 */
[----:B0-----:R0:W-:Y:S04]  /*79fa0*/  STL.64 [R1+0x1a0], R12 ;  /* 0x0001a00c01007387 */ /* 0x0011e80000100a00 */
[----:B------:R4:W-:Y:S04]  /*79fb0*/  STL.64 [R1+0x1a8], R14 ;  /* 0x0001a80e01007387 */ /* 0x0009e80000100a00 */
[----:B0-----:R-:W2:Y:S04]  /*79fc0*/  LDL.LU.64 R12, [R1+0x740] ;  /* 0x00074000010c7983 */ /* 0x001ea80000300a00 */
[----:B----4-:R-:W4:Y:S04]  /*79fd0*/  LDL.LU.64 R14, [R1+0x748] ;  /* 0x00074800010e7983 */ /* 0x010f280000300a00 */
[----:B------:R-:W4:Y:S04]  /*79fe0*/  LDL.LU.64 R4, [R1+0x40] ;  /* 0x0000400001047983 */ /* 0x000f280000300a00 */
[----:B---3--:R-:W-:Y:S04]  /*79ff0*/  STL [R1+0x5e34], R8 ;  /* 0x005e340801007387 */ /* 0x008fe80000100800 */
[----:B------:R0:W-:Y:S04]  /*7a000*/  STL [R1+0x5e30], R9 ;  /* 0x005e300901007387 */ /* 0x0001e80000100800 */
[----:B------:R-:W-:Y:S04]  /*7a010*/  STL [R1+0x5e2c], R10 ;  /* 0x005e2c0a01007387 */ /* 0x000fe80000100800 */
[----:B------:R3:W-:Y:S04]  /*7a020*/  STL [R1+0x5e28], R11 ;  /* 0x005e280b01007387 */ /* 0x0007e80000100800 */
[----:B0-----:R-:W4:Y:S04]  /*7a030*/  LDL.LU.64 R8, [R1+0x760] ;  /* 0x0007600001087983 */ /* 0x001f280000300a00 */
[----:B---3--:R-:W4:Y:S01]  /*7a040*/  LDL.LU.64 R10, [R1+0x768] ;  /* 0x00076800010a7983 */ /* 0x008f220000300a00 */
[----:B--2---:R-:W-:Y:S03]  /*7a050*/  HMMA.16816.F32.BF16 R20, R24, R20, R16 ;  /* 0x000000141814723c */ /* 0x004fe60000041810 */
[----:B------:R-:W2:Y:S11]  /*7a060*/  LDL.LU.64 R16, [R1+0x5ed8] ;  /* 0x005ed80001107983 */ /* 0x000eb60000300a00 */
[----:B------:R-:W-:Y:S09]  /*7a070*/  @!UPT UIADD3 URZ, URZ, URZ, URZ ;  /* 0x0000003f3f3ff290 */ /* 0x000ff2000fffe03f */
[----:B------:R0:W-:Y:S04]  /*7a080*/  STL.64 [R1+0x290], R20 ;  /* 0x0002901401007387 */ /* 0x0001e80000100a00 */
[----:B------:R-:W-:Y:S04]  /*7a090*/  STL [R1+0x298], R22 ;  /* 0x0002981601007387 */ /* 0x000fe80000100800 */
[----:B0-----:R-:W4:Y:S01]  /*7a0a0*/  LDL.LU.64 R20, [R1+0x5ed0] ;  /* 0x005ed00001147983 */ /* 0x001f220000300a00 */
[----:B------:R-:W-:-:S05]  /*7a0b0*/  IMAD.MOV.U32 R29, RZ, RZ, R23 ;  /* 0x000000ffff1d7224 */ /* 0x000fca00078e0017 */
[----:B------:R-:W-:Y:S01]  /*7a0c0*/  STL [R1+0x5d30], R29 ;  /* 0x005d301d01007387 */ /* 0x000fe20000100800 */
[C---:B----4-:R-:W-:Y:S11]  /*7a0d0*/  HMMA.16816.F32.BF16 R8, R24.reuse, R20, R8 ;  /* 0x000000141808723c */ /* 0x050ff60000041808 */
[----:B------:R-:W-:Y:S11]  /*7a0e0*/  @!UPT UIADD3 URZ, URZ, URZ, URZ ;  /* 0x0000003f3f3ff290 */ /* 0x000ff6000fffe03f */
[----:B------:R-:W-:Y:S01]  /*7a0f0*/  @!UPT UIADD3 URZ, URZ, URZ, URZ ;  /* 0x0000003f3f3ff290 */ /* 0x000fe2000fffe03f */
[----:B------:R-:W-:Y:S04]  /*7a100*/  STL.64 [R1+0x280], R8 ;  /* 0x0002800801007387 */ /* 0x000fe80000100a00 */
[----:B------:R0:W-:Y:S02]  /*7a110*/  STL.64 [R1+0x288], R10 ;  /* 0x0002880a01007387 */ /* 0x0001e40000100a00 */
[----:B0-----:R-:W-:Y:S02]  /*7a120*/  IMAD.MOV.U32 R10, RZ, RZ, R20 ;  /* 0x000000ffff0a7224 */ /* 0x001fe400078e0014 */
[----:B------:R-:W-:Y:S02]  /*7a130*/  IMAD.MOV.U32 R11, RZ, RZ, R21 ;  /* 0x000000ffff0b7224 */ /* 0x000fe400078e0015 */
[----:B------:R-:W3:Y:S04]  /*7a140*/  LDL.LU.64 R20, [R1+0x5ec8] ;  /* 0x005ec80001147983 */ /* 0x000ee80000300a00 */
[----:B------:R-:W-:Y:S04]  /*7a150*/  STL [R1+0x5e3c], R10 ;  /* 0x005e3c0a01007387 */ /* 0x000fe80000100800 */
[----:B------:R0:W-:Y:S04]  /*7a160*/  STL [R1+0x5e38], R11 ;  /* 0x005e380b01007387 */ /* 0x0001e80000100800 */
[----:B------:R-:W3:Y:S04]  /*7a170*/  LDL.LU.64 R8, [R1+0x750] ;  /* 0x0007500001087983 */ /* 0x000ee80000300a00 */
[----:B0-----:R-:W3:Y:S02]  /*7a180*/  LDL.LU.64 R10, [R1+0x758] ;  /* 0x00075800010a7983 */ /* 0x001ee40000300a00 */
[C---:B---3--:R-:W-:Y:S11]  /*7a190*/  HMMA.16816.F32.BF16 R8, R24.reuse, R20, R8 ;  /* 0x000000141808723c */ /* 0x048ff60000041808 */
[----:B------:R-:W-:Y:S11]  /*7a1a0*/  @!UPT UIADD3 URZ, URZ, URZ, URZ ;  /* 0x0000003f3f3ff290 */ /* 0x000ff6000fffe03f */
[----:B------:R-:W-:Y:S01]  /*7a1b0*/  @!UPT UIADD3 URZ, URZ, URZ, URZ ;  /* 0x0000003f3f3ff290 */ /* 0x000fe2000fffe03f */
[----:B------:R0:W-:Y:S04]  /*7a1c0*/  STL.64 [R1+0x270], R8 ;  /* 0x0002700801007387 */ /* 0x0001e80000100a00 */
[----:B------:R3:W-:Y:S01]  /*7a1d0*/  STL.64 [R1+0x278], R10 ;  /* 0x0002780a01007387 */ /* 0x0007e20000100a00 */
[----:B0-----:R-:W-:Y:S02]  /*7a1e0*/  IMAD.MOV.U32 R8, RZ, RZ, R20 ;  /* 0x000000ffff087224 */ /* 0x001fe400078e0014 */
[----:B------:R-:W-:Y:S02]  /*7a1f0*/  IMAD.MOV.U32 R9, RZ, RZ, R21 ;  /* 0x000000ffff097224 */ /* 0x000fe400078e0015 */
[----:B------:R-:W4:Y:S04]  /*7a200*/  LDL.LU.64 R20, [R1+0x5ec0] ;  /* 0x005ec00001147983 */ /* 0x000f280000300a00 */
[----:B------:R-:W-:Y:S01]  /*7a210*/  STL [R1+0x5e40], R8 ;  /* 0x005e400801007387 */ /* 0x000fe20000100800 */
[----:B----4-:R-:W-:Y:S01]  /*7a220*/  HMMA.16816.F32.BF16 R12, R24, R20, R12 ;  /* 0x00000014180c723c */ /* 0x010fe2000004180c */
[----:B---3--:R-:W-:Y:S11]  /*7a230*/  IMAD.MOV.U32 R11, RZ, RZ, R20 ;  /* 0x000000ffff0b7224 */ /* 0x008ff600078e0014 */
[----:B------:R-:W-:Y:S11]  /*7a240*/  @!UPT UIADD3 URZ, URZ, URZ, URZ ;  /* 0x0000003f3f3ff290 */ /* 0x000ff6000fffe03f */
[----:B------:R0:W-:Y:S01]  /*7a250*/  STL.64 [R1+0x260], R12 ;  /* 0x0002600c01007387 */ /* 0x0001e20000100a00 */
[----:B------:R-:W-:-:S03]  /*7a260*/  IMAD.MOV.U32 R29, RZ, RZ, R15 ;  /* 0x000000ffff1d7224 */ /* 0x000fc600078e000f */
[----:B------:R3:W-:Y:S04]  /*7a270*/  STL [R1+0x268], R14 ;  /* 0x0002680e01007387 */ /* 0x0007e80000100800 */
[----:B0-----:R-:W4:Y:S04]  /*7a280*/  LDL.LU.64 R12, [R1+0x710] ;  /* 0x00071000010c7983 */ /* 0x001f280000300a00 */
[----:B---3--:R-:W4:Y:S04]  /*7a290*/  LDL.LU.64 R14, [R1+0x718] ;  /* 0x00071800010e7983 */ /* 0x008f280000300a00 */
[----:B------:R-:W3:Y:S04]  /*7a2a0*/  LDL.LU.64 R20, [R1] ;  /* 0x0000000001147983 */ /* 0x000ee80000300a00 */
[----:B---3--:R0:W-:Y:S04]  /*7a2b0*/  STL.64 [R1+0x5ea8], R20 ;  /* 0x005ea81401007387 */ /* 0x0081e80000100a00 */
[----:B0-----:R-:W3:Y:S04]  /*7a2c0*/  LDL.LU.64 R20, [R1+0x10] ;  /* 0x0000100001147983 */ /* 0x001ee80000300a00 */
[----:B---3--:R0:W-:Y:S04]  /*7a2d0*/  STL.64 [R1+0x5eb0], R20 ;  /* 0x005eb01401007387 */ /* 0x0081e80000100a00 */
[----:B0-----:R-:W3:Y:S04]  /*7a2e0*/  LDL.LU.64 R20, [R1+0x730] ;  /* 0x0007300001147983 */ /* 0x001ee80000300a00 */
[----:B------:R-:W3:Y:S01]  /*7a2f0*/  LDL.LU.64 R22, [R1+0x738] ;  /* 0x0007380001167983 */ /* 0x000ee20000300a00 */
[----:B--2---:R-:W-:-:S03]  /*7a300*/  IMAD.MOV.U32 R10, RZ, RZ, R17 ;  /* 0x000000ffff0a7224 */ /* 0x004fc600078e0011 */
[----:B------:R-:W-:Y:S01]  /*7a310*/  STL [R1+0x5d34], R29 ;  /* 0x005d341d01007387 */ /* 0x000fe20000100800 */
[----:B------:R-:W-:Y:S01]  /*7a320*/  IMAD.MOV.U32 R8, RZ, RZ, R16 ;  /* 0x000000ffff087224 */ /* 0x000fe200078e0010 */
[C---:B---3--:R-:W-:Y:S11]  /*7a330*/  HMMA.16816.F32.BF16 R20, R24.reuse, R16, R20 ;  /* 0x000000101814723c */ /* 0x048ff60000041814 */
[----:B------:R-:W-:Y:S11]  /*7a340*/  @!UPT UIADD3 URZ, URZ, URZ, URZ ;  /* 0x0000003f3f3ff290 */ /* 0x000ff6000fffe03f */
[----:B------:R-:W-:Y:S01]  /*7a350*/  @!UPT UIADD3 URZ, URZ, URZ, URZ ;  /* 0x0000003f3f3ff290 */ /* 0x000fe2000fffe03f */
[----:B------:R0:W-:Y:S04]  /*7a360*/  STL.64 [R1+0x250], R20 ;  /* 0x0002501401007387 */ /* 0x0001e80000100a00 */
[----:B------:R2:W-:Y:S04]  /*7a370*/  STL.64 [R1+0x258], R22 ;  /* 0x0002581601007387 */ /* 0x0005e80000100a00 */
[----:B0-----:R-:W3:Y:S04]  /*7a380*/  LDL.LU.64 R20, [R1+0x780] ;  /* 0x0007800001147983 */ /* 0x001ee80000300a00 */
[----:B--2---:R-:W3:Y:S04]  /*7a390*/  LDL.LU.64 R22, [R1+0x788] ;  /* 0x0007880001167983 */ /* 0x004ee80000300a00 */
[----:B------:R-:W2:Y:S04]  /*7a3a0*/  LDL.LU.64 R16, [R1+0x6d0] ;  /* 0x0006d00001107983 */ /* 0x000ea80000300a00 */
[----:B------:R-:W2:Y:S04]  /*7a3b0*/  LDL.LU.64 R18, [R1+0x6d8] ;  /* 0x0006d80001127983 */ /* 0x000ea80000300a00 */
[----:B------:R-:W-:Y:S04]  /*7a3c0*/  STL.64 [R1+0x5e50], R10 ;  /* 0x005e500a01007387 */ /* 0x000fe80000100a00 */
[----:B------:R0:W-:Y:S04]  /*7a3d0*/  STL.64 [R1+0x5e48], R8 ;  /* 0x005e480801007387 */ /* 0x0001e80000100a00 */
[----:B0-----:R-:W2:Y:S04]  /*7a3e0*/  LDL.LU.64 R8, [R1+0x720] ;  /* 0x0007200001087983 */ /* 0x001ea80000300a00 */
[----:B------:R-:W2:Y:S02]  /*7a3f0*/  LDL.LU.64 R10, [R1+0x728] ;  /* 0x00072800010a7983 */ /* 0x000ea40000300a00 */
[C---:B--2---:R-:W-:Y:S11]  /*7a400*/  HMMA.16816.F32.BF16 R8, R24.reuse, R4, R8 ;  /* 0x000000041808723c */ /* 0x044ff60000041808 */
[----:B------:R-:W-:Y:S11]  /*7a410*/  @!UPT UIADD3 URZ, URZ, URZ, URZ ;  /* 0x0000003f3f3ff290 */ /* 0x000ff6000fffe03f */
[----:B------:R-:W-:Y:S01]  /*7a420*/  @!UPT UIADD3 URZ, URZ, URZ, URZ ;  /* 0x0000003f3f3ff290 */ /* 0x000fe2000fffe03f */
[----:B------:R-:W-:Y:S04]  /*7a430*/  STL.64 [R1+0x240], R8 ;  /* 0x0002400801007387 */ /* 0x000fe80000100a00 */
[----:B------:R0:W-:Y:S02]  /*7a440*/  STL.64 [R1+0x248], R10 ;  /* 0x0002480a01007387 */ /* 0x0001e40000100a00 */
[----:B0-----:R-:W-:Y:S02]  /*7a450*/  IMAD.MOV.U32 R11, RZ, RZ, R4 ;  /* 0x000000ffff0b7224 */ /* 0x001fe400078e0004 */
[----:B------:R-:W-:Y:S02]  /*7a460*/  IMAD.MOV.U32 R10, RZ, RZ, R5 ;  /* 0x000000ffff0a7224 */ /* 0x000fe400078e0005 */
[----:B------:R-:W4:Y:S02]  /*7a470*/  LDL.LU.64 R4, [R1+0x5eb8] ;  /* 0x005eb80001047983 */ /* 0x000f240000300a00 */
[----:B----4-:R-:W-:Y:S01]  /*7a480*/  HMMA.16816.F32.BF16 R12, R24, R4, R12 ;  /* 0x00000004180c723c */ /* 0x010fe2000004180c */
[----:B------:R-:W-:-:S02]  /*7a490*/  IMAD.MOV.U32 R29, RZ, RZ, R5 ;  /* 0x000000ffff1d7224 */ /* 0x000fc400078e0005 */
[----:B------:R-:W0:Y:S11]  /*7a4a0*/  LDSM.16.MT88.4 R4, [R3+0x40400] ;  /* 0x040400000304783b */ /* 0x000e360000004200 */
[----:B------:R-:W-:Y:S09]  /*7a4b0*/  @!UPT UIADD3 URZ, URZ, URZ, URZ ;  /* 0x0000003f3f3ff290 */ /* 0x000ff2000fffe03f */
[----:B------:R2:W-:Y:S04]  /*7a4c0*/  STL.64 [R1+0x230], R12 ;  /* 0x0002300c01007387 */ /* 0x0005e80000100a00 */
[----:B------:R4:W-:Y:S04]  /*7a4d0*/  STL.64 [R1+0x238], R14 ;  /* 0x0002380e01007387 */ /* 0x0009e80000100a00 */
[----:B--2---:R-:W2:Y:S04]  /*7a4e0*/  LDL.LU.64 R12, [R1+0x6c0] ;  /* 0x0006c000010c7983 */ /* 0x004ea80000300a00 */
[----:B----4-:R-:W2:Y:S04]  /*7a4f0*/  LDL.LU.64 R14, [R1+0x6c8] ;  /* 0x0006c800010e7983 */ /* 0x010ea80000300a00 */
[----:B0-----:R-:W-:Y:S04]  /*7a500*/  STL.64 [R1+0x5cf8], R6 ;  /* 0x005cf80601007387 */ /* 0x001fe80000100a00 */
[----:B------:R0:W-:Y:S02]  /*7a510*/  STL.64 [R1+0x5cf0], R4 ;  /* 0x005cf00401007387 */ /* 0x0001e40000100a00 */
[----:B0-----:R-:W-:-:S02]  /*7a520*/  IMAD.MOV.U32 R4, RZ, RZ, R28 ;  /* 0x000000ffff047224 */ /* 0x001fc400078e001c */
[----:B------:R-:W-:-:S07]  /*7a530*/  IMAD.MOV.U32 R5, RZ, RZ, R0 ;  /* 0x000000ffff057224 */ /* 0x000fce00078e0000 */
[C---:B---3--:R-:W-:Y:S01]  /*7a540*/  HMMA.16816.F32.BF16 R20, R24.reuse, R4, R20 ;  /* 0x000000041814723c */ /* 0x048fe20000041814 */
[----:B------:R-:W-:Y:S11]  /*7a550*/  STL [R1+0x5ab0], R3 ;  /* 0x005ab00301007387 */ /* 0x000ff60000100800 */
[----:B------:R-:W-:Y:S11]  /*7a560*/  @!UPT UIADD3 URZ, URZ, URZ, URZ ;  /* 0x0000003f3f3ff290 */ /* 0x000ff6000fffe03f */
[----:B------:R0:W-:Y:S04]  /*7a570*/  STL.64 [R1+0x220], R20 ;  /* 0x0002201401007387 */ /* 0x0001e80000100a00 */
[----:B------:R-:W-:Y:S04]  /*7a580*/  STL.64 [R1+0x228], R22 ;  /* 0x0002281601007387 */ /* 0x000fe80000100a00 */
[----:B0-----:R-:W3:Y:S04]  /*7a590*/  LDL.LU.64 R20, [R1+0x5eb0] ;  /* 0x005eb00001147983 */ /* 0x001ee80000300a00 */
[----:B------:R0:W-:Y:S01]  /*7a5a0*/  STL.64 [R1+0x5d80], R4 ;  /* 0x005d800401007387 */ /* 0x0001e20000100a00 */
[----:B---3--:R-:W-:Y:S01]  /*7a5b0*/  HMMA.16816.F32.BF16 R16, R24, R20, R16 ;  /* 0x000000141810723c */ /* 0x008fe20000041810 */
[----:B0-----:R-:W-:-:S02]  /*7a5c0*/  IMAD.MOV.U32 R4, RZ, RZ, R20 ;  /* 0x000000ffff047224 */ /* 0x001fc400078e0014 */
[----:B------:R-:W-:Y:S02]  /*7a5d0*/  IMAD.MOV.U32 R3, RZ, RZ, R21 ;  /* 0x000000ffff037224 */ /* 0x000fe400078e0015 */
[----:B------:R-:W2:Y:S11]  /*7a5e0*/  LDL.LU.64 R20, [R1+0x5ea8] ;  /* 0x005ea80001147983 */ /* 0x000eb60000300a00 */
[----:B------:R-:W-:Y:S08]  /*7a5f0*/  @!UPT UIADD3 URZ, URZ, URZ, URZ ;  /* 0x0000003f3f3ff290 */ /* 0x000ff0000fffe03f */
[----:B------:R-:W-:Y:S01]  /*7a600*/  IMAD.MOV.U32 R0, RZ, RZ, R19 ;  /* 0x000000ffff007224 */ /* 0x000fe200078e0013 */
[----:B------:R0:W-:Y:S01]  /*7a610*/  STL [R1+0x210], R16 ;  /* 0x0002101001007387 */ /* 0x0001e20000100800 */
[----:B------:R-:W-:Y:S02]  /*7a620*/  IMAD.MOV.U32 R2, RZ, RZ, R18 ;  /* 0x000000ffff027224 */ /* 0x000fe400078e0012 */
[----:B------:R-:W-:Y:S02]  /*7a630*/  IMAD.MOV.U32 R28, RZ, RZ, R17 ;  /* 0x000000ffff1c7224 */ /* 0x000fe400078e0011 */
[----:B0-----:R-:W3:Y:S04]  /*7a640*/  LDL.LU.64 R16, [R1+0x6b0] ;  /* 0x0006b00001107983 */ /* 0x001ee80000300a00 */
[----:B------:R-:W3:Y:S04]  /*7a650*/  LDL.LU.64 R18, [R1+0x6b8] ;  /* 0x0006b80001127983 */ /* 0x000ee80000300a00 */
[----:B------:R-:W-:Y:S04]  /*7a660*/  STL [R1+0x5cd0], R0 ;  /* 0x005cd00001007387 */ /* 0x000fe80000100800 */
[----:B------:R-:W-:Y:S04]  /*7a670*/  STL [R1+0x5ccc], R2 ;  /* 0x005ccc0201007387 */ /* 0x000fe80000100800 */
[----:B------:R-:W-:Y:S01]  /*7a680*/  STL [R1+0x5cc8], R28 ;  /* 0x005cc81c01007387 */ /* 0x000fe20000100800 */
[----:B--2---:R-:W-:Y:S01]  /*7a690*/  HMMA.16816.F32.BF16 R12, R24, R20, R12 ;  /* 0x00000014180c723c */ /* 0x004fe2000004180c */
[----:B------:R-:W-:-:S02]  /*7a6a0*/  IMAD.MOV.U32 R6, RZ, RZ, R20 ;  /* 0x000000ffff067224 */ /* 0x000fc400078e0014 */
[----:B------:R-:W-:Y:S11]  /*7a6b0*/  IMAD.MOV.U32 R5, RZ, RZ, R21 ;  /* 0x000000ffff057224 */ /* 0x000ff600078e0015 */
[----:B------:R-:W-:Y:S09]  /*7a6c0*/  @!UPT UIADD3 URZ, URZ, URZ, URZ ;  /* 0x0000003f3f3ff290 */ /* 0x000ff2000fffe03f */
[----:B------:R0:W-:Y:S04]  /*7a6d0*/  STL.64 [R1+0x200], R12 ;  /* 0x0002000c01007387 */ /* 0x0001e80000100a00 */
[----:B------:R-:W-:Y:S04]  /*7a6e0*/  STL.64 [R1+0x208], R14 ;  /* 0x0002080e01007387 */ /* 0x000fe80000100a00 */
[----:B0-----:R-:W2:Y:S04]  /*7a6f0*/  LDL.LU.64 R12, [R1+0x5ea0] ;  /* 0x005ea000010c7983 */ /* 0x001ea80000300a00 */
[----:B------:R-:W4:Y:S04]  /*7a700*/  LDL.LU.64 R22, [R1+0x5e98] ;  /* 0x005e980001167983 */ /* 0x000f280000300a00 */
[----:B------:R-:W3:Y:S04]  /*7a710*/  LDL.LU.64 R20, [R1+0x5e90] ;  /* 0x005e900001147983 */ /* 0x000ee80000300a00 */
[----:B------:R-:W2:Y:S04]  /*7a720*/  LDL.LU.64 R8, [R1+0x170] ;  /* 0x0001700001087983 */ /* 0x000ea80000300a00 */
[----:B------:R-:W-:Y:S04]  /*7a730*/  STL.64 [R1+0x5e68], R10 ;  /* 0x005e680a01007387 */ /* 0x000fe80000100a00 */
[----:B--2---:R0:W-:Y:S04]  /*7a740*/  STL.64 [R1+0x5e60], R8 ;  /* 0x005e600801007387 */ /* 0x0041e80000100a00 */
[----:B0-----:R-:W2:Y:S01]  /*7a750*/  LDL.LU.64 R8, [R1+0xb0] ;  /* 0x0000b00001087983 */ /* 0x001ea20000300a00 */
[----:B---3--:R-:W-:Y:S11]  /*7a760*/  HMMA.16816.F32.BF16 R16, R24, R20, R16 ;  /* 0x000000141810723c */ /* 0x008ff60000041810 */
[----:B------:R-:W-:Y:S11]  /*7a770*/  @!UPT UIADD3 URZ, URZ, URZ, URZ ;  /* 0x0000003f3f3ff290 */ /* 0x000ff6000fffe03f */
[----:B------:R-:W-:Y:S02]  /*7a780*/  @!UPT UIADD3 URZ, URZ, URZ, URZ ;  /* 0x0000003f3f3ff290 */ /* 0x000fe4000fffe03f */
[----:B------:R-:W-:Y:S01]  /*7a790*/  IMAD.MOV.U32 R0, RZ, RZ, R17 ;  /* 0x000000ffff007224 */ /* 0x000fe200078e0011 */
[----:B--2---:R0:W-:Y:S04]  /*7a7a0*/  STL.64 [R1+0x5e80], R8 ;  /* 0x005e800801007387 */ /* 0x0041e80000100a00 */
[----:B0-----:R-:W2:Y:S04]  /*7a7b0*/  LDL.LU.64 R8, [R1+0x6a0] ;  /* 0x0006a00001087983 */ /* 0x001ea80000300a00 */
[----:B------:R-:W2:Y:S04]  /*7a7c0*/  LDL.LU.64 R10, [R1+0x6a8] ;  /* 0x0006a800010a7983 */ /* 0x000ea80000300a00 */
[----:B------:R0:W-:Y:S04]  /*7a7d0*/  STL [R1+0x1f0], R16 ;  /* 0x0001f01001007387 */ /* 0x0001e80000100800 */
[----:B0-----:R-:W2:Y:S04]  /*7a7e0*/  LDL.LU.64 R16, [R1+0x5e88] ;  /* 0x005e880001107983 */ /* 0x001ea80000300a00 */
[----:B----4-:R-:W-:Y:S04]  /*7a7f0*/  STL.64 [R1+0x5d48], R22 ;  /* 0x005d481601007387 */ /* 0x010fe80000100a00 */
[----:B------:R0:W-:Y:S04]  /*7a800*/  STL.64 [R1+0x5d40], R20 ;  /* 0x005d401401007387 */ /* 0x0001e80000100a00 */
[----:B------:R-:W3:Y:S01]  /*7a810*/  LDL R7, [R1+0x384] ;  /* 0x0003840001077983 */ /* 0x000ee20000100800 */
[----:B0-----:R-:W-:-:S02]  /*7a820*/  IMAD.MOV.U32 R20, RZ, RZ, R6 ;  /* 0x000000ffff147224 */ /* 0x001fc400078e0006 */
[----:B------:R-:W-:-:S05]  /*7a830*/  IMAD.MOV.U32 R21, RZ, RZ, R5 ;  /* 0x000000ffff157224 */ /* 0x000fca00078e0005 */
[----:B------:R0:W-:Y:S04]  /*7a840*/  STL.64 [R1+0x5d60], R20 ;  /* 0x005d601401007387 */ /* 0x0001e80000100a00 */
[----:B0-----:R-:W4:Y:S04]  /*7a850*/  LDL.LU.64 R20, [R1+0x690] ;  /* 0x0006900001147983 */ /* 0x001f280000300a00 */
[----:B------:R-:W4:Y:S01]  /*7a860*/  LDL.LU.64 R22, [R1+0x698] ;  /* 0x0006980001167983 */ /* 0x000f220000300a00 */
[----:B------:R-:W-:Y:S02]  /*7a870*/  IMAD.MOV.U32 R2, RZ, RZ, R18 ;  /* 0x000000ffff027224 */ /* 0x000fe400078e0012 */
[----:B------:R-:W-:Y:S01]  /*7a880*/  IMAD.MOV.U32 R28, RZ, RZ, R19 ;  /* 0x000000ffff1c7224 */ /* 0x000fe200078e0013 */
[C---:B--2---:R-:W-:Y:S11]  /*7a890*/  HMMA.16816.F32.BF16 R8, R24.reuse, R16, R8 ;  /* 0x000000101808723c */ /* 0x044ff60000041808 */
[----:B------:R-:W-:Y:S11]  /*7a8a0*/  @!UPT UIADD3 URZ, URZ, URZ, URZ ;  /* 0x0000003f3f3ff290 */ /* 0x000ff6000fffe03f */
[----:B------:R-:W-:Y:S01]  /*7a8b0*/  @!UPT UIADD3 URZ, URZ, URZ, URZ ;  /* 0x0000003f3f3ff290 */ /* 0x000fe2000fffe03f */
[----:B------:R0:W-:Y:S04]  /*7a8c0*/  STL.64 [R1+0x1e0], R8 ;  /* 0x0001e00801007387 */ /* 0x0001e80000100a00 */
[----:B0-----:R-:W2:Y:S04]  /*7a8d0*/  LDL.LU.64 R8, [R1+0x5e80] ;  /* 0x005e800001087983 */ /* 0x001ea80000300a00 */
[----:B------:R4:W-:Y:S02]  /*7a8e0*/  STL.64 [R1+0x5e58], R16 ;  /* 0x005e581001007387 */ /* 0x0009e40000100a00 */
[----:B----4-:R-:W-:Y:S11]  /*7a8f0*/  HMMA.16816.F32.BF16 R16, R24, R12, R20 ;  /* 0x0000000c1810723c */ /* 0x010ff60000041814 */
[----:B------:R-:W-:Y:S11]  /*7a900*/  @!UPT UIADD3 URZ, URZ, URZ, URZ ;  /* 0x0000003f3f3ff290 */ /* 0x000ff6000fffe03f */
[----:B------:R-:W-:Y:S01]  /*7a910*/  @!UPT UIADD3 URZ, URZ, URZ, URZ ;  /* 0x0000003f3f3ff290 */ /* 0x000fe2000fffe03f */
[----:B------:R0:W-:Y:S04]  /*7a920*/  STL.64 [R1+0x1d0], R16 ;  /* 0x0001d01001007387 */ /* 0x0001e80000100a00 */
[----:B------:R4:W-:Y:S04]  /*7a930*/  STL.64 [R1+0x1d8], R18 ;  /* 0x0001d81201007387 */ /* 0x0009e80000100a00 */
[----:B0-----:R-:W2:Y:S04]  /*7a940*/  LDL.LU.64 R16, [R1+0x670] ;  /* 0x0006700001107983 */ /* 0x001ea80000300a00 */
[----:B----4-:R-:W4:Y:S01]  /*7a950*/  LDL.LU.64 R18, [R1+0x678] ;  /* 0x0006780001127983 */ /* 0x010f220000300a00 */
[----:B------:R-:W-:-:S03]  /*7a960*/  IMAD.MOV.U32 R20, RZ, RZ, R4 ;  /* 0x000000ffff147224 */ /* 0x000fc600078e0004 */
[----:B----4-:R-:W-:Y:S04]  /*7a970*/  STL.64 [R1+0x5e78], R18 ;  /* 0x005e781201007387 */ /* 0x010fe80000100a00 */
[----:B--2---:R0:W-:Y:S04]  /*7a980*/  STL.64 [R1+0x5e70], R16 ;  /* 0x005e701001007387 */ /* 0x0041e80000100a00 */
[----:B0-----:R-:W2:Y:S04]  /*7a990*/  LDL.LU.64 R16, [R1+0x680] ;  /* 0x0006800001107983 */ /* 0x001ea80000300a00 */
[----:B------:R-:W2:Y:S04]  /*7a9a0*/  LDL.LU.64 R18, [R1+0x688] ;  /* 0x0006880001127983 */ /* 0x000ea80000300a00 */
[----:B------:R-:W4:Y:S01]  /*7a9b0*/  LDL.LU R4, [R1+0x30] ;  /* 0x0000300001047983 */ /* 0x000f220000300800 */
[----:B------:R-:W-:-:S02]  /*7a9c0*/  IMAD.MOV.U32 R5, RZ, RZ, R29 ;  /* 0x000000ffff057224 */ /* 0x000fc400078e001d */
[----:B------:R-:W-:Y:S02]  /*7a9d0*/  IMAD.MOV.U32 R21, RZ, RZ, R3 ;  /* 0x000000ffff157224 */ /* 0x000fe400078e0003 */
[----:B------:R-:W-:Y:S02]  /*7a9e0*/  IMAD.MOV.U32 R15, RZ, RZ, R10 ;  /* 0x000000ffff0f7224 */ /* 0x000fe400078e000a */
[----:B------:R-:W-:Y:S02]  /*7a9f0*/  IMAD.MOV.U32 R14, RZ, RZ, R11 ;  /* 0x000000ffff0e7224 */ /* 0x000fe400078e000b */
[----:B------:R-:W-:Y:S02]  /*7aa00*/  IMAD.MOV.U32 R29, RZ, RZ, R8 ;  /* 0x000000ffff1d7224 */ /* 0x000fe400078e0008 */
[----:B------:R-:W-:Y:S01]  /*7aa10*/  IMAD.MOV.U32 R3, RZ, RZ, R9 ;  /* 0x000000ffff037224 */ /* 0x000fe200078e0009 */
[C---:B--2---:R-:W-:Y:S01]  /*7aa20*/  HMMA.16816.F32.BF16 R16, R24.reuse, R8, R16 ;  /* 0x000000081810723c */ /* 0x044fe20000041810 */
[----:B----4-:R-:W-:Y:S04]  /*7aa30*/  STL.64 [R1+0x5d98], R4 ;  /* 0x005d980401007387 */ /* 0x010fe80000100a00 */
[----:B------:R0:W-:Y:S04]  /*7aa40*/  STL.64 [R1+0x5d78], R20 ;  /* 0x005d781401007387 */ /* 0x0001e80000100a00 */
[----:B0-----:R-:W2:Y:S04]  /*7aa50*/  LDL R20, [R1+0x1a0] ;  /* 0x0001a00001147983 */ /* 0x001ea80000100800 */
[----:B------:R-:W2:Y:S04]  /*7aa60*/  LDL R21, [R1+0x1a4] ;  /* 0x0001a40001157983 */ /* 0x000ea80000100800 */
[----:B------:R-:W-:Y:S04]  /*7aa70*/  STL.64 [R1+0x5d58], R14 ;  /* 0x005d580e01007387 */ /* 0x000fe80000100a00 */
[----:B------:R0:W-:Y:S04]  /*7aa80*/  STL.64 [R1+0x5d50], R12 ;  /* 0x005d500c01007387 */ /* 0x0001e80000100a00 */
[----:B0-----:R-:W2:Y:S04]  /*7aa90*/  LDL.LU.64 R12, [R1+0x650] ;  /* 0x00065000010c7983 */ /* 0x001ea80000300a00 */
[----:B------:R-:W2:Y:S04]  /*7aaa0*/  LDL.LU.64 R14, [R1+0x658] ;  /* 0x00065800010e7983 */ /* 0x000ea80000300a00 */
[----:B------:R-:W-:Y:S04]  /*7aab0*/  STL.64 [R1+0x1c0], R16 ;  /* 0x0001c01001007387 */ /* 0x000fe80000100a00 */
[----:B------:R0:W-:Y:S04]  /*7aac0*/  STL.64 [R1+0x1c8], R18 ;  /* 0x0001c81201007387 */ /* 0x0001e80000100a00 */
[----:B0-----:R-:W4:Y:S04]  /*7aad0*/  LDL.LU.64 R18, [R1+0x5e78] ;  /* 0x005e780001127983 */ /* 0x001f280000300a00 */
[----:B------:R-:W4:Y:S04]  /*7aae0*/  LDL.LU.64 R16, [R1+0x5e70] ;  /* 0x005e700001107983 */ /* 0x000f280000300a00 */
[----:B------:R-:W2:Y:S04]  /*7aaf0*/  LDL.LU.64 R10, [R1+0x5e68] ;  /* 0x005e6800010a7983 */ /* 0x000ea80000300a00 */
[----:B------:R-:W4:Y:S02]  /*7ab00*/  LDL.LU.64 R8, [R1+0x5e60] ;  /* 0x005e600001087983 */ /* 0x000f240000300a00 */
[----:B----4-:R-:W-:Y:S01]  /*7ab10*/  HMMA.16816.F32.BF16 R16, R24, R8, R16 ;  /* 0x000000081810723c */ /* 0x010fe20000041810 */
[----:B--2---:R-:W-:-:S02]  /*7ab20*/  IMAD.MOV.U32 R4, RZ, RZ, R11 ;  /* 0x000000ffff047224 */ /* 0x004fc400078e000b */
[----:B------:R-:W-:-:S05]  /*7ab30*/  IMAD.MOV.U32 R5, RZ, RZ, R10 ;  /* 0x000000ffff057224 */ /* 0x000fca00078e000a */
[----:B------:R-:W-:Y:S11]  /*7ab40*/  STL.64 [R1+0x5db0], R4 ;  /* 0x005db00401007387 */ /* 0x000ff60000100a00 */
[----:B------:R-:W-:Y:S04]  /*7ab50*/  @!UPT UIADD3 URZ, URZ, URZ, URZ ;  /* 0x0000003f3f3ff290 */ /* 0x000fe8000fffe03f */
[----:B------:R0:W-:Y:S04]  /*7ab60*/  STL.64 [R1+0x1b0], R16 ;  /* 0x0001b01001007387 */ /* 0x0001e80000100a00 */
[----:B------:R2:W-:Y:S04]  /*7ab70*/  STL.64 [R1+0x1b8], R18 ;  /* 0x0001b81201007387 */ /* 0x0005e80000100a00 */
[----:B0-----:R-:W4:Y:S01]  /*7ab80*/  LDL.LU.64 R16, [R1+0x5e58] ;  /* 0x005e580001107983 */ /* 0x001f220000300a00 */
[----:B--2---:R-:W-:-:S03]  /*7ab90*/  IMAD.MOV.U32 R18, RZ, RZ, R8 ;  /* 0x000000ffff127224 */ /* 0x004fc600078e0008 */
[----:B------:R-:W2:Y:S01]  /*7aba0*/  LDL.LU.64 R10, [R1+0x5e50] ;  /* 0x005e5000010a7983 */ /* 0x000ea20000300a00 */
[----:B------:R-:W-:-:S03]  /*7abb0*/  IMAD.MOV.U32 R19, RZ, RZ, R9 ;  /* 0x000000ffff137224 */ /* 0x000fc600078e0009 */
[----:B------:R-:W4:Y:S01]  /*7abc0*/  LDL.LU.64 R8, [R1+0x5e48] ;  /* 0x005e480001087983 */ /* 0x000f220000300a00 */
[----:B------:R-:W-:Y:S03]  /*7abd0*/  HMMA.16816.F32.BF16 R12, R24, R20, R12 ;  /* 0x00000014180c723c */ /* 0x000fe6000004180c */
[----:B---3--:R-:W0:Y:S01]  /*7abe0*/  LDSM.16.MT88.4 R24, [R7+0x40400] ;  /* 0x040400000718783b */ /* 0x008e220000004200 */
[----:B--2---:R-:W-:Y:S02]  /*7abf0*/  IMAD.MOV.U32 R5, RZ, RZ, R10 ;  /* 0x000000ffff057224 */ /* 0x004fe400078e000a */
[----:B----4-:R-:W-:Y:S02]  /*7ac00*/  IMAD.MOV.U32 R4, RZ, RZ, R8 ;  /* 0x000000ffff047224 */ /* 0x010fe400078e0008 */
[----:B------:R-:W2:Y:S04]  /*7ac10*/  LDL.LU R8, [R1+0x5e40] ;  /* 0x005e400001087983 */ /* 0x000ea80000300800 */
[----:B------:R-:W3:Y:S04]  /*7ac20*/  LDL.LU R10, [R1+0x5e3c] ;  /* 0x005e3c00010a7983 */ /* 0x000ee80000300800 */
[----:B------:R4:W-:Y:S04]  /*7ac30*/  STL.64 [R1+0x5dc8], R4 ;  /* 0x005dc80401007387 */ /* 0x0009e80000100a00 */
[----:B------:R-:W-:Y:S04]  /*7ac40*/  STL.64 [R1+0x5d70], R18 ;  /* 0x005d701201007387 */ /* 0x000fe80000100a00 */
[----:B------:R-:W-:Y:S01]  /*7ac50*/  STL.64 [R1+0x5d68], R16 ;  /* 0x005d681001007387 */ /* 0x000fe20000100a00 */
[----:B----4-:R-:W-:-:S03]  /*7ac60*/  IMAD.MOV.U32 R4, RZ, RZ, R11 ;  /* 0x000000ffff047224 */ /* 0x010fc600078e000b */
[----:B------:R-:W4:Y:S04]  /*7ac70*/  LDL.LU R11, [R1+0x5e38] ;  /* 0x005e3800010b7983 */ /* 0x000f280000300800 */
[----:B------:R-:W-:Y:S04]  /*7ac80*/  STL.64 [R1+0x190], R12 ;  /* 0x0001900c01007387 */ /* 0x000fe80000100a00 */
[----:B------:R-:W-:Y:S04]  /*7ac90*/  STL.64 [R1+0x198], R14 ;  /* 0x0001980e01007387 */ /* 0x000fe80000100a00 */
[----:B------:R-:W2:Y:S04]  /*7aca0*/  LDL.LU R5, [R1+0x64] ;  /* 0x0000640001057983 */ /* 0x000ea80000300800 */
[----:B--2---:R2:W-:Y:S02]  /*7acb0*/  STL.64 [R1+0x5de0], R4 ;  /* 0x005de00401007387 */ /* 0x0045e40000100a00 */
[----:B--2---:R-:W-:-:S02]  /*7acc0*/  IMAD.MOV.U32 R4, RZ, RZ, R8 ;  /* 0x000000ffff047224 */ /* 0x004fc400078e0008 */
[----:B------:R-:W-:Y:S01]  /*7acd0*/  IMAD.MOV.U32 R5, RZ, RZ, R9 ;  /* 0x000000ffff057224 */ /* 0x000fe200078e0009 */
[----:B------:R-:W2:Y:S04]  /*7ace0*/  LDL.LU R8, [R1+0x5e34] ;  /* 0x005e340001087983 */ /* 0x000ea80000300800 */
[----:B------:R-:W2:Y:S04]  /*7acf0*/  LDL.LU R9, [R1+0x5e30] ;  /* 0x005e300001097983 */ /* 0x000ea80000300800 */
[----:B------:R3:W-:Y:S02]  /*7ad00*/  STL.64 [R1+0x5df8], R4 ;  /* 0x005df80401007387 */ /* 0x0007e40000100a00 */
[----:B---3--:R-:W-:-:S02]  /*7ad10*/  IMAD.MOV.U32 R4, RZ, RZ, R10 ;  /* 0x000000ffff047224 */ /* 0x008fc400078e000a */
[----:B----4-:R-:W-:Y:S01]  /*7ad20*/  IMAD.MOV.U32 R5, RZ, RZ, R11 ;  /* 0x000000ffff057224 */ /* 0x010fe200078e000b */
[----:B------:R-:W2:Y:S04]  /*7ad30*/  LDL.LU R10, [R1+0x5e2c] ;  /* 0x005e2c00010a7983 */ /* 0x000ea80000300800 */
[----:B------:R-:W2:Y:S04]  /*7ad40*/  LDL.LU R11, [R1+0x5e28] ;  /* 0x005e2800010b7983 */ /* 0x000ea80000300800 */
[----:B------:R3:W-:Y:S04]  /*7ad50*/  STL.64 [R1+0x5e10], R4 ;  /* 0x005e100401007387 */ /* 0x0007e80000100a00 */
[----:B---3--:R-:W2:Y:S04]  /*7ad60*/  LDL.LU R4, [R1+0x90] ;  /* 0x0000900001047983 */ /* 0x008ea80000300800 */
[----:B------:R-:W2:Y:S04]  /*7ad70*/  LDL.LU R5, [R1+0x94] ;  /* 0x0000940001057983 */ /* 0x000ea80000300800 */
[----:B------:R-:W3:Y:S04]  /*7ad80*/  LDL.LU.64 R20, [R1+0x610] ;  /* 0x0006100001147983 */ /* 0x000ee80000300a00 */
[----:B------:R-:W4:Y:S04]  /*7ad90*/  LDL.LU.64 R22, [R1+0x618] ;  /* 0x0006180001167983 */ /* 0x000f280000300a00 */
[----:B----4-:R-:W-:Y:S04]  /*7ada0*/  STL.64 [R1+0x5d90], R22 ;  /* 0x005d901601007387 */ /* 0x010fe80000100a00 */
[----:B---3--:R3:W-:Y:S04]  /*7adb0*/  STL.64 [R1+0x5d88], R20 ;  /* 0x005d881401007387 */ /* 0x0087e80000100a00 */
[----:B---3--:R-:W3:Y:S04]  /*7adc0*/  LDL.LU.64 R20, [R1+0x620] ;  /* 0x0006200001147983 */ /* 0x008ee80000300a00 */
        /* <DEDUP_REMOVED lines=23> */
[----:B---3--:R-:W2:Y:S04]  /*7af40*/  LDL.LU.64 R20, [R1+0x700] ;  /* 0x0007000001147983 */ /* 0x008ea80000300a00 */
[----:B------:R-:W2:Y:S04]  /*7af50*/  LDL.LU.64 R22, [R1+0x708] ;  /* 0x0007080001167983 */ /* 0x000ea80000300a00 */
[----:B------:R-:W3:Y:S04]  /*7af60*/  LDL.LU.64 R16, [R1+0x600] ;  /* 0x0006000001107983 */ /* 0x000ee80000300a00 */
[----:B------:R-:W3:Y:S04]  /*7af70*/  LDL.LU.64 R18, [R1+0x608] ;  /* 0x0006080001127983 */ /* 0x000ee80000300a00 */
[----:B------:R-:W4:Y:S04]  /*7af80*/  LDL.LU.64 R12, [R1+0x5f0] ;  /* 0x0005f000010c7983 */ /* 0x000f280000300a00 */
[----:B------:R-:W4:Y:S04]  /*7af90*/  LDL.LU.64 R14, [R1+0x5f8] ;  /* 0x0005f800010e7983 */ /* 0x000f280000300a00 */
[----:B0-----:R-:W-:Y:S04]  /*7afa0*/  STL.64 [R1+0x5bc8], R26 ;  /* 0x005bc81a01007387 */ /* 0x001fe80000100a00 */
[----:B------:R0:W-:Y:S04]  /*7afb0*/  STL.64 [R1+0x5bc0], R24 ;  /* 0x005bc01801007387 */ /* 0x0001e80000100a00 */
[----:B0-----:R-:W3:Y:S04]  /*7afc0*/  LDL.LU.64 R24, [R1+0x1a0] ;  /* 0x0001a00001187983 */ /* 0x001ee80000300a00 */
[----:B------:R-:W3:Y:S01]  /*7afd0*/  LDL.LU.64 R26, [R1+0x1a8] ;  /* 0x0001a800011a7983 */ /* 0x000ee20000300a00 */
[C---:B--2---:R-:W-:Y:S03]  /*7afe0*/  HMMA.16816.F32.BF16 R4, R8.reuse, R4, R20 ;  /* 0x000000040804723c */ /* 0x044fe60000041814 */
[----:B---3--:R-:W-:Y:S04]  /*7aff0*/  STL.64 [R1+0x5d08], R26 ;  /* 0x005d081a01007387 */ /* 0x008fe80000100a00 */
[----:B------:R0:W-:Y:S04]  /*7b000*/  STL.64 [R1+0x5d00], R24 ;  /* 0x005d001801007387 */ /* 0x0001e80000100a00 */
[----:B0-----:R-:W2:Y:S04]  /*7b010*/  LDL.LU.64 R24, [R1+0x5e0] ;  /* 0x0005e00001187983 */ /* 0x001ea80000300a00 */
[----:B------:R-:W2:Y:S04]  /*7b020*/  LDL.LU.64 R26, [R1+0x5e8] ;  /* 0x0005e800011a7983 */ /* 0x000ea80000300a00 */
[----:B------:R-:W3:Y:S04]  /*7b030*/  LDL.LU.64 R22, [R1+0x5e20] ;  /* 0x005e200001167983 */ /* 0x000ee80000300a00 */
[----:B------:R-:W3:Y:S04]  /*7b040*/  LDL.LU.64 R20, [R1+0x5e18] ;  /* 0x005e180001147983 */ /* 0x000ee80000300a00 */
[----:B------:R0:W-:Y:S04]  /*7b050*/  STL.64 [R1+0x180], R4 ;  /* 0x0001800401007387 */ /* 0x0001e80000100a00 */
[----:B------:R3:W-:Y:S04]  /*7b060*/  STL.64 [R1+0x188], R6 ;  /* 0x0001880601007387 */ /* 0x0007e80000100a00 */
[----:B0-----:R-:W3:Y:S02]  /*7b070*/  LDL.LU.64 R4, [R1+0x5e10] ;  /* 0x005e100001047983 */ /* 0x001ee40000300a00 */
[C---:B---3--:R-:W-:Y:S02]  /*7b080*/  HMMA.16816.F32.BF16 R4, R8.reuse, R4, R20 ;  /* 0x000000040804723c */ /* 0x048fe40000041814 */
[----:B------:R-:W3:Y:S04]  /*7b090*/  LDL.LU.64 R22, [R1+0x5e08] ;  /* 0x005e080001167983 */ /* 0x000ee80000300a00 */
[----:B------:R-:W3:Y:S11]  /*7b0a0*/  LDL.LU.64 R20, [R1+0x5e00] ;  /* 0x005e000001147983 */ /* 0x000ef60000300a00 */
[----:B------:R-:W-:Y:S06]  /*7b0b0*/  @!UPT UIADD3 URZ, URZ, URZ, URZ ;  /* 0x0000003f3f3ff290 */ /* 0x000fec000fffe03f */
        /* <DEDUP_REMOVED lines=39> */
[----:B------:R-:W3:Y:S11]  /*7b330*/  LDL.LU.64 R20, [R1+0x5d78] ;  /* 0x005d780001147983 */ /* 0x000ef60000300a00 */
[----:B------:R-:W-:Y:S10]  /*7b340*/  @!UPT UIADD3 URZ, URZ, URZ, URZ ;  /* 0x0000003f3f3ff290 */ /* 0x000ff4000fffe03f */
[----:B------:R0:W-:Y:S04]  /*7b350*/  STL.64 [R1+0x100], R4 ;  /* 0x0001000401007387 */ /* 0x0001e80000100a00 */
[----:B------:R1:W-:Y:S04]  /*7b360*/  STL.64 [R1+0x108], R6 ;  /* 0x0001080601007387 */ /* 0x0003e80000100a00 */
[----:B0-----:R-:W2:Y:S04]  /*7b370*/  LDL.LU.64 R4, [R1+0x5c0] ;  /* 0x0005c00001047983 */ /* 0x001ea80000300a00 */
[----:B-1----:R-:W2:Y:S01]  /*7b380*/  LDL.LU.64 R6, [R1+0x5c8] ;  /* 0x0005c80001067983 */ /* 0x002ea20000300a00 */
[C---:B---3--:R-:W-:Y:S03]  /*7b390*/  HMMA.16816.F32.BF16 R20, R8.reuse, R20, R16 ;  /* 0x000000140814723c */ /* 0x048fe60000041810 */
[----:B------:R-:W3:Y:S04]  /*7b3a0*/  LDL.LU.64 R18, [R1+0x5d70] ;  /* 0x005d700001127983 */ /* 0x000ee80000300a00 */
[----:B------:R-:W2:Y:S11]  /*7b3b0*/  LDL.LU.64 R16, [R1+0x5d68] ;  /* 0x005d680001107983 */ /* 0x000eb60000300a00 */
[----:B------:R-:W-:Y:S05]  /*7b3c0*/  @!UPT UIADD3 URZ, URZ, URZ, URZ ;  /* 0x0000003f3f3ff290 */ /* 0x000fea000fffe03f */
[----:B------:R0:W-:Y:S04]  /*7b3d0*/  STL.64 [R1+0xf0], R20 ;  /* 0x0000f01401007387 */ /* 0x0001e80000100a00 */
[----:B------:R4:W-:Y:S04]  /*7b3e0*/  STL.64 [R1+0xf8], R22 ;  /* 0x0000f81601007387 */ /* 0x0009e80000100a00 */
[----:B0-----:R-:W4:Y:S02]  /*7b3f0*/  LDL.LU.64 R20, [R1+0x5d60] ;  /* 0x005d600001147983 */ /* 0x001f240000300a00 */
[C---:B----4-:R-:W-:Y:S02]  /*7b400*/  HMMA.16816.F32.BF16 R20, R8.reuse, R20, R12 ;  /* 0x000000140814723c */ /* 0x050fe4000004180c */
[----:B------:R-:W4:Y:S04]  /*7b410*/  LDL.LU.64 R14, [R1+0x5d58] ;  /* 0x005d5800010e7983 */ /* 0x000f280000300a00 */
[----:B------:R-:W2:Y:S11]  /*7b420*/  LDL.LU.64 R12, [R1+0x5d50] ;  /* 0x005d5000010c7983 */ /* 0x000eb60000300a00 */
[----:B------:R-:W-:Y:S06]  /*7b430*/  @!UPT UIADD3 URZ, URZ, URZ, URZ ;  /* 0x0000003f3f3ff290 */ /* 0x000fec000fffe03f */
[----:B------:R-:W-:Y:S04]  /*7b440*/  STL.64 [R1+0xe0], R20 ;  /* 0x0000e01401007387 */ /* 0x000fe80000100a00 */
[----:B------:R0:W-:Y:S04]  /*7b450*/  STL.64 [R1+0xe8], R22 ;  /* 0x0000e81601007387 */ /* 0x0001e80000100a00 */
[----:B0-----:R-:W2:Y:S04]  /*7b460*/  LDL.LU.64 R22, [R1+0x5d48] ;  /* 0x005d480001167983 */ /* 0x001ea80000300a00 */
[----:B------:R-:W2:Y:S02]  /*7b470*/  LDL.LU.64 R20, [R1+0x5d40] ;  /* 0x005d400001147983 */ /* 0x000ea40000300a00 */
[----:B--2---:R-:W-:Y:S11]  /*7b480*/  HMMA.16816.F32.BF16 R24, R8, R20, R24 ;  /* 0x000000140818723c */ /* 0x004ff60000041818 */
[----:B------:R-:W-:Y:S11]  /*7b490*/  @!UPT UIADD3 URZ, URZ, URZ, URZ ;  /* 0x0000003f3f3ff290 */ /* 0x000ff6000fffe03f */
[----:B------:R-:W-:Y:S01]  /*7b4a0*/  @!UPT UIADD3 URZ, URZ, URZ, URZ ;  /* 0x0000003f3f3ff290 */ /* 0x000fe2000fffe03f */
[----:B------:R3:W-:Y:S04]  /*7b4b0*/  STL.64 [R1+0xd0], R24 ;  /* 0x0000d01801007387 */ /* 0x0007e80000100a00 */
[----:B------:R-:W-:Y:S01]  /*7b4c0*/  STL.64 [R1+0xd8], R26 ;  /* 0x0000d81a01007387 */ /* 0x000fe20000100a00 */
[----:B---3--:R-:W-:Y:S02]  /*7b4d0*/  IMAD.MOV.U32 R24, RZ, RZ, R18 ;  /* 0x000000ffff187224 */ /* 0x008fe400078e0012 */
[----:B------:R-:W-:Y:S01]  /*7b4e0*/  IMAD.MOV.U32 R25, RZ, RZ, R19 ;  /* 0x000000ffff197224 */ /* 0x000fe200078e0013 */
[----:B------:R-:W2:Y:S04]  /*7b4f0*/  LDL.LU R18, [R1+0x5d3c] ;  /* 0x005d3c0001127983 */ /* 0x000ea80000300800 */
[----:B------:R-:W2:Y:S04]  /*7b500*/  LDL.LU R19, [R1+0x5d38] ;  /* 0x005d380001137983 */ /* 0x000ea80000300800 */
[----:B------:R0:W-:Y:S02]  /*7b510*/  STL.64 [R1+0x5d20], R24 ;  /* 0x005d201801007387 */ /* 0x0001e40000100a00 */
[----:B0-----:R-:W-:-:S02]  /*7b520*/  IMAD.MOV.U32 R24, RZ, RZ, R29 ;  /* 0x000000ffff187224 */ /* 0x001fc400078e001d */
[----:B------:R-:W3:Y:S04]  /*7b530*/  LDL.LU R29, [R1+0x5d34] ;  /* 0x005d3400011d7983 */ /* 0x000ee80000300800 */
[----:B------:R0:W-:Y:S04]  /*7b540*/  STL.64 [R1+0x5c40], R22 ;  /* 0x005c401601007387 */ /* 0x0001e80000100a00 */
[----:B------:R-:W2:Y:S04]  /*7b550*/  LDL.LU.64 R20, [R1+0x5d0] ;  /* 0x0005d00001147983 */ /* 0x000ea80000300a00 */
[----:B0-----:R-:W2:Y:S01]  /*7b560*/  LDL.LU.64 R22, [R1+0x5d8] ;  /* 0x0005d80001167983 */ /* 0x001ea20000300a00 */
[----:B------:R-:W-:Y:S01]  /*7b570*/  HMMA.16816.F32.BF16 R4, R8, R12, R4 ;  /* 0x0000000c0804723c */ /* 0x000fe20000041804 */
[----:B------:R-:W-:-:S07]  /*7b580*/  IMAD.MOV.U32 R25, RZ, RZ, R3 ;  /* 0x000000ffff197224 */ /* 0x000fce00078e0003 */
[----:B--2---:R-:W-:Y:S11]  /*7b590*/  HMMA.16816.F32.BF16 R20, R8, R16, R20 ;  /* 0x000000100814723c */ /* 0x004ff60000041814 */
[----:B------:R-:W-:Y:S11]  /*7b5a0*/  @!UPT UIADD3 URZ, URZ, URZ, URZ ;  /* 0x0000003f3f3ff290 */ /* 0x000ff6000fffe03f */
[----:B------:R-:W-:Y:S02]  /*7b5b0*/  @!UPT UIADD3 URZ, URZ, URZ, URZ ;  /* 0x0000003f3f3ff290 */ /* 0x000fe4000fffe03f */
[----:B------:R-:W-:Y:S02]  /*7b5c0*/  IMAD.MOV.U32 R17, RZ, RZ, R22 ;  /* 0x000000ffff117224 */ /* 0x000fe400078e0016 */
[----:B------:R-:W-:Y:S02]  /*7b5d0*/  IMAD.MOV.U32 R16, RZ, RZ, R23 ;  /* 0x000000ffff107224 */ /* 0x000fe400078e0017 */
[----:B------:R-:W-:Y:S01]  /*7b5e0*/  IMAD.MOV.U32 R3, RZ, RZ, R21 ;  /* 0x000000ffff037224 */ /* 0x000fe200078e0015 */
[----:B------:R-:W-:Y:S04]  /*7b5f0*/  STL [R1+0xc0], R20 ;  /* 0x0000c01401007387 */ /* 0x000fe80000100800 */
[----:B------:R3:W-:Y:S04]  /*7b600*/  STL.64 [R1+0x5c38], R18 ;  /* 0x005c381201007387 */ /* 0x0007e80000100a00 */
[----:B------:R-:W-:Y:S04]  /*7b610*/  STL.64 [R1+0x5c30], R16 ;  /* 0x005c301001007387 */ /* 0x000fe80000100a00 */
[----:B------:R-:W-:Y:S04]  /*7b620*/  STL [R1+0x5bf8], R3 ;  /* 0x005bf80301007387 */ /* 0x000fe80000100800 */
[----:B----4-:R0:W-:Y:S04]  /*7b630*/  STL.64 [R1+0x5d28], R14 ;  /* 0x005d280e01007387 */ /* 0x0101e80000100a00 */
[----:B------:R-:W2:Y:S04]  /*7b640*/  LDL.LU.64 R12, [R1+0x5b0] ;  /* 0x0005b000010c7983 */ /* 0x000ea80000300a00 */
[----:B------:R1:W-:Y:S04]  /*7b650*/  STL.64 [R1+0xa0], R4 ;  /* 0x0000a00401007387 */ /* 0x0003e80000100a00 */
[----:B------:R4:W-:Y:S01]  /*7b660*/  STL.64 [R1+0xa8], R6 ;  /* 0x0000a80601007387 */ /* 0x0009e20000100a00 */
[----:B---3--:R-:W-:-:S03]  /*7b670*/  IMAD.MOV.U32 R19, RZ, RZ, R29 ;  /* 0x000000ffff137224 */ /* 0x008fc600078e001d */
[----:B0-----:R-:W2:Y:S04]  /*7b680*/  LDL.LU.64 R14, [R1+0x5b8] ;  /* 0x0005b800010e7983 */ /* 0x001ea80000300a00 */
[----:B------:R-:W3:Y:S04]  /*7b690*/  LDL.LU R16, [R1+0x260] ;  /* 0x0002600001107983 */ /* 0x000ee80000300800 */
[----:B------:R-:W3:Y:S04]  /*7b6a0*/  LDL.LU R17, [R1+0x264] ;  /* 0x0002640001117983 */ /* 0x000ee80000300800 */
[----:B------:R-:W2:Y:S04]  /*7b6b0*/  LDL.LU R18, [R1+0x268] ;  /* 0x0002680001127983 */ /* 0x000ea80000300800 */
[----:B------:R-:W2:Y:S04]  /*7b6c0*/  LDL.LU R29, [R1+0x5d30] ;  /* 0x005d3000011d7983 */ /* 0x000ea80000300800 */
[----:B-1----:R-:W2:Y:S04]  /*7b6d0*/  LDL.LU.64 R4, [R1+0x2c0] ;  /* 0x0002c00001047983 */ /* 0x002ea80000300a00 */
[----:B----4-:R-:W4:Y:S04]  /*7b6e0*/  LDL.LU.64 R6, [R1+0x2c8] ;  /* 0x0002c80001067983 */ /* 0x010f280000300a00 */
[----:B----4-:R-:W-:Y:S04]  /*7b6f0*/  STL.64 [R1+0x5d18], R6 ;  /* 0x005d180601007387 */ /* 0x010fe80000100a00 */
[----:B--2---:R0:W-:Y:S04]  /*7b700*/  STL.64 [R1+0x5d10], R4 ;  /* 0x005d100401007387 */ /* 0x0041e80000100a00 */
[----:B0-----:R-:W2:Y:S04]  /*7b710*/  LDL.LU.64 R4, [R1+0x2b0] ;  /* 0x0002b00001047983 */ /* 0x001ea80000300a00 */
[----:B------:R-:W2:Y:S04]  /*7b720*/  LDL.LU.64 R6, [R1+0x2b8] ;  /* 0x0002b80001067983 */ /* 0x000ea80000300a00 */
[----:B------:R0:W-:Y:S04]  /*7b730*/  STL.64 [R1+0x5ce0], R18 ;  /* 0x005ce01201007387 */ /* 0x0001e80000100a00 */
[----:B---3--:R1:W-:Y:S04]  /*7b740*/  STL.64 [R1+0x5cd8], R16 ;  /* 0x005cd81001007387 */ /* 0x0083e80000100a00 */
[----:B0-----:R-:W3:Y:S01]  /*7b750*/  LDL.LU.64 R18, [R1+0x88] ;  /* 0x0000880001127983 */ /* 0x001ee20000300a00 */
[----:B------:R-:W-:Y:S03]  /*7b760*/  HMMA.16816.F32.BF16 R24, R8, R24, R12 ;  /* 0x000000180818723c */ /* 0x000fe6000004180c */
[----:B---3--:R0:W-:Y:S04]  /*7b770*/  STL.64 [R1+0x5ce8], R18 ;  /* 0x005ce81201007387 */ /* 0x0081e80000100a00 */
[----:B-1----:R-:W3:Y:S04]  /*7b780*/  LDL.LU R16, [R1+0x290] ;  /* 0x0002900001107983 */ /* 0x002ee80000300800 */
[----:B------:R-:W3:Y:S04]  /*7b790*/  LDL.LU R17, [R1+0x294] ;  /* 0x0002940001117983 */ /* 0x000ee80000300800 */
[----:B0-----:R-:W3:Y:S04]  /*7b7a0*/  LDL.LU R18, [R1+0x298] ;  /* 0x0002980001127983 */ /* 0x001ee80000300800 */
[----:B------:R-:W4:Y:S04]  /*7b7b0*/  LDL.LU.64 R22, [R1+0x68] ;  /* 0x0000680001167983 */ /* 0x000f280000300a00 */
[----:B------:R-:W2:Y:S04]  /*7b7c0*/  LDL.LU.64 R14, [R1+0x5d28] ;  /* 0x005d2800010e7983 */ /* 0x000ea80000300a00 */
[----:B------:R0:W-:Y:S04]  /*7b7d0*/  STL.64 [R1+0x2a0], R24 ;  /* 0x0002a01801007387 */ /* 0x0001e80000100a00 */
[----:B0-----:R-:W2:Y:S01]  /*7b7e0*/  LDL.LU.64 R24, [R1+0x5d20] ;  /* 0x005d200001187983 */ /* 0x001ea20000300a00 */
[----:B------:R-:W-:-:S02]  /*7b7f0*/  IMAD.MOV.U32 R13, RZ, RZ, R26 ;  /* 0x000000ffff0d7224 */ /* 0x000fc400078e001a */
[----:B------:R-:W-:-:S05]  /*7b800*/  IMAD.MOV.U32 R12, RZ, RZ, R27 ;  /* 0x000000ffff0c7224 */ /* 0x000fca00078e001b */
[----:B------:R-:W-:Y:S04]  /*7b810*/  STL [R1+0x5c00], R12 ;  /* 0x005c000c01007387 */ /* 0x000fe80000100800 */
[----:B------:R-:W-:Y:S01]  /*7b820*/  STL [R1+0x5bfc], R13 ;  /* 0x005bfc0d01007387 */ /* 0x000fe20000100800 */
[C---:B--2---:R-:W-:Y:S03]  /*7b830*/  HMMA.16816.F32.BF16 R24, R8.reuse, R24, R4 ;  /* 0x000000180818723c */ /* 0x044fe60000041804 */
[----:B------:R0:W-:Y:S04]  /*7b840*/  STL.64 [R1+0x5cb0], R14 ;  /* 0x005cb00e01007387 */ /* 0x0001e80000100a00 */
[----:B0-----:R-:W2:Y:S04]  /*7b850*/  LDL.LU.64 R14, [R1+0x78] ;  /* 0x00007800010e7983 */ /* 0x001ea80000300a00 */
[----:B------:R-:W2:Y:S04]  /*7b860*/  LDL.LU.64 R6, [R1+0x5d18] ;  /* 0x005d180001067983 */ /* 0x000ea80000300a00 */
[----:B------:R-:W2:Y:S08]  /*7b870*/  LDL.LU.64 R4, [R1+0x5d10] ;  /* 0x005d100001047983 */ /* 0x000eb00000300a00 */
[----:B------:R-:W-:Y:S04]  /*7b880*/  STL.64 [R1+0x2b0], R24 ;  /* 0x0002b01801007387 */ /* 0x000fe80000100a00 */
[----:B------:R0:W-:Y:S04]  /*7b890*/  STL.64 [R1+0x2b8], R26 ;  /* 0x0002b81a01007387 */ /* 0x0001e80000100a00 */
[----:B0-----:R-:W2:Y:S04]  /*7b8a0*/  LDL.LU.64 R26, [R1+0x5d08] ;  /* 0x005d0800011a7983 */ /* 0x001ea80000300a00 */
[----:B------:R-:W2:Y:S01]  /*7b8b0*/  LDL.LU.64 R24, [R1+0x5d00] ;  /* 0x005d000001187983 */ /* 0x000ea20000300a00 */
[----:B------:R-:W-:Y:S01]  /*7b8c0*/  IMAD.MOV.U32 R19, RZ, RZ, R29 ;  /* 0x000000ffff137224 */ /* 0x000fe200078e001d */
[----:B--2---:R-:W-:Y:S02]  /*7b8d0*/  HMMA.16816.F32.BF16 R8, R8, R24, R4 ;  /* 0x000000180808723c */ /* 0x004fe40000041804 */
[----:B------:R-:W3:Y:S04]  /*7b8e0*/  LDL.LU.64 R6, [R1+0x5cf8] ;  /* 0x005cf80001067983 */ /* 0x000ee80000300a00 */
[----:B------:R-:W3:Y:S11]  /*7b8f0*/  LDL.LU.64 R4, [R1+0x5cf0] ;  /* 0x005cf00001047983 */ /* 0x000ef60000300a00 */
[----:B------:R-:W-:Y:S06]  /*7b900*/  @!UPT UIADD3 URZ, URZ, URZ, URZ ;  /* 0x0000003f3f3ff290 */ /* 0x000fec000fffe03f */
[----:B------:R-:W-:Y:S01]  /*7b910*/  STL.64 [R1+0x300], R8 ;  /* 0x0003000801007387 */ /* 0x000fe20000100a00 */
[----:B------:R-:W-:-:S03]  /*7b920*/  IMAD.MOV.U32 R29, RZ, RZ, R11 ;  /* 0x000000ffff1d7224 */ /* 0x000fc600078e000b */
[----:B------:R0:W-:Y:S04]  /*7b930*/  STL [R1+0x308], R10 ;  /* 0x0003080a01007387 */ /* 0x0001e80000100800 */
[----:B0-----:R-:W3:Y:S04]  /*7b940*/  LDL.LU.64 R10, [R1+0x98] ;  /* 0x00009800010a7983 */ /* 0x001ee80000300a00 */
[----:B------:R-:W-:Y:S04]  /*7b950*/  STL.64 [R1+0x5bd8], R26 ;  /* 0x005bd81a01007387 */ /* 0x000fe80000100a00 */
[----:B------:R-:W-:Y:S01]  /*7b960*/  STL [R1+0x5a98], R29 ;  /* 0x005a981d01007387 */ /* 0x000fe20000100800 */
[----:B---3--:R-:W-:Y:S01]  /*7b970*/  HMMA.16816.F32.BF16 R16, R4, R10, R16 ;  /* 0x0000000a0410723c */ /* 0x008fe20000041810 */
[----:B------:R-:W-:-:S02]  /*7b980*/  IMAD.MOV.U32 R24, RZ, RZ, R11 ;  /* 0x000000ffff187224 */ /* 0x000fc400078e000b */
[----:B------:R-:W-:Y:S11]  /*7b990*/  IMAD.MOV.U32 R25, RZ, RZ, R10 ;  /* 0x000000ffff197224 */ /* 0x000ff600078e000a */
[----:B------:R-:W-:Y:S10]  /*7b9a0*/  @!UPT UIADD3 URZ, URZ, URZ, URZ ;  /* 0x0000003f3f3ff290 */ /* 0x000ff4000fffe03f */
[----:B------:R-:W-:Y:S02]  /*7b9b0*/  IMAD.MOV.U32 R9, RZ, RZ, R18 ;  /* 0x000000ffff097224 */ /* 0x000fe400078e0012 */
[----:B------:R-:W-:Y:S02]  /*7b9c0*/  IMAD.MOV.U32 R8, RZ, RZ, R19 ;  /* 0x000000ffff087224 */ /* 0x000fe400078e0013 */
[----:B------:R-:W2:Y:S01]  /*7b9d0*/  LDL.LU.64 R18, [R1+0x5ce8] ;  /* 0x005ce80001127983 */ /* 0x000ea20000300a00 */
[----:B------:R-:W-:Y:S02]  /*7b9e0*/  IMAD.MOV.U32 R11, RZ, RZ, R16 ;  /* 0x000000ffff0b7224 */ /* 0x000fe400078e0010 */
[----:B------:R-:W-:Y:S01]  /*7b9f0*/  IMAD.MOV.U32 R10, RZ, RZ, R17 ;  /* 0x000000ffff0a7224 */ /* 0x000fe200078e0011 */
[----:B------:R0:W-:Y:S04]  /*7ba00*/  STL [R1+0x5c08], R24 ;  /* 0x005c081801007387 */ /* 0x0001e80000100800 */
[----:B------:R1:W-:Y:S04]  /*7ba10*/  STL [R1+0x5c04], R25 ;  /* 0x005c041901007387 */ /* 0x0003e80000100800 */
[----:B0-----:R-:W3:Y:S04]  /*7ba20*/  LDL.LU R24, [R1+0x270] ;  /* 0x0002700001187983 */ /* 0x001ee80000300800 */
[----:B-1----:R-:W3:Y:S04]  /*7ba30*/  LDL.LU R25, [R1+0x274] ;  /* 0x0002740001197983 */ /* 0x002ee80000300800 */
[----:B------:R-:W3:Y:S04]  /*7ba40*/  LDL.LU R26, [R1+0x278] ;  /* 0x00027800011a7983 */ /* 0x000ee80000300800 */
[----:B------:R-:W3:Y:S04]  /*7ba50*/  LDL.LU R27, [R1+0x27c] ;  /* 0x00027c00011b7983 */ /* 0x000ee80000300800 */
[----:B------:R-:W-:Y:S04]  /*7ba60*/  STL.64 [R1+0x5aa8], R10 ;  /* 0x005aa80a01007387 */ /* 0x000fe80000100a00 */
[----:B------:R0:W-:Y:S04]  /*7ba70*/  STL.64 [R1+0x5aa0], R8 ;  /* 0x005aa00801007387 */ /* 0x0001e80000100a00 */
[----:B0-----:R-:W2:Y:S04]  /*7ba80*/  LDL.LU R8, [R1+0x280] ;  /* 0x0002800001087983 */ /* 0x001ea80000300800 */
[----:B------:R-:W2:Y:S04]  /*7ba90*/  LDL.LU R9, [R1+0x284] ;  /* 0x0002840001097983 */ /* 0x000ea80000300800 */
[----:B------:R-:W2:Y:S04]  /*7baa0*/  LDL.LU R10, [R1+0x288] ;  /* 0x00028800010a7983 */ /* 0x000ea80000300800 */
[----:B------:R-:W2:Y:S02]  /*7bab0*/  LDL.LU R11, [R1+0x28c] ;  /* 0x00028c00010b7983 */ /* 0x000ea40000300800 */
[C---:B--2---:R-:W-:Y:S11]  /*7bac0*/  HMMA.16816.F32.BF16 R8, R4.reuse, R18, R8 ;  /* 0x000000120408723c */ /* 0x044ff60000041808 */
[----:B------:R-:W-:Y:S11]  /*7bad0*/  @!UPT UIADD3 URZ, URZ, URZ, URZ ;  /* 0x0000003f3f3ff290 */ /* 0x000ff6000fffe03f */
[----:B------:R-:W-:Y:S01]  /*7bae0*/  @!UPT UIADD3 URZ, URZ, URZ, URZ ;  /* 0x0000003f3f3ff290 */ /* 0x000fe2000fffe03f */
[----:B------:R0:W-:Y:S04]  /*7baf0*/  STL.64 [R1+0x280], R8 ;  /* 0x0002800801007387 */ /* 0x0001e80000100a00 */
[----:B------:R1:W-:Y:S01]  /*7bb00*/  STL.64 [R1+0x288], R10 ;  /* 0x0002880a01007387 */ /* 0x0003e20000100a00 */
[----:B0-----:R-:W-:Y:S02]  /*7bb10*/  IMAD.MOV.U32 R9, RZ, RZ, R18 ;  /* 0x000000ffff097224 */ /* 0x001fe400078e0012 */
[----:B------:R-:W-:Y:S02]  /*7bb20*/  IMAD.MOV.U32 R8, RZ, RZ, R19 ;  /* 0x000000ffff087224 */ /* 0x000fe400078e0013 */
[----:B------:R-:W2:Y:S04]  /*7bb30*/  LDL.LU.64 R18, [R1+0x5ce0] ;  /* 0x005ce00001127983 */ /* 0x000ea80000300a00 */
[----:B------:R-:W2:Y:S01]  /*7bb40*/  LDL.LU.64 R16, [R1+0x5cd8] ;  /* 0x005cd80001107983 */ /* 0x000ea20000300a00 */
[----:B---3--:R-:W-:Y:S01]  /*7bb50*/  HMMA.16816.F32.BF16 R24, R4, R14, R24 ;  /* 0x0000000e0418723c */ /* 0x008fe20000041818 */
[----:B-1----:R-:W-:-:S02]  /*7bb60*/  IMAD.MOV.U32 R11, RZ, RZ, R14 ;  /* 0x000000ffff0b7224 */ /* 0x002fc400078e000e */
[----:B------:R-:W-:Y:S01]  /*7bb70*/  STL [R1+0x5c10], R8 ;  /* 0x005c100801007387 */ /* 0x000fe20000100800 */
[----:B------:R-:W-:-:S03]  /*7bb80*/  IMAD.MOV.U32 R10, RZ, RZ, R15 ;  /* 0x000000ffff0a7224 */ /* 0x000fc600078e000f */
[----:B------:R-:W-:Y:S11]  /*7bb90*/  STL [R1+0x5c0c], R9 ;  /* 0x005c0c0901007387 */ /* 0x000ff60000100800 */
[----:B------:R-:W-:Y:S05]  /*7bba0*/  @!UPT UIADD3 URZ, URZ, URZ, URZ ;  /* 0x0000003f3f3ff290 */ /* 0x000fea000fffe03f */
[----:B------:R-:W-:Y:S04]  /*7bbb0*/  STL.64 [R1+0x270], R24 ;  /* 0x0002701801007387 */ /* 0x000fe80000100a00 */
[----:B------:R4:W-:Y:S04]  /*7bbc0*/  STL.64 [R1+0x278], R26 ;  /* 0x0002781a01007387 */ /* 0x0009e80000100a00 */
[----:B------:R-:W-:Y:S04]  /*7bbd0*/  STL [R1+0x5c1c], R11 ;  /* 0x005c1c0b01007387 */ /* 0x000fe80000100800 */
[----:B------:R2:W-:Y:S01]  /*7bbe0*/  STL [R1+0x5c88], R10 ;  /* 0x005c880a01007387 */ /* 0x0005e20000100800 */
[----:B----4-:R-:W-:-:S02]  /*7bbf0*/  IMAD.MOV.U32 R27, RZ, RZ, R22 ;  /* 0x000000ffff1b7224 */ /* 0x010fc400078e0016 */
[----:B------:R-:W-:Y:S01]  /*7bc00*/  IMAD.MOV.U32 R26, RZ, RZ, R23 ;  /* 0x000000ffff1a7224 */ /* 0x000fe200078e0017 */
[----:B--2---:R-:W-:Y:S11]  /*7bc10*/  HMMA.16816.F32.BF16 R8, R4, R22, R16 ;  /* 0x000000160408723c */ /* 0x004ff60000041810 */
[----:B------:R-:W-:Y:S11]  /*7bc20*/  @!UPT UIADD3 URZ, URZ, URZ, URZ ;  /* 0x0000003f3f3ff290 */ /* 0x000ff6000fffe03f */
[----:B------:R-:W-:Y:S01]  /*7bc30*/  @!UPT UIADD3 URZ, URZ, URZ, URZ ;  /* 0x0000003f3f3ff290 */ /* 0x000fe2000fffe03f */
[----:B------:R-:W-:Y:S04]  /*7bc40*/  STL.64 [R1+0x260], R8 ;  /* 0x0002600801007387 */ /* 0x000fe80000100a00 */
[----:B------:R-:W-:Y:S04]  /*7bc50*/  STL.64 [R1+0x268], R10 ;  /* 0x0002680a01007387 */ /* 0x000fe80000100a00 */
[----:B------:R0:W-:Y:S04]  /*7bc60*/  STL.64 [R1+0x5c90], R26 ;  /* 0x005c901a01007387 */ /* 0x0001e80000100a00 */
[----:B------:R-:W2:Y:S04]  /*7bc70*/  LDL.LU R24, [R1+0x230] ;  /* 0x0002300001187983 */ /* 0x000ea80000300800 */
[----:B------:R-:W2:Y:S04]  /*7bc80*/  LDL.LU R25, [R1+0x234] ;  /* 0x0002340001197983 */ /* 0x000ea80000300800 */
[----:B0-----:R-:W3:Y:S04]  /*7bc90*/  LDL.LU R26, [R1+0x238] ;  /* 0x00023800011a7983 */ /* 0x001ee80000300800 */
[----:B------:R-:W3:Y:S04]  /*7bca0*/  LDL.LU R27, [R1+0x23c] ;  /* 0x00023c00011b7983 */ /* 0x000ee80000300800 */
[----:B---3--:R-:W-:Y:S04]  /*7bcb0*/  STL.64 [R1+0x5ca0], R26 ;  /* 0x005ca01a01007387 */ /* 0x008fe80000100a00 */
[----:B--2---:R0:W-:Y:S04]  /*7bcc0*/  STL.64 [R1+0x5c98], R24 ;  /* 0x005c981801007387 */ /* 0x0041e80000100a00 */
[----:B0-----:R-:W2:Y:S04]  /*7bcd0*/  LDL.LU R24, [R1+0x240] ;  /* 0x0002400001187983 */ /* 0x001ea80000300800 */
[----:B------:R-:W2:Y:S04]  /*7bce0*/  LDL.LU R25, [R1+0x244] ;  /* 0x0002440001197983 */ /* 0x000ea80000300800 */
[----:B------:R-:W3:Y:S04]  /*7bcf0*/  LDL.LU R26, [R1+0x248] ;  /* 0x00024800011a7983 */ /* 0x000ee80000300800 */
[----:B------:R-:W3:Y:S04]  /*7bd00*/  LDL.LU R27, [R1+0x24c] ;  /* 0x00024c00011b7983 */ /* 0x000ee80000300800 */
[----:B---3--:R-:W-:Y:S04]  /*7bd10*/  STL.64 [R1+0x5cc0], R26 ;  /* 0x005cc01a01007387 */ /* 0x008fe80000100a00 */
[----:B--2---:R0:W-:Y:S04]  /*7bd20*/  STL.64 [R1+0x5cb8], R24 ;  /* 0x005cb81801007387 */ /* 0x0041e80000100a00 */
[----:B0-----:R-:W2:Y:S04]  /*7bd30*/  LDL.LU R24, [R1+0x250] ;  /* 0x0002500001187983 */ /* 0x001ea80000300800 */
[----:B------:R-:W2:Y:S04]  /*7bd40*/  LDL.LU R25, [R1+0x254] ;  /* 0x0002540001197983 */ /* 0x000ea80000300800 */
[----:B------:R-:W2:Y:S04]  /*7bd50*/  LDL.LU R26, [R1+0x258] ;  /* 0x00025800011a7983 */ /* 0x000ea80000300800 */
[----:B------:R-:W2:Y:S04]  /*7bd60*/  LDL.LU R27, [R1+0x25c] ;  /* 0x00025c00011b7983 */ /* 0x000ea80000300800 */
[----:B------:R-:W2:Y:S04]  /*7bd70*/  LDL.LU.64 R14, [R1+0x58] ;  /* 0x00005800010e7983 */ /* 0x000ea80000300a00 */
[----:B------:R-:W3:Y:S04]  /*7bd80*/  LDL.LU.64 R10, [R1+0x38] ;  /* 0x00003800010a7983 */ /* 0x000ee80000300a00 */
[----:B---3--:R0:W-:Y:S04]  /*7bd90*/  STL.64 [R1+0x5ca8], R10 ;  /* 0x005ca80a01007387 */ /* 0x0081e80000100a00 */
[----:B0-----:R-:W3:Y:S04]  /*7bda0*/  LDL.LU.64 R10, [R1+0x48] ;  /* 0x00004800010a7983 */ /* 0x001ee80000300a00 */
[----:B------:R-:W4:Y:S01]  /*7bdb0*/  LDL.LU.64 R22, [R1+0x8] ;  /* 0x0000080001167983 */ /* 0x000f220000300a00 */
[----:B------:R-:W-:-:S02]  /*7bdc0*/  IMAD.MOV.U32 R17, RZ, RZ, R0 ;  /* 0x000000ffff117224 */ /* 0x000fc400078e0000 */
[----:B------:R-:W-:Y:S02]  /*7bdd0*/  IMAD.MOV.U32 R18, RZ, RZ, R2 ;  /* 0x000000ffff127224 */ /* 0x000fe400078e0002 */
[----:B------:R-:W-:Y:S01]  /*7bde0*/  IMAD.MOV.U32 R19, RZ, RZ, R28 ;  /* 0x000000ffff137224 */ /* 0x000fe200078e001c */
[----:B----4-:R0:W-:Y:S04]  /*7bdf0*/  STL.64 [R1+0x5c58], R22 ;  /* 0x005c581601007387 */ /* 0x0101e80000100a00 */
[----:B------:R-:W4:Y:S04]  /*7be00*/  LDL.LU R16, [R1+0x1f0] ;  /* 0x0001f00001107983 */ /* 0x000f280000300800 */
[----:B------:R-:W2:Y:S04]  /*7be10*/  LDL.LU R0, [R1+0x5cd0] ;  /* 0x005cd00001007983 */ /* 0x000ea80000300800 */
[----:B------:R-:W2:Y:S04]  /*7be20*/  LDL.LU R2, [R1+0x5ccc] ;  /* 0x005ccc0001027983 */ /* 0x000ea80000300800 */
[----:B------:R-:W2:Y:S04]  /*7be30*/  LDL.LU R28, [R1+0x5cc8] ;  /* 0x005cc800011c7983 */ /* 0x000ea80000300800 */
[----:B0-----:R-:W2:Y:S04]  /*7be40*/  LDL.LU.64 R22, [R1+0x18] ;  /* 0x0000180001167983 */ /* 0x001ea80000300a00 */
[----:B--2---:R0:W-:Y:S04]  /*7be50*/  STL.64 [R1+0x5c70], R22 ;  /* 0x005c701601007387 */ /* 0x0041e80000100a00 */
[----:B------:R-:W2:Y:S04]  /*7be60*/  LDL.LU R20, [R1+0x220] ;  /* 0x0002200001147983 */ /* 0x000ea80000300800 */
[----:B------:R-:W2:Y:S04]  /*7be70*/  LDL.LU R21, [R1+0x224] ;  /* 0x0002240001157983 */ /* 0x000ea80000300800 */
[----:B0-----:R-:W2:Y:S04]  /*7be80*/  LDL.LU R22, [R1+0x228] ;  /* 0x0002280001167983 */ /* 0x001ea80000300800 */
[----:B------:R-:W2:Y:S04]  /*7be90*/  LDL.LU R23, [R1+0x22c] ;  /* 0x00022c0001177983 */ /* 0x000ea80000300800 */
[----:B------:R-:W-:Y:S04]  /*7bea0*/  STL.64 [R1+0x5c50], R18 ;  /* 0x005c501201007387 */ /* 0x000fe80000100a00 */
[----:B----4-:R0:W-:Y:S04]  /*7beb0*/  STL.64 [R1+0x5c48], R16 ;  /* 0x005c481001007387 */ /* 0x0101e80000100a00 */
[----:B0-----:R-:W4:Y:S04]  /*7bec0*/  LDL.LU R16, [R1+0x200] ;  /* 0x0002000001107983 */ /* 0x001f280000300800 */
[----:B------:R-:W4:Y:S04]  /*7bed0*/  LDL.LU R17, [R1+0x204] ;  /* 0x0002040001117983 */ /* 0x000f280000300800 */
[----:B------:R-:W2:Y:S04]  /*7bee0*/  LDL.LU R18, [R1+0x208] ;  /* 0x0002080001127983 */ /* 0x000ea80000300800 */
[----:B------:R-:W2:Y:S01]  /*7bef0*/  LDL.LU R19, [R1+0x20c] ;  /* 0x00020c0001137983 */ /* 0x000ea20000300800 */
[----:B------:R-:W-:Y:S03]  /*7bf00*/  HMMA.16816.F32.BF16 R24, R4, R14, R24 ;  /* 0x0000000e0418723c */ /* 0x000fe60000041818 */
[----:B--2---:R-:W-:Y:S04]  /*7bf10*/  STL.64 [R1+0x5c68], R18 ;  /* 0x005c681201007387 */ /* 0x004fe80000100a00 */
[----:B----4-:R0:W-:Y:S04]  /*7bf20*/  STL.64 [R1+0x5c60], R16 ;  /* 0x005c601001007387 */ /* 0x0101e80000100a00 */
[----:B0-----:R-:W2:Y:S01]  /*7bf30*/  LDL.LU R16, [R1+0x210] ;  /* 0x0002100001107983 */ /* 0x001ea20000300800 */
[----:B------:R-:W-:-:S02]  /*7bf40*/  IMAD.MOV.U32 R18, RZ, RZ, R2 ;  /* 0x000000ffff127224 */ /* 0x000fc400078e0002 */
[----:B------:R-:W-:Y:S02]  /*7bf50*/  IMAD.MOV.U32 R19, RZ, RZ, R0 ;  /* 0x000000ffff137224 */ /* 0x000fe400078e0000 */
[----:B------:R-:W-:-:S03]  /*7bf60*/  IMAD.MOV.U32 R17, RZ, RZ, R28 ;  /* 0x000000ffff117224 */ /* 0x000fc600078e001c */
[----:B------:R0:W-:Y:S04]  /*7bf70*/  STL.64 [R1+0x5c80], R18 ;  /* 0x005c801201007387 */ /* 0x0001e80000100a00 */
[----:B--2---:R-:W-:Y:S04]  /*7bf80*/  STL.64 [R1+0x5c78], R16 ;  /* 0x005c781001007387 */ /* 0x004fe80000100a00 */
[----:B0-----:R-:W2:Y:S04]  /*7bf90*/  LDL.LU.64 R18, [R1+0x28] ;  /* 0x0000280001127983 */ /* 0x001ea80000300a00 */
[----:B------:R-:W-:Y:S04]  /*7bfa0*/  STL.64 [R1+0x250], R24 ;  /* 0x0002501801007387 */ /* 0x000fe80000100a00 */
[----:B------:R0:W-:Y:S04]  /*7bfb0*/  STL.64 [R1+0x258], R26 ;  /* 0x0002581a01007387 */ /* 0x0001e80000100a00 */
[----:B0-----:R-:W4:Y:S04]  /*7bfc0*/  LDL.LU.64 R26, [R1+0x5cc0] ;  /* 0x005cc000011a7983 */ /* 0x001f280000300a00 */
[----:B------:R-:W4:Y:S01]  /*7bfd0*/  LDL.LU.64 R24, [R1+0x5cb8] ;  /* 0x005cb80001187983 */ /* 0x000f220000300a00 */
[----:B------:R-:W-:-:S02]  /*7bfe0*/  IMAD.MOV.U32 R3, RZ, RZ, R14 ;  /* 0x000000ffff037224 */ /* 0x000fc400078e000e */
[----:B------:R-:W-:Y:S02]  /*7bff0*/  IMAD.MOV.U32 R29, RZ, RZ, R15 ;  /* 0x000000ffff1d7224 */ /* 0x000fe400078e000f */
[----:B------:R-:W2:Y:S01]  /*7c000*/  LDL.LU.64 R14, [R1+0x5cb0] ;  /* 0x005cb000010e7983 */ /* 0x000ea20000300a00 */
[----:B---3--:R-:W-:Y:S02]  /*7c010*/  IMAD.MOV.U32 R12, RZ, RZ, R10 ;  /* 0x000000ffff0c7224 */ /* 0x008fe400078e000a */
[----:B------:R-:W-:Y:S01]  /*7c020*/  IMAD.MOV.U32 R13, RZ, RZ, R11 ;  /* 0x000000ffff0d7224 */ /* 0x000fe200078e000b */
[----:B----4-:R-:W-:Y:S01]  /*7c030*/  HMMA.16816.F32.BF16 R24, R4, R10, R24 ;  /* 0x0000000a0418723c */ /* 0x010fe20000041818 */
[----:B------:R-:W3:Y:S11]  /*7c040*/  LDL.LU.64 R10, [R1+0x5ca8] ;  /* 0x005ca800010a7983 */ /* 0x000ef60000300a00 */
[----:B------:R-:W-:Y:S11]  /*7c050*/  @!UPT UIADD3 URZ, URZ, URZ, URZ ;  /* 0x0000003f3f3ff290 */ /* 0x000ff6000fffe03f */
[----:B------:R-:W-:Y:S01]  /*7c060*/  STL.64 [R1+0x240], R24 ;  /* 0x0002401801007387 */ /* 0x000fe20000100a00 */
[----:B------:R-:W-:-:S03]  /*7c070*/  IMAD.MOV.U32 R28, RZ, RZ, R27 ;  /* 0x000000ffff1c7224 */ /* 0x000fc600078e001b */
[----:B------:R0:W-:Y:S04]  /*7c080*/  STL [R1+0x248], R26 ;  /* 0x0002481a01007387 */ /* 0x0001e80000100800 */
[----:B0-----:R-:W3:Y:S04]  /*7c090*/  LDL.LU.64 R26, [R1+0x5ca0] ;  /* 0x005ca000011a7983 */ /* 0x001ee80000300a00 */
[----:B------:R-:W3:Y:S01]  /*7c0a0*/  LDL.LU.64 R24, [R1+0x5c98] ;  /* 0x005c980001187983 */ /* 0x000ee20000300a00 */
[C---:B--2---:R-:W-:Y:S03]  /*7c0b0*/  HMMA.16816.F32.BF16 R20, R4.reuse, R18, R20 ;  /* 0x000000120414723c */ /* 0x044fe60000041814 */
[----:B------:R-:W-:Y:S01]  /*7c0c0*/  STL [R1+0x5a9c], R28 ;  /* 0x005a9c1c01007387 */ /* 0x000fe20000100800 */
[----:B------:R-:W-:Y:S11]  /*7c0d0*/  IMAD.MOV.U32 R9, RZ, RZ, R18 ;  /* 0x000000ffff097224 */ /* 0x000ff600078e0012 */
[----:B------:R-:W-:Y:S09]  /*7c0e0*/  @!UPT UIADD3 URZ, URZ, URZ, URZ ;  /* 0x0000003f3f3ff290 */ /* 0x000ff2000fffe03f */
[----:B------:R-:W-:Y:S02]  /*7c0f0*/  IMAD.MOV.U32 R2, RZ, RZ, R22 ;  /* 0x000000ffff027224 */ /* 0x000fe400078e0016 */
[----:B------:R-:W-:Y:S01]  /*7c100*/  IMAD.MOV.U32 R0, RZ, RZ, R23 ;  /* 0x000000ffff007224 */ /* 0x000fe200078e0017 */
[C---:B---3--:R-:W-:Y:S11]  /*7c110*/  HMMA.16816.F32.BF16 R24, R4.reuse, R10, R24 ;  /* 0x0000000a0418723c */ /* 0x048ff60000041818 */
[----:B------:R-:W-:Y:S11]  /*7c120*/  @!UPT UIADD3 URZ, URZ, URZ, URZ ;  /* 0x0000003f3f3ff290 */ /* 0x000ff6000fffe03f */
[----:B------:R-:W-:Y:S01]  /*7c130*/  @!UPT UIADD3 URZ, URZ, URZ, URZ ;  /* 0x0000003f3f3ff290 */ /* 0x000fe2000fffe03f */
[----:B------:R0:W-:Y:S04]  /*7c140*/  STL.64 [R1+0x230], R24 ;  /* 0x0002301801007387 */ /* 0x0001e80000100a00 */
[----:B------:R1:W-:Y:S01]  /*7c150*/  STL.64 [R1+0x238], R26 ;  /* 0x0002381a01007387 */ /* 0x0003e20000100a00 */
[----:B0-----:R-:W-:Y:S02]  /*7c160*/  IMAD.MOV.U32 R25, RZ, RZ, R10 ;  /* 0x000000ffff197224 */ /* 0x001fe400078e000a */
[----:B------:R-:W-:Y:S01]  /*7c170*/  IMAD.MOV.U32 R24, RZ, RZ, R19 ;  /* 0x000000ffff187224 */ /* 0x000fe200078e0013 */
[----:B-1----:R-:W2:Y:S04]  /*7c180*/  LDL.LU.64 R26, [R1+0x5c90] ;  /* 0x005c9000011a7983 */ /* 0x002ea80000300a00 */
[----:B------:R-:W3:Y:S04]  /*7c190*/  LDL.LU R10, [R1+0x5c88] ;  /* 0x005c8800010a7983 */ /* 0x000ee80000300800 */
[----:B------:R-:W4:Y:S04]  /*7c1a0*/  LDL.LU.64 R18, [R1+0x5c80] ;  /* 0x005c800001127983 */ /* 0x000f280000300a00 */
[----:B------:R-:W4:Y:S04]  /*7c1b0*/  LDL.LU.64 R16, [R1+0x5c78] ;  /* 0x005c780001107983 */ /* 0x000f280000300a00 */
[----:B------:R-:W-:Y:S04]  /*7c1c0*/  STL.64 [R1+0x220], R20 ;  /* 0x0002201401007387 */ /* 0x000fe80000100a00 */
[----:B------:R-:W4:Y:S04]  /*7c1d0*/  LDL.LU.64 R22, [R1+0x5c70] ;  /* 0x005c700001167983 */ /* 0x000f280000300a00 */
[----:B--2---:R0:W-:Y:S01]  /*7c1e0*/  STL.64 [R1+0x5c28], R26 ;  /* 0x005c281a01007387 */ /* 0x0041e20000100a00 */
[----:B----4-:R-:W-:Y:S03]  /*7c1f0*/  HMMA.16816.F32.BF16 R16, R4, R22, R16 ;  /* 0x000000160410723c */ /* 0x010fe60000041810 */
[----:B------:R1:W-:Y:S01]  /*7c200*/  STL.64 [R1+0x5c20], R24 ;  /* 0x005c201801007387 */ /* 0x0003e20000100a00 */
[----:B0-----:R-:W-:-:S02]  /*7c210*/  IMAD.MOV.U32 R26, RZ, RZ, R15 ;  /* 0x000000ffff1a7224 */ /* 0x001fc400078e000f */
[----:B------:R-:W-:Y:S02]  /*7c220*/  IMAD.MOV.U32 R15, RZ, RZ, R22 ;  /* 0x000000ffff0f7224 */ /* 0x000fe400078e0016 */
[----:B------:R-:W-:Y:S01]  /*7c230*/  IMAD.MOV.U32 R8, RZ, RZ, R23 ;  /* 0x000000ffff087224 */ /* 0x000fe200078e0017 */
[----:B-1----:R-:W2:Y:S04]  /*7c240*/  LDL.LU R24, [R1+0x1e0] ;  /* 0x0001e00001187983 */ /* 0x002ea80000300800 */
[----:B------:R-:W2:Y:S04]  /*7c250*/  LDL.LU R25, [R1+0x1e4] ;  /* 0x0001e40001197983 */ /* 0x000ea80000300800 */
[----:B------:R-:W-:Y:S04]  /*7c260*/  STL [R1+0x59f4], R0 ;  /* 0x0059f40001007387 */ /* 0x000fe80000100800 */
[----:B------:R-:W-:Y:S04]  /*7c270*/  STL [R1+0x59f0], R2 ;  /* 0x0059f00201007387 */ /* 0x000fe80000100800 */
[----:B------:R-:W-:Y:S04]  /*7c280*/  STL.64 [R1+0x210], R16 ;  /* 0x0002101001007387 */ /* 0x000fe80000100a00 */
[----:B------:R0:W-:Y:S04]  /*7c290*/  STL.64 [R1+0x218], R18 ;  /* 0x0002181201007387 */ /* 0x0001e80000100a00 */
[----:B0-----:R-:W4:Y:S04]  /*7c2a0*/  LDL.LU.64 R18, [R1+0x5c68] ;  /* 0x005c680001127983 */ /* 0x001f280000300a00 */
[----:B------:R-:W4:Y:S04]  /*7c2b0*/  LDL.LU.64 R16, [R1+0x5c60] ;  /* 0x005c600001107983 */ /* 0x000f280000300a00 */
[----:B------:R-:W4:Y:S01]  /*7c2c0*/  LDL.LU.64 R22, [R1+0x5c58] ;  /* 0x005c580001167983 */ /* 0x000f220000300a00 */
[----:B------:R-:W-:-:S02]  /*7c2d0*/  IMAD.MOV.U32 R28, RZ, RZ, R11 ;  /* 0x000000ffff1c7224 */ /* 0x000fc400078e000b */
[----:B------:R-:W-:Y:S01]  /*7c2e0*/  IMAD.MOV.U32 R27, RZ, RZ, R14 ;  /* 0x000000ffff1b7224 */ /* 0x000fe200078e000e */
[C---:B----4-:R-:W-:Y:S01]  /*7c2f0*/  HMMA.16816.F32.BF16 R16, R4.reuse, R22, R16 ;  /* 0x000000160410723c */ /* 0x050fe20000041810 */
[----:B------:R-:W-:Y:S02]  /*7c300*/  IMAD.MOV.U32 R11, RZ, RZ, R22 ;  /* 0x000000ffff0b7224 */ /* 0x000fe400078e0016 */
[----:B------:R-:W-:Y:S11]  /*7c310*/  IMAD.MOV.U32 R14, RZ, RZ, R23 ;  /* 0x000000ffff0e7224 */ /* 0x000ff600078e0017 */
[----:B------:R-:W-:Y:S09]  /*7c320*/  @!UPT UIADD3 URZ, URZ, URZ, URZ ;  /* 0x0000003f3f3ff290 */ /* 0x000ff2000fffe03f */
[----:B------:R-:W-:Y:S04]  /*7c330*/  STL.64 [R1+0x200], R16 ;  /* 0x0002001001007387 */ /* 0x000fe80000100a00 */
[----:B------:R0:W-:Y:S04]  /*7c340*/  STL.64 [R1+0x208], R18 ;  /* 0x0002081201007387 */ /* 0x0001e80000100a00 */
[----:B0-----:R-:W4:Y:S04]  /*7c350*/  LDL.LU.64 R18, [R1+0x5c50] ;  /* 0x005c500001127983 */ /* 0x001f280000300a00 */
[----:B------:R-:W4:Y:S04]  /*7c360*/  LDL.LU.64 R16, [R1+0x5c48] ;  /* 0x005c480001107983 */ /* 0x000f280000300a00 */
[----:B------:R-:W4:Y:S02]  /*7c370*/  LDL.LU.64 R22, [R1+0x5c40] ;  /* 0x005c400001167983 */ /* 0x000f240000300a00 */
[C---:B----4-:R-:W-:Y:S11]  /*7c380*/  HMMA.16816.F32.BF16 R16, R4.reuse, R22, R16 ;  /* 0x000000160410723c */ /* 0x050ff60000041810 */
[----:B------:R-:W-:Y:S11]  /*7c390*/  @!UPT UIADD3 URZ, URZ, URZ, URZ ;  /* 0x0000003f3f3ff290 */ /* 0x000ff6000fffe03f */
[----:B------:R-:W-:Y:S02]  /*7c3a0*/  @!UPT UIADD3 URZ, URZ, URZ, URZ ;  /* 0x0000003f3f3ff290 */ /* 0x000fe4000fffe03f */
[----:B------:R-:W-:Y:S02]  /*7c3b0*/  IMAD.MOV.U32 R21, RZ, RZ, R18 ;  /* 0x000000ffff157224 */ /* 0x000fe400078e0012 */
[----:B------:R-:W-:Y:S02]  /*7c3c0*/  IMAD.MOV.U32 R20, RZ, RZ, R19 ;  /* 0x000000ffff147224 */ /* 0x000fe400078e0013 */
[----:B------:R-:W2:Y:S01]  /*7c3d0*/  LDL.LU.64 R18, [R1+0x5c38] ;  /* 0x005c380001127983 */ /* 0x000ea20000300a00 */
[----:B------:R-:W-:Y:S02]  /*7c3e0*/  IMAD.MOV.U32 R0, RZ, RZ, R16 ;  /* 0x000000ffff007224 */ /* 0x000fe400078e0010 */
[----:B------:R-:W-:Y:S02]  /*7c3f0*/  IMAD.MOV.U32 R2, RZ, RZ, R17 ;  /* 0x000000ffff027224 */ /* 0x000fe400078e0011 */
[----:B------:R-:W4:Y:S04]  /*7c400*/  LDL.LU.64 R16, [R1+0x5c30] ;  /* 0x005c300001107983 */ /* 0x000f280000300a00 */
[----:B------:R-:W-:Y:S04]  /*7c410*/  STL [R1+0x59fc], R2 ;  /* 0x0059fc0201007387 */ /* 0x000fe80000100800 */
[----:B------:R-:W-:Y:S01]  /*7c420*/  STL [R1+0x59f8], R21 ;  /* 0x0059f81501007387 */ /* 0x000fe20000100800 */
[----:B--2---:R-:W-:Y:S11]  /*7c430*/  HMMA.16816.F32.BF16 R24, R4, R18, R24 ;  /* 0x000000120418723c */ /* 0x004ff60000041818 */
[----:B------:R-:W-:Y:S11]  /*7c440*/  @!UPT UIADD3 URZ, URZ, URZ, URZ ;  /* 0x0000003f3f3ff290 */ /* 0x000ff6000fffe03f */
[----:B------:R-:W-:Y:S01]  /*7c450*/  @!UPT UIADD3 URZ, URZ, URZ, URZ ;  /* 0x0000003f3f3ff290 */ /* 0x000fe2000fffe03f */
[----:B------:R-:W-:Y:S04]  /*7c460*/  STL.64 [R1+0x1e0], R24 ;  /* 0x0001e01801007387 */ /* 0x000fe80000100a00 */
[----:B------:R0:W-:Y:S04]  /*7c470*/  STL.64 [R1+0x1e8], R26 ;  /* 0x0001e81a01007387 */ /* 0x0001e80000100a00 */
[----:B0-----:R-:W2:Y:S04]  /*7c480*/  LDL.LU.64 R26, [R1+0x5c28] ;  /* 0x005c2800011a7983 */ /* 0x001ea80000300a00 */
[----:B------:R-:W2:Y:S04]  /*7c490*/  LDL.LU.64 R24, [R1+0x5c20] ;  /* 0x005c200001187983 */ /* 0x000ea80000300a00 */
[----:B------:R-:W-:Y:S04]  /*7c4a0*/  STL.64 [R1+0x5ac0], R18 ;  /* 0x005ac01201007387 */ /* 0x000fe80000100a00 */
[----:B----4-:R0:W-:Y:S04]  /*7c4b0*/  STL.64 [R1+0x5ab8], R16 ;  /* 0x005ab81001007387 */ /* 0x0101e80000100a00 */
[----:B0-----:R-:W4:Y:S04]  /*7c4c0*/  LDL.LU R16, [R1+0xd0] ;  /* 0x0000d00001107983 */ /* 0x001f280000300800 */
[----:B------:R-:W4:Y:S04]  /*7c4d0*/  LDL.LU R17, [R1+0xd4] ;  /* 0x0000d40001117983 */ /* 0x000f280000300800 */
[----:B------:R-:W2:Y:S04]  /*7c4e0*/  LDL.LU R18, [R1+0xd8] ;  /* 0x0000d80001127983 */ /* 0x000ea80000300800 */
[----:B------:R-:W2:Y:S04]  /*7c4f0*/  LDL.LU R19, [R1+0xdc] ;  /* 0x0000dc0001137983 */ /* 0x000ea80000300800 */
[----:B--2---:R0:W-:Y:S04]  /*7c500*/  STL.64 [R1+0x5ad0], R18 ;  /* 0x005ad01201007387 */ /* 0x0041e80000100a00 */
[----:B----4-:R-:W-:Y:S01]  /*7c510*/  STL.64 [R1+0x5ac8], R16 ;  /* 0x005ac81001007387 */ /* 0x010fe20000100a00 */
[----:B0-----:R-:W-:-:S02]  /*7c520*/  IMAD.MOV.U32 R18, RZ, RZ, R11 ;  /* 0x000000ffff127224 */ /* 0x001fc400078e000b */
[----:B------:R-:W-:Y:S01]  /*7c530*/  IMAD.MOV.U32 R19, RZ, RZ, R14 ;  /* 0x000000ffff137224 */ /* 0x000fe200078e000e */
[----:B------:R-:W2:Y:S04]  /*7c540*/  LDL.LU R11, [R1+0x5c1c] ;  /* 0x005c1c00010b7983 */ /* 0x000ea80000300800 */
[----:B------:R-:W4:Y:S04]  /*7c550*/  LDL.LU R14, [R1+0x5c18] ;  /* 0x005c1800010e7983 */ /* 0x000f280000300800 */
[----:B------:R0:W-:Y:S02]  /*7c560*/  STL.64 [R1+0x5ae8], R18 ;  /* 0x005ae81201007387 */ /* 0x0001e40000100a00 */
[----:B0-----:R-:W-:-:S02]  /*7c570*/  IMAD.MOV.U32 R18, RZ, RZ, R15 ;  /* 0x000000ffff127224 */ /* 0x001fc400078e000f */
[----:B------:R-:W-:Y:S01]  /*7c580*/  IMAD.MOV.U32 R19, RZ, RZ, R8 ;  /* 0x000000ffff137224 */ /* 0x000fe200078e0008 */
[----:B------:R-:W4:Y:S04]  /*7c590*/  LDL.LU R15, [R1+0x5c14] ;  /* 0x005c1400010f7983 */ /* 0x000f280000300800 */
[----:B------:R-:W2:Y:S04]  /*7c5a0*/  LDL.LU R8, [R1+0x5c10] ;  /* 0x005c100001087983 */ /* 0x000ea80000300800 */
[----:B------:R0:W-:Y:S04]  /*7c5b0*/  STL.64 [R1+0x5b00], R18 ;  /* 0x005b001201007387 */ /* 0x0001e80000100a00 */
[----:B------:R-:W4:Y:S04]  /*7c5c0*/  LDL.LU R16, [R1+0x1d0] ;  /* 0x0001d00001107983 */ /* 0x000f280000300800 */
[----:B------:R-:W4:Y:S04]  /*7c5d0*/  LDL.LU R17, [R1+0x1d4] ;  /* 0x0001d40001117983 */ /* 0x000f280000300800 */
[----:B0-----:R-:W4:Y:S04]  /*7c5e0*/  LDL.LU R18, [R1+0x1d8] ;  /* 0x0001d80001127983 */ /* 0x001f280000300800 */
[----:B------:R-:W4:Y:S02]  /*7c5f0*/  LDL.LU R19, [R1+0x1dc] ;  /* 0x0001dc0001137983 */ /* 0x000f240000300800 */
[----:B----4-:R-:W-:Y:S11]  /*7c600*/  HMMA.16816.F32.BF16 R16, R4, R14, R16 ;  /* 0x0000000e0410723c */ /* 0x010ff60000041810 */
[----:B------:R-:W-:Y:S11]  /*7c610*/  @!UPT UIADD3 URZ, URZ, URZ, URZ ;  /* 0x0000003f3f3ff290 */ /* 0x000ff6000fffe03f */
[----:B------:R-:W-:Y:S01]  /*7c620*/  @!UPT UIADD3 URZ, URZ, URZ, URZ ;  /* 0x0000003f3f3ff290 */ /* 0x000fe2000fffe03f */
[----:B------:R0:W-:Y:S01]  /*7c630*/  STL.64 [R1+0x338], R18 ;  /* 0x0003381201007387 */ /* 0x0001e20000100a00 */
[----:B------:R-:W-:Y:S02]  /*7c640*/  IMAD.MOV.U32 R21, RZ, RZ, R17 ;  /* 0x000000ffff157224 */ /* 0x000fe400078e0011 */
[----:B0-----:R-:W-:Y:S02]  /*7c650*/  IMAD.MOV.U32 R18, RZ, RZ, R9 ;  /* 0x000000ffff127224 */ /* 0x001fe400078e0009 */
[----:B------:R-:W-:Y:S01]  /*7c660*/  IMAD.MOV.U32 R19, RZ, RZ, R24 ;  /* 0x000000ffff137224 */ /* 0x000fe200078e0018 */
[----:B------:R-:W4:Y:S04]  /*7c670*/  LDL.LU R9, [R1+0x5c0c] ;  /* 0x005c0c0001097983 */ /* 0x000f280000300800 */
[----:B------:R-:W2:Y:S04]  /*7c680*/  LDL.LU R24, [R1+0x5c08] ;  /* 0x005c080001187983 */ /* 0x000ea80000300800 */
[----:B------:R-:W-:Y:S04]  /*7c690*/  STL.64 [R1+0x5b18], R18 ;  /* 0x005b181201007387 */ /* 0x000fe80000100a00 */
[----:B------:R-:W-:Y:S04]  /*7c6a0*/  STL.64 [R1+0x5af8], R22 ;  /* 0x005af81601007387 */ /* 0x000fe80000100a00 */
[----:B------:R0:W-:Y:S04]  /*7c6b0*/  STL.64 [R1+0x5af0], R20 ;  /* 0x005af01401007387 */ /* 0x0001e80000100a00 */
[----:B0-----:R-:W2:Y:S04]  /*7c6c0*/  LDL.LU R20, [R1+0xf0] ;  /* 0x0000f00001147983 */ /* 0x001ea80000300800 */
[----:B------:R-:W2:Y:S04]  /*7c6d0*/  LDL.LU R21, [R1+0xf4] ;  /* 0x0000f40001157983 */ /* 0x000ea80000300800 */
[----:B------:R-:W2:Y:S04]  /*7c6e0*/  LDL.LU R22, [R1+0xf8] ;  /* 0x0000f80001167983 */ /* 0x000ea80000300800 */
[----:B------:R-:W2:Y:S01]  /*7c6f0*/  LDL.LU R23, [R1+0xfc] ;  /* 0x0000fc0001177983 */ /* 0x000ea20000300800 */
[----:B------:R-:W-:-:S02]  /*7c700*/  IMAD.MOV.U32 R18, RZ, RZ, R25 ;  /* 0x000000ffff127224 */ /* 0x000fc400078e0019 */
[----:B------:R-:W-:Y:S01]  /*7c710*/  IMAD.MOV.U32 R19, RZ, RZ, R28 ;  /* 0x000000ffff137224 */ /* 0x000fe200078e001c */
[----:B------:R-:W3:Y:S04]  /*7c720*/  LDL.LU R25, [R1+0x5c04] ;  /* 0x005c040001197983 */ /* 0x000ee80000300800 */
[----:B------:R-:W-:Y:S04]  /*7c730*/  STL.64 [R1+0x5b30], R18 ;  /* 0x005b301201007387 */ /* 0x000fe80000100a00 */
[----:B--2---:R-:W-:Y:S04]  /*7c740*/  STL.64 [R1+0x5b10], R22 ;  /* 0x005b101601007387 */ /* 0x004fe80000100a00 */
        /* <DEDUP_REMOVED lines=8> */
[----:B------:R-:W3:Y:S04]  /*7c7d0*/  LDL.LU R13, [R1+0x5bfc] ;  /* 0x005bfc00010d7983 */ /* 0x000ee80000300800 */
[----:B------:R0:W-:Y:S02]  /*7c7e0*/  STL.64 [R1+0x5b48], R18 ;  /* 0x005b481201007387 */ /* 0x0001e40000100a00 */
[----:B0-----:R-:W-:-:S02]  /*7c7f0*/  IMAD.MOV.U32 R18, RZ, RZ, R3 ;  /* 0x000000ffff127224 */ /* 0x001fc400078e0003 */
        /* <DEDUP_REMOVED lines=10> */
[----:B------:R-:W-:-:S05]  /*7c8a0*/  IMAD.MOV.U32 R19, RZ, RZ, R26 ;  /* 0x000000ffff137224 */ /* 0x000fca00078e001a */
        /* <DEDUP_REMOVED lines=8> */
[----:B---3--:R-:W-:-:S05]  /*7c930*/  IMAD.MOV.U32 R19, RZ, RZ, R10 ;  /* 0x000000ffff137224 */ /* 0x008fca00078e000a */
[----:B------:R-:W-:Y:S04]  /*7c940*/  STL.64 [R1+0x5b90], R18 ;  /* 0x005b901201007387 */ /* 0x000fe80000100a00 */
[----:B--2---:R-:W-:Y:S04]  /*7c950*/  STL.64 [R1+0x5b58], R22 ;  /* 0x005b581601007387 */ /* 0x004fe80000100a00 */
[----:B------:R0:W-:Y:S04]  /*7c960*/  STL.64 [R1+0x5b50], R20 ;  /* 0x005b501401007387 */ /* 0x0001e80000100a00 */
[----:B0-----:R-:W2:Y:S04]  /*7c970*/  LDL.LU R20, [R1+0x130] ;  /* 0x0001300001147983 */ /* 0x001ea80000300800 */
[----:B------:R-:W2:Y:S04]  /*7c980*/  LDL.LU R21, [R1+0x134] ;  /* 0x0001340001157983 */ /* 0x000ea80000300800 */
[----:B------:R-:W3:Y:S04]  /*7c990*/  LDL.LU R22, [R1+0x138] ;  /* 0x0001380001167983 */ /* 0x000ee80000300800 */
[----:B------:R-:W3:Y:S01]  /*7c9a0*/  LDL.LU R23, [R1+0x13c] ;  /* 0x00013c0001177983 */ /* 0x000ee20000300800 */
[----:B----4-:R-:W-:-:S02]  /*7c9b0*/  IMAD.MOV.U32 R18, RZ, RZ, R9 ;  /* 0x000000ffff127224 */ /* 0x010fc400078e0009 */
[----:B------:R-:W-:-:S05]  /*7c9c0*/  IMAD.MOV.U32 R19, RZ, RZ, R8 ;  /* 0x000000ffff137224 */ /* 0x000fca00078e0008 */
[----:B------:R-:W-:Y:S04]  /*7c9d0*/  STL.64 [R1+0x5ba8], R18 ;  /* 0x005ba81201007387 */ /* 0x000fe80000100a00 */
[----:B---3--:R-:W-:Y:S04]  /*7c9e0*/  STL.64 [R1+0x5b70], R22 ;  /* 0x005b701601007387 */ /* 0x008fe80000100a00 */
[----:B--2---:R0:W-:Y:S04]  /*7c9f0*/  STL.64 [R1+0x5b68], R20 ;  /* 0x005b681401007387 */ /* 0x0041e80000100a00 */
[----:B0-----:R-:W2:Y:S04]  /*7ca00*/  LDL.LU R20, [R1+0x140] ;  /* 0x0001400001147983 */ /* 0x001ea80000300800 */
[----:B------:R-:W2:Y:S04]  /*7ca10*/  LDL.LU R21, [R1+0x144] ;  /* 0x0001440001157983 */ /* 0x000ea80000300800 */
[----:B------:R-:W3:Y:S04]  /*7ca20*/  LDL.LU R22, [R1+0x148] ;  /* 0x0001480001167983 */ /* 0x000ee80000300800 */
[----:B------:R-:W3:Y:S04]  /*7ca30*/  LDL.LU R23, [R1+0x14c] ;  /* 0x00014c0001177983 */ /* 0x000ee80000300800 */
[----:B------:R-:W4:Y:S01]  /*7ca40*/  LDL.LU.64 R26, [R1+0x178] ;  /* 0x00017800011a7983 */ /* 0x000f220000300a00 */
[----:B------:R-:W-:-:S02]  /*7ca50*/  IMAD.MOV.U32 R18, RZ, RZ, R25 ;  /* 0x000000ffff127224 */ /* 0x000fc400078e0019 */
[----:B------:R-:W-:Y:S02]  /*7ca60*/  IMAD.MOV.U32 R19, RZ, RZ, R24 ;  /* 0x000000ffff137224 */ /* 0x000fe400078e0018 */
[----:B------:R-:W-:Y:S01]  /*7ca70*/  IMAD.MOV.U32 R2, RZ, RZ, R16 ;  /* 0x000000ffff027224 */ /* 0x000fe200078e0010 */
[----:B----4-:R-:W-:Y:S04]  /*7ca80*/  STL.64 [R1+0x5bf0], R26 ;  /* 0x005bf01a01007387 */ /* 0x010fe80000100a00 */
[----:B------:R0:W-:Y:S04]  /*7ca90*/  STL.64 [R1+0x5bd0], R18 ;  /* 0x005bd01201007387 */ /* 0x0001e80000100a00 */
[----:B------:R-:W4:Y:S04]  /*7caa0*/  LDL.LU R16, [R1+0x190] ;  /* 0x0001900001107983 */ /* 0x000f280000300800 */
[----:B------:R-:W4:Y:S04]  /*7cab0*/  LDL.LU R17, [R1+0x194] ;  /* 0x0001940001117983 */ /* 0x000f280000300800 */
[----:B0-----:R-:W2:Y:S04]  /*7cac0*/  LDL.LU R18, [R1+0x198] ;  /* 0x0001980001127983 */ /* 0x001ea80000300800 */
[----:B------:R-:W2:Y:S04]  /*7cad0*/  LDL.LU R19, [R1+0x19c] ;  /* 0x00019c0001137983 */ /* 0x000ea80000300800 */
[----:B------:R-:W3:Y:S04]  /*7cae0*/  LDL.LU R8, [R1+0x1c0] ;  /* 0x0001c00001087983 */ /* 0x000ee80000300800 */
[----:B------:R-:W3:Y:S04]  /*7caf0*/  LDL.LU R9, [R1+0x1c4] ;  /* 0x0001c40001097983 */ /* 0x000ee80000300800 */
[----:B------:R-:W3:Y:S04]  /*7cb00*/  LDL.LU R10, [R1+0x1c8] ;  /* 0x0001c800010a7983 */ /* 0x000ee80000300800 */
[----:B------:R-:W3:Y:S04]  /*7cb10*/  LDL.LU R11, [R1+0x1cc] ;  /* 0x0001cc00010b7983 */ /* 0x000ee80000300800 */
[----:B------:R-:W3:Y:S04]  /*7cb20*/  LDL.LU.64 R26, [R1+0xb8] ;  /* 0x0000b800011a7983 */ /* 0x000ee80000300a00 */
[----:B--2---:R-:W-:Y:S04]  /*7cb30*/  STL.64 [R1+0x5be8], R18 ;  /* 0x005be81201007387 */ /* 0x004fe80000100a00 */
[----:B----4-:R0:W-:Y:S04]  /*7cb40*/  STL.64 [R1+0x5be0], R16 ;  /* 0x005be01001007387 */ /* 0x0101e80000100a00 */
[----:B0-----:R-:W2:Y:S04]  /*7cb50*/  LDL.LU R16, [R1+0x1b0] ;  /* 0x0001b00001107983 */ /* 0x001ea80000300800 */
[----:B------:R-:W2:Y:S04]  /*7cb60*/  LDL.LU R17, [R1+0x1b4] ;  /* 0x0001b40001117983 */ /* 0x000ea80000300800 */
[----:B------:R-:W2:Y:S04]  /*7cb70*/  LDL.LU R18, [R1+0x1b8] ;  /* 0x0001b80001127983 */ /* 0x000ea80000300800 */
[----:B------:R-:W2:Y:S04]  /*7cb80*/  LDL.LU R19, [R1+0x1bc] ;  /* 0x0001bc0001137983 */ /* 0x000ea80000300800 */
[----:B---3--:R-:W-:Y:S04]  /*7cb90*/  STL.64 [R1+0x5b88], R22 ;  /* 0x005b881601007387 */ /* 0x008fe80000100a00 */
[----:B------:R0:W-:Y:S04]  /*7cba0*/  STL.64 [R1+0x5b80], R20 ;  /* 0x005b801401007387 */ /* 0x0001e80000100a00 */
[----:B0-----:R-:W3:Y:S04]  /*7cbb0*/  LDL.LU R20, [R1+0x150] ;  /* 0x0001500001147983 */ /* 0x001ee80000300800 */
[----:B------:R-:W3:Y:S04]  /*7cbc0*/  LDL.LU R21, [R1+0x154] ;  /* 0x0001540001157983 */ /* 0x000ee80000300800 */
[----:B------:R-:W4:Y:S04]  /*7cbd0*/  LDL.LU R22, [R1+0x158] ;  /* 0x0001580001167983 */ /* 0x000f280000300800 */
[----:B------:R-:W4:Y:S01]  /*7cbe0*/  LDL.LU R23, [R1+0x15c] ;  /* 0x00015c0001177983 */ /* 0x000f220000300800 */
[----:B------:R-:W-:Y:S03]  /*7cbf0*/  HMMA.16816.F32.BF16 R8, R4, R26, R8 ;  /* 0x0000001a0408723c */ /* 0x000fe60000041808 */
[----:B----4-:R-:W-:Y:S04]  /*7cc00*/  STL.64 [R1+0x5ba0], R22 ;  /* 0x005ba01601007387 */ /* 0x010fe80000100a00 */
[----:B---3--:R0:W-:Y:S04]  /*7cc10*/  STL.64 [R1+0x5b98], R20 ;  /* 0x005b981401007387 */ /* 0x0081e80000100a00 */
[----:B0-----:R-:W3:Y:S04]  /*7cc20*/  LDL.LU R20, [R1+0x160] ;  /* 0x0001600001147983 */ /* 0x001ee80000300800 */
[----:B------:R-:W3:Y:S04]  /*7cc30*/  LDL.LU R21, [R1+0x164] ;  /* 0x0001640001157983 */ /* 0x000ee80000300800 */
[----:B------:R-:W4:Y:S04]  /*7cc40*/  LDL.LU R22, [R1+0x168] ;  /* 0x0001680001167983 */ /* 0x000f280000300800 */
[----:B------:R-:W4:Y:S04]  /*7cc50*/  LDL.LU R23, [R1+0x16c] ;  /* 0x00016c0001177983 */ /* 0x000f280000300800 */
[----:B----4-:R-:W-:Y:S04]  /*7cc60*/  STL.64 [R1+0x5bb8], R22 ;  /* 0x005bb81601007387 */ /* 0x010fe80000100a00 */
[----:B---3--:R0:W-:Y:S04]  /*7cc70*/  STL.64 [R1+0x5bb0], R20 ;  /* 0x005bb01401007387 */ /* 0x0081e80000100a00 */
[----:B0-----:R-:W3:Y:S04]  /*7cc80*/  LDL.LU R20, [R1+0x180] ;  /* 0x0001800001147983 */ /* 0x001ee80000300800 */
[----:B------:R-:W3:Y:S04]  /*7cc90*/  LDL.LU R21, [R1+0x184] ;  /* 0x0001840001157983 */ /* 0x000ee80000300800 */
[----:B------:R-:W3:Y:S04]  /*7cca0*/  LDL.LU R22, [R1+0x188] ;  /* 0x0001880001167983 */ /* 0x000ee80000300800 */
[----:B------:R-:W3:Y:S04]  /*7ccb0*/  LDL.LU R23, [R1+0x18c] ;  /* 0x00018c0001177983 */ /* 0x000ee80000300800 */
[----:B------:R-:W-:Y:S04]  /*7ccc0*/  STL.64 [R1+0x5ae0], R14 ;  /* 0x005ae00e01007387 */ /* 0x000fe80000100a00 */
[----:B------:R0:W-:Y:S04]  /*7ccd0*/  STL.64 [R1+0x5ad8], R12 ;  /* 0x005ad80c01007387 */ /* 0x0001e80000100a00 */
[----:B0-----:R-:W4:Y:S04]  /*7cce0*/  LDL.LU R12, [R1+0xe0] ;  /* 0x0000e000010c7983 */ /* 0x001f280000300800 */
[----:B------:R-:W4:Y:S04]  /*7ccf0*/  LDL.LU R13, [R1+0xe4] ;  /* 0x0000e400010d7983 */ /* 0x000f280000300800 */
[----:B------:R-:W4:Y:S04]  /*7cd00*/  LDL.LU R14, [R1+0xe8] ;  /* 0x0000e800010e7983 */ /* 0x000f280000300800 */
[----:B------:R-:W4:Y:S04]  /*7cd10*/  LDL.LU R15, [R1+0xec] ;  /* 0x0000ec00010f7983 */ /* 0x000f280000300800 */
[----:B------:R-:W-:Y:S04]  /*7cd20*/  STL.64 [R1+0x320], R8 ;  /* 0x0003200801007387 */ /* 0x000fe80000100a00 */
[----:B------:R0:W-:Y:S02]  /*7cd30*/  STL.64 [R1+0x328], R10 ;  /* 0x0003280a01007387 */ /* 0x0001e40000100a00 */
[----:B0-----:R-:W-:-:S02]  /*7cd40*/  IMAD.MOV.U32 R11, RZ, RZ, R26 ;  /* 0x000000ffff0b7224 */ /* 0x001fc400078e001a */
[----:B------:R-:W-:Y:S02]  /*7cd50*/  IMAD.MOV.U32 R10, RZ, RZ, R27 ;  /* 0x000000ffff0a7224 */ /* 0x000fe400078e001b */
[----:B------:R-:W2:Y:S02]  /*7cd60*/  LDL.LU.64 R26, [R1+0x5bf0] ;  /* 0x005bf000011a7983 */ /* 0x000ea40000300a00 */
[C---:B--2---:R-:W-:Y:S01]  /*7cd70*/  HMMA.16816.F32.BF16 R16, R4.reuse, R26, R16 ;  /* 0x0000001a0410723c */ /* 0x044fe20000041810 */
[----:B------:R-:W-:Y:S02]  /*7cd80*/  IMAD.MOV.U32 R9, RZ, RZ, R26 ;  /* 0x000000ffff097224 */ /* 0x000fe400078e001a */
[----:B------:R-:W-:Y:S11]  /*7cd90*/  IMAD.MOV.U32 R8, RZ, RZ, R27 ;  /* 0x000000ffff087224 */ /* 0x000ff600078e001b */
[----:B------:R-:W-:Y:S09]  /*7cda0*/  @!UPT UIADD3 URZ, URZ, URZ, URZ ;  /* 0x0000003f3f3ff290 */ /* 0x000ff2000fffe03f */
[----:B------:R-:W-:Y:S04]  /*7cdb0*/  STL.64 [R1+0x310], R16 ;  /* 0x0003101001007387 */ /* 0x000fe80000100a00 */
[----:B------:R0:W-:Y:S04]  /*7cdc0*/  STL.64 [R1+0x318], R18 ;  /* 0x0003181201007387 */ /* 0x0001e80000100a00 */
[----:B0-----:R-:W2:Y:S04]  /*7cdd0*/  LDL.LU.64 R18, [R1+0x5be8] ;  /* 0x005be80001127983 */ /* 0x001ea80000300a00 */
[----:B------:R-:W2:Y:S04]  /*7cde0*/  LDL.LU.64 R16, [R1+0x5be0] ;  /* 0x005be00001107983 */ /* 0x000ea80000300a00 */
[----:B------:R-:W2:Y:S02]  /*7cdf0*/  LDL.LU.64 R26, [R1+0x5bd8] ;  /* 0x005bd800011a7983 */ /* 0x000ea40000300a00 */
[----:B--2---:R-:W-:Y:S02]  /*7ce00*/  HMMA.16816.F32.BF16 R4, R4, R26, R16 ;  /* 0x0000001a0404723c */ /* 0x004fe40000041810 */
[----:B------:R-:W3:Y:S01]  /*7ce10*/  LDL.LU.64 R18, [R1+0x5bd0] ;  /* 0x005bd00001127983 */ /* 0x000ee20000300a00 */
[----:B------:R-:W-:-:S02]  /*7ce20*/  IMAD.MOV.U32 R28, RZ, RZ, R26 ;  /* 0x000000ffff1c7224 */ /* 0x000fc400078e001a */
[----:B------:R-:W-:Y:S11]  /*7ce30*/  IMAD.MOV.U32 R29, RZ, RZ, R27 ;  /* 0x000000ffff1d7224 */ /* 0x000ff600078e001b */
[----:B------:R-:W-:Y:S07]  /*7ce40*/  @!UPT UIADD3 URZ, URZ, URZ, URZ ;  /* 0x0000003f3f3ff290 */ /* 0x000fee000fffe03f */
[----:B------:R0:W-:Y:S04]  /*7ce50*/  STL.64 [R1+0x2f0], R4 ;  /* 0x0002f00401007387 */ /* 0x0001e80000100a00 */
[----:B------:R1:W-:Y:S04]  /*7ce60*/  STL.64 [R1+0x2f8], R6 ;  /* 0x0002f80601007387 */ /* 0x0003e80000100a00 */
[----:B------:R-:W3:Y:S04]  /*7ce70*/  LDL.LU.64 R26, [R1+0x5bc8] ;  /* 0x005bc800011a7983 */ /* 0x000ee80000300a00 */
[----:B------:R-:W3:Y:S04]  /*7ce80*/  LDL.LU.64 R24, [R1+0x5bc0] ;  /* 0x005bc00001187983 */ /* 0x000ee80000300a00 */
[----:B0-----:R-:W2:Y:S04]  /*7ce90*/  LDL.LU R4, [R1+0xa0] ;  /* 0x0000a00001047983 */ /* 0x001ea80000300800 */
[----:B------:R-:W2:Y:S04]  /*7cea0*/  LDL.LU R5, [R1+0xa4] ;  /* 0x0000a40001057983 */ /* 0x000ea80000300800 */
[----:B-1----:R-:W2:Y:S04]  /*7ceb0*/  LDL.LU R6, [R1+0xa8] ;  /* 0x0000a80001067983 */ /* 0x002ea80000300800 */
[----:B------:R-:W2:Y:S01]  /*7cec0*/  LDL.LU R7, [R1+0xac] ;  /* 0x0000ac0001077983 */ /* 0x000ea20000300800 */
[C---:B---3--:R-:W-:Y:S03]  /*7ced0*/  HMMA.16816.F32.BF16 R16, R24.reuse, R18, R20 ;  /* 0x000000121810723c */ /* 0x048fe60000041814 */
[----:B------:R-:W3:Y:S04]  /*7cee0*/  LDL.LU.64 R22, [R1+0x5bb8] ;  /* 0x005bb80001167983 */ /* 0x000ee80000300a00 */
[----:B------:R-:W3:Y:S11]  /*7cef0*/  LDL.LU.64 R20, [R1+0x5bb0] ;  /* 0x005bb00001147983 */ /* 0x000ef60000300a00 */
[----:B------:R-:W-:Y:S05]  /*7cf00*/  @!UPT UIADD3 URZ, URZ, URZ, URZ ;  /* 0x0000003f3f3ff290 */ /* 0x000fea000fffe03f */
[----:B------:R-:W-:Y:S04]  /*7cf10*/  STL.64 [R1+0x2e0], R16 ;  /* 0x0002e01001007387 */ /* 0x000fe80000100a00 */
[----:B------:R0:W-:Y:S04]  /*7cf20*/  STL.64 [R1+0x2e8], R18 ;  /* 0x0002e81201007387 */ /* 0x0001e80000100a00 */
[----:B0-----:R-:W3:Y:S02]  /*7cf30*/  LDL.LU.64 R18, [R1+0x5ba8] ;  /* 0x005ba80001127983 */ /* 0x001ee40000300a00 */
[C---:B---3--:R-:W-:Y:S02]  /*7cf40*/  HMMA.16816.F32.BF16 R16, R24.reuse, R18, R20 ;  /* 0x000000121810723c */ /* 0x048fe40000041814 */
[----:B------:R-:W3:Y:S04]  /*7cf50*/  LDL.LU.64 R22, [R1+0x5ba0] ;  /* 0x005ba00001167983 */ /* 0x000ee80000300a00 */
[----:B------:R-:W3:Y:S11]  /*7cf60*/  LDL.LU.64 R20, [R1+0x5b98] ;  /* 0x005b980001147983 */ /* 0x000ef60000300a00 */
[----:B------:R-:W-:Y:S06]  /*7cf70*/  @!UPT UIADD3 URZ, URZ, URZ, URZ ;  /* 0x0000003f3f3ff290 */ /* 0x000fec000fffe03f */
        /* <DEDUP_REMOVED lines=47> */
[----:B------:R-:W2:Y:S11]  /*7d270*/  LDL.LU.64 R20, [R1+0x5af0] ;  /* 0x005af00001147983 */ /* 0x000eb60000300a00 */
[----:B------:R-:W-:Y:S06]  /*7d280*/  @!UPT UIADD3 URZ, URZ, URZ, URZ ;  /* 0x0000003f3f3ff290 */ /* 0x000fec000fffe03f */
[----:B------:R-:W-:Y:S04]  /*7d290*/  STL.64 [R1+0xf0], R16 ;  /* 0x0000f01001007387 */ /* 0x000fe80000100a00 */
        /* <DEDUP_REMOVED lines=8> */
[----:B0-----:R-:W3:Y:S04]  /*7d320*/  LDL.LU.64 R18, [R1+0x5ad0] ;  /* 0x005ad00001127983 */ /* 0x001ee80000300a00 */
[----:B------:R-:W3:Y:S02]  /*7d330*/  LDL.LU.64 R16, [R1+0x5ac8] ;  /* 0x005ac80001107983 */ /* 0x000ee40000300a00 */
[----:B---3--:R-:W-:Y:S11]  /*7d340*/  HMMA.16816.F32.BF16 R16, R24, R22, R16 ;  /* 0x000000161810723c */ /* 0x008ff60000041810 */
[----:B------:R-:W-:Y:S11]  /*7d350*/  @!UPT UIADD3 URZ, URZ, URZ, URZ ;  /* 0x0000003f3f3ff290 */ /* 0x000ff6000fffe03f */
[----:B------:R-:W-:Y:S01]  /*7d360*/  @!UPT UIADD3 URZ, URZ, URZ, URZ ;  /* 0x0000003f3f3ff290 */ /* 0x000fe2000fffe03f */
[----:B------:R-:W-:Y:S04]  /*7d370*/  STL.64 [R1+0xd0], R16 ;  /* 0x0000d01001007387 */ /* 0x000fe80000100a00 */
[----:B------:R0:W-:Y:S04]  /*7d380*/  STL.64 [R1+0xd8], R18 ;  /* 0x0000d81201007387 */ /* 0x0001e80000100a00 */
[----:B0-----:R-:W3:Y:S04]  /*7d390*/  LDL.LU.64 R18, [R1+0x5ac0] ;  /* 0x005ac00001127983 */ /* 0x001ee80000300a00 */
[----:B------:R-:W3:Y:S04]  /*7d3a0*/  LDL.LU.64 R16, [R1+0x5ab8] ;  /* 0x005ab80001107983 */ /* 0x000ee80000300a00 */
[----:B--2---:R0:W-:Y:S04]  /*7d3b0*/  STL.64 [R1+0x5a00], R20 ;  /* 0x005a001401007387 */ /* 0x0041e80000100a00 */
[----:B0-----:R-:W2:Y:S01]  /*7d3c0*/  LDL.LU R20, [R1+0xc0] ;  /* 0x0000c00001147983 */ /* 0x001ea20000300800 */
[----:B------:R-:W-:-:S03]  /*7d3d0*/  IMAD.MOV.U32 R21, RZ, RZ, R3 ;  /* 0x000000ffff157224 */ /* 0x000fc600078e0003 */
[----:B------:R-:W2:Y:S01]  /*7d3e0*/  LDL.LU R3, [R1+0x5ab0] ;  /* 0x005ab00001037983 */ /* 0x000ea20000300800 */
[----:B----4-:R-:W-:Y:S01]  /*7d3f0*/  HMMA.16816.F32.BF16 R4, R24, R14, R4 ;  /* 0x0000000e1804723c */ /* 0x010fe20000041804 */
[----:B---3--:R-:W-:Y:S02]  /*7d400*/  IMAD.MOV.U32 R22, RZ, RZ, R17 ;  /* 0x000000ffff167224 */ /* 0x008fe400078e0011 */
[----:B------:R-:W-:-:S07]  /*7d410*/  IMAD.MOV.U32 R23, RZ, RZ, R16 ;  /* 0x000000ffff177224 */ /* 0x000fce00078e0010 */
[----:B--2---:R-:W-:Y:S11]  /*7d420*/  HMMA.16816.F32.BF16 R16, R24, R18, R20 ;  /* 0x000000121810723c */ /* 0x004ff60000041814 */
[----:B------:R-:W-:Y:S11]  /*7d430*/  @!UPT UIADD3 URZ, URZ, URZ, URZ ;  /* 0x0000003f3f3ff290 */ /* 0x000ff6000fffe03f */
[----:B------:R-:W-:Y:S01]  /*7d440*/  @!UPT UIADD3 URZ, URZ, URZ, URZ ;  /* 0x0000003f3f3ff290 */ /* 0x000fe2000fffe03f */
[----:B------:R-:W-:Y:S04]  /*7d450*/  STL.64 [R1+0xc0], R16 ;  /* 0x0000c01001007387 */ /* 0x000fe80000100a00 */
[----:B------:R-:W-:Y:S04]  /*7d460*/  STL.64 [R1+0xc8], R18 ;  /* 0x0000c81201007387 */ /* 0x000fe80000100a00 */
[----:B------:R-:W0:Y:S04]  /*7d470*/  LDSM.16.MT88.4 R16, [R3+0x40800] ;  /* 0x040800000310783b */ /* 0x000e280000004200 */
[----:B------:R-:W-:Y:S04]  /*7d480*/  STL.64 [R1+0x2d0], R4 ;  /* 0x0002d00401007387 */ /* 0x000fe80000100a00 */
[----:B------:R-:W-:Y:S04]  /*7d490*/  STL.64 [R1+0x2d8], R6 ;  /* 0x0002d80601007387 */ /* 0x000fe80000100a00 */
[----:B0-----:R-:W-:Y:S04]  /*7d4a0*/  STL.64 [R1+0x5a70], R18 ;  /* 0x005a701201007387 */ /* 0x001fe80000100a00 */
[----:B------:R0:W-:Y:S04]  /*7d4b0*/  STL.64 [R1+0x5a68], R16 ;  /* 0x005a681001007387 */ /* 0x0001e80000100a00 */
[----:B0-----:R-:W2:Y:S01]  /*7d4c0*/  LDL R17, [R1+0x31b8] ;  /* 0x0031b80001117983 */ /* 0x001ea20000100800 */
[----:B------:R-:W-:-:S02]  /*7d4d0*/  IMAD.MOV.U32 R18, RZ, RZ, R9 ;  /* 0x000000ffff127224 */ /* 0x000fc400078e0009 */
[----:B------:R-:W-:Y:S01]  /*7d4e0*/  IMAD.MOV.U32 R19, RZ, RZ, R8 ;  /* 0x000000ffff137224 */ /* 0x000fe200078e0008 */
[----:B--2---:R-:W0:Y:S01]  /*7d4f0*/  LDSM.16.M88.4 R4, [R17+0x4000] ;  /* 0x004000001104783b */ /* 0x004e220000000200 */
[----:B------:R-:W-:Y:S02]  /*7d500*/  IMAD.MOV.U32 R14, RZ, RZ, R11 ;  /* 0x000000ffff0e7224 */ /* 0x000fe400078e000b */
[----:B------:R-:W-:Y:S01]  /*7d510*/  IMAD.MOV.U32 R15, RZ, RZ, R10 ;  /* 0x000000ffff0f7224 */ /* 0x000fe200078e000a */
[----:B------:R-:W-:Y:S04]  /*7d520*/  LDSM.16.M88.4 R20, [R17] ;  /* 0x000000001114783b */ /* 0x000fe80000000200 */
[----:B------:R-:W-:Y:S04]  /*7d530*/  LDSM.16.M88.4 R8, [R17+0xc000] ;  /* 0x00c000001108783b */ /* 0x000fe80000000200 */
[----:B0-----:R-:W-:Y:S04]  /*7d540*/  STL.64 [R1+0x90], R4 ;  /* 0x0000900401007387 */ /* 0x001fe80000100a00 */
[----:B------:R-:W-:Y:S04]  /*7d550*/  STL.64 [R1+0x98], R6 ;  /* 0x0000980601007387 */ /* 0x000fe80000100a00 */
[----:B------:R-:W0:Y:S04]  /*7d560*/  LDSM.16.M88.4 R4, [R17+0x8000] ;  /* 0x008000001104783b */ /* 0x000e280000000200 */
[----:B0-----:R-:W-:Y:S04]  /*7d570*/  STL.64 [R1+0x80], R4 ;  /* 0x0000800401007387 */ /* 0x001fe80000100a00 */
[----:B------:R0:W-:Y:S04]  /*7d580*/  STL.64 [R1+0x88], R6 ;  /* 0x0000880601007387 */ /* 0x0001e80000100a00 */
[----:B------:R-:W-:Y:S04]  /*7d590*/  STL.64 [R1+0x5a80], R18 ;  /* 0x005a801201007387 */ /* 0x000fe80000100a00 */
[----:B0-----:R-:W2:Y:S04]  /*7d5a0*/  LDL R7, [R1+0x384] ;  /* 0x0003840001077983 */ /* 0x001ea80000100800 */
[----:B--2---:R0:W-:Y:S04]  /*7d5b0*/  STL [R1+0x5a78], R7 ;  /* 0x005a780701007387 */ /* 0x0041e80000100800 */
[----:B------:R-:W2:Y:S04]  /*7d5c0*/  LDL.LU R4, [R1+0x2b0] ;  /* 0x0002b00001047983 */ /* 0x000ea80000300800 */
[----:B------:R-:W2:Y:S04]  /*7d5d0*/  LDL.LU R5, [R1+0x2b4] ;  /* 0x0002b40001057983 */ /* 0x000ea80000300800 */
[----:B------:R-:W3:Y:S04]  /*7d5e0*/  LDL.LU R6, [R1+0x2b8] ;  /* 0x0002b80001067983 */ /* 0x000ee80000300800 */
[----:B0-----:R-:W3:Y:S04]  /*7d5f0*/  LDL.LU R7, [R1+0x2bc] ;  /* 0x0002bc0001077983 */ /* 0x001ee80000300800 */
[----:B---3--:R-:W-:Y:S04]  /*7d600*/  STL.64 [R1+0x5a90], R6 ;  /* 0x005a900601007387 */ /* 0x008fe80000100a00 */
[----:B--2---:R0:W-:Y:S04]  /*7d610*/  STL.64 [R1+0x5a88], R4 ;  /* 0x005a880401007387 */ /* 0x0041e80000100a00 */
[----:B0-----:R-:W2:Y:S04]  /*7d620*/  LDL.LU R4, [R1+0x2a0] ;  /* 0x0002a00001047983 */ /* 0x001ea80000300800 */
[----:B------:R-:W2:Y:S04]  /*7d630*/  LDL.LU R5, [R1+0x2a4] ;  /* 0x0002a40001057983 */ /* 0x000ea80000300800 */
[----:B------:R-:W-:Y:S04]  /*7d640*/  STL.64 [R1+0xa8], R22 ;  /* 0x0000a81601007387 */ /* 0x000fe80000100a00 */
[----:B------:R-:W-:Y:S04]  /*7d650*/  STL.64 [R1+0x70], R8 ;  /* 0x0000700801007387 */ /* 0x000fe80000100a00 */
[----:B------:R-:W-:Y:S04]  /*7d660*/  STL.64 [R1+0x78], R10 ;  /* 0x0000780a01007387 */ /* 0x000fe80000100a00 */
[----:B------:R-:W0:Y:S04]  /*7d670*/  LDSM.16.M88.4 R8, [R17+0x10000] ;  /* 0x010000001108783b */ /* 0x000e280000000200 */
[----:B0-----:R-:W-:Y:S04]  /*7d680*/  STL.64 [R1+0x60], R8 ;  /* 0x0000600801007387 */ /* 0x001fe80000100a00 */
[----:B------:R-:W-:Y:S04]  /*7d690*/  STL.64 [R1+0x68], R10 ;  /* 0x0000680a01007387 */ /* 0x000fe80000100a00 */
[----:B------:R-:W0:Y:S04]  /*7d6a0*/  LDSM.16.M88.4 R8, [R17+0x14000] ;  /* 0x014000001108783b */ /* 0x000e280000000200 */
[----:B0-----:R-:W-:Y:S04]  /*7d6b0*/  STL.64 [R1+0x50], R8 ;  /* 0x0000500801007387 */ /* 0x001fe80000100a00 */
[----:B------:R-:W-:Y:S04]  /*7d6c0*/  STL.64 [R1+0x58], R10 ;  /* 0x0000580a01007387 */ /* 0x000fe80000100a00 */
[----:B------:R-:W0:Y:S04]  /*7d6d0*/  LDSM.16.M88.4 R8, [R17+0x18000] ;  /* 0x018000001108783b */ /* 0x000e280000000200 */
[----:B0-----:R-:W-:Y:S04]  /*7d6e0*/  STL.64 [R1+0x40], R8 ;  /* 0x0000400801007387 */ /* 0x001fe80000100a00 */
[----:B------:R0:W-:Y:S04]  /*7d6f0*/  STL.64 [R1+0x48], R10 ;  /* 0x0000480a01007387 */ /* 0x0001e80000100a00 */
[----:B0-----:R-:W3:Y:S04]  /*7d700*/  LDL.LU.64 R10, [R1+0x5aa8] ;  /* 0x005aa800010a7983 */ /* 0x001ee80000300a00 */
[----:B------:R-:W4:Y:S01]  /*7d710*/  LDL.LU.64 R8, [R1+0x5aa0] ;  /* 0x005aa00001087983 */ /* 0x000f220000300a00 */
[----:B------:R-:W-:-:S02]  /*7d720*/  IMAD.MOV.U32 R6, RZ, RZ, R13 ;  /* 0x000000ffff067224 */ /* 0x000fc400078e000d */
[----:B------:R-:W-:-:S07]  /*7d730*/  IMAD.MOV.U32 R7, RZ, RZ, R12 ;  /* 0x000000ffff077224 */ /* 0x000fce00078e000c */
[----:B--2---:R-:W-:Y:S01]  /*7d740*/  HMMA.16816.F32.BF16 R12, R24, R14, R4 ;  /* 0x0000000e180c723c */ /* 0x004fe20000041804 */
[----:B------:R-:W0:Y:S11]  /*7d750*/  LDSM.16.M88.4 R4, [R17+0x1c000] ;  /* 0x01c000001104783b */ /* 0x000e360000000200 */
[----:B------:R-:W-:Y:S11]  /*7d760*/  @!UPT UIADD3 URZ, URZ, URZ, URZ ;  /* 0x0000003f3f3ff290 */ /* 0x000ff6000fffe03f */
[----:B------:R-:W-:Y:S04]  /*7d770*/  STL.64 [R1+0x2c0], R12 ;  /* 0x0002c00c01007387 */ /* 0x000fe80000100a00 */
[----:B------:R-:W-:Y:S04]  /*7d780*/  STL.64 [R1+0x2c8], R14 ;  /* 0x0002c80e01007387 */ /* 0x000fe80000100a00 */
[----:B------:R-:W1:Y:S04]  /*7d790*/  LDSM.16.M88.4 R12, [R17+0x20000] ;  /* 0x02000000110c783b */ /* 0x000e680000000200 */
[----:B0-----:R-:W-:Y:S04]  /*7d7a0*/  STL.64 [R1+0x30], R4 ;  /* 0x0000300401007387 */ /* 0x001fe80000100a00 */
[----:B------:R-:W-:Y:S04]  /*7d7b0*/  STL.64 [R1+0x38], R6 ;  /* 0x0000380601007387 */ /* 0x000fe80000100a00 */
[----:B------:R-:W0:Y:S04]  /*7d7c0*/  LDSM.16.M88.4 R4, [R17+0x24000] ;  /* 0x024000001104783b */ /* 0x000e280000000200 */
[----:B-1----:R-:W-:Y:S04]  /*7d7d0*/  STL.64 [R1+0x20], R12 ;  /* 0x0000200c01007387 */ /* 0x002fe80000100a00 */
[----:B------:R-:W-:Y:S04]  /*7d7e0*/  STL.64 [R1+0x28], R14 ;  /* 0x0000280e01007387 */ /* 0x000fe80000100a00 */
[----:B------:R-:W1:Y:S01]  /*7d7f0*/  LDSM.16.M88.4 R12, [R17+0x2c000] ;  /* 0x02c00000110c783b */ /* 0x000e620000000200 */
[----:B0-----:R-:W-:-:S03]  /*7d800*/  IMAD.MOV.U32 R23, RZ, RZ, R4 ;  /* 0x000000ffff177224 */ /* 0x001fc600078e0004 */
[----:B------:R-:W-:Y:S01]  /*7d810*/  STL.64 [R1+0x18], R6 ;  /* 0x0000180601007387 */ /* 0x000fe20000100a00 */
[----:B------:R-:W-:-:S03]  /*7d820*/  IMAD.MOV.U32 R22, RZ, RZ, R5 ;  /* 0x000000ffff167224 */ /* 0x000fc600078e0005 */
[----:B------:R-:W0:Y:S04]  /*7d830*/  LDSM.16.M88.4 R4, [R17+0x28000] ;  /* 0x028000001104783b */ /* 0x000e280000000200 */
[----:B-1----:R-:W-:Y:S04]  /*7d840*/  STL [R1+0x574c], R14 ;  /* 0x00574c0e01007387 */ /* 0x002fe80000100800 */
[----:B0-----:R-:W-:Y:S04]  /*7d850*/  STL.64 [R1], R4 ;  /* 0x0000000401007387 */ /* 0x001fe80000100a00 */
[----:B------:R-:W-:Y:S04]  /*7d860*/  STL.64 [R1+0x8], R6 ;  /* 0x0000080601007387 */ /* 0x000fe80000100a00 */
[----:B------:R-:W-:Y:S04]  /*7d870*/  STL [R1+0x5748], R15 ;  /* 0x0057480f01007387 */ /* 0x000fe80000100800 */
[----:B------:R3:W-:Y:S04]  /*7d880*/  STL.64 [R1+0x59d8], R12 ;  /* 0x0059d80c01007387 */ /* 0x0007e80000100a00 */
[----:B------:R-:W-:Y:S01]  /*7d890*/  LDSM.16.M88.4 R4, [R17+0x34000] ;  /* 0x034000001104783b */ /* 0x000fe20000000200 */
[----:B---3--:R-:W-:-:S02]  /*7d8a0*/  IMAD.MOV.U32 R12, RZ, RZ, R11 ;  /* 0x000000ffff0c7224 */ /* 0x008fc400078e000b */
[----:B------:R-:W-:Y:S02]  /*7d8b0*/  IMAD.MOV.U32 R13, RZ, RZ, R10 ;  /* 0x000000ffff0d7224 */ /* 0x000fe400078e000a */
[----:B----4-:R-:W-:Y:S02]  /*7d8c0*/  IMAD.MOV.U32 R14, RZ, RZ, R9 ;  /* 0x000000ffff0e7224 */ /* 0x010fe400078e0009 */
[----:B------:R-:W-:Y:S02]  /*7d8d0*/  IMAD.MOV.U32 R15, RZ, RZ, R8 ;  /* 0x000000ffff0f7224 */ /* 0x000fe400078e0008 */
[----:B------:R-:W0:Y:S04]  /*7d8e0*/  LDSM.16.M88.4 R8, [R17+0x30000] ;  /* 0x030000001108783b */ /* 0x000e280000000200 */
[----:B0-----:R0:W-:Y:S04]  /*7d8f0*/  STL [R1+0x57cc], R10 ;  /* 0x0057cc0a01007387 */ /* 0x0011e80000100800 */
[----:B------:R1:W-:Y:S04]  /*7d900*/  STL [R1+0x57c8], R11 ;  /* 0x0057c80b01007387 */ /* 0x0003e80000100800 */
[----:B------:R-:W-:Y:S01]  /*7d910*/  STL.64 [R1+0x5a40], R8 ;  /* 0x005a400801007387 */ /* 0x000fe20000100a00 */
[----:B0-----:R-:W-:-:S03]  /*7d920*/  IMAD.MOV.U32 R10, RZ, RZ, R28 ;  /* 0x000000ffff0a7224 */ /* 0x001fc600078e001c */
[----:B------:R-:W2:Y:S01]  /*7d930*/  LDL.LU R28, [R1+0x5a9c] ;  /* 0x005a9c00011c7983 */ /* 0x000ea20000300800 */
[----:B-1----:R-:W-:-:S03]  /*7d940*/  IMAD.MOV.U32 R11, RZ, RZ, R29 ;  /* 0x000000ffff0b7224 */ /* 0x002fc600078e001d */
[----:B------:R-:W3:Y:S04]  /*7d950*/  LDL.LU R29, [R1+0x5a98] ;  /* 0x005a9800011d7983 */ /* 0x000ee80000300800 */
[----:B------:R-:W-:Y:S04]  /*7d960*/  STL.64 [R1+0xb0], R4 ;  /* 0x0000b00401007387 */ /* 0x000fe80000100a00 */
[----:B------:R-:W-:Y:S04]  /*7d970*/  STL.64 [R1+0xb8], R6 ;  /* 0x0000b80601007387 */ /* 0x000fe80000100a00 */
[----:B------:R-:W0:Y:S04]  /*7d980*/  LDSM.16.M88.4 R4, [R17+0x38000] ;  /* 0x038000001104783b */ /* 0x000e280000000200 */
[----:B------:R-:W1:Y:S04]  /*7d990*/  LDSM.16.M88.4 R16, [R17+0x3c000] ;  /* 0x03c000001110783b */ /* 0x000e680000000200 */
[----:B0-----:R-:W-:Y:S04]  /*7d9a0*/  STL.64 [R1+0x1b0], R4 ;  /* 0x0001b00401007387 */ /* 0x001fe80000100a00 */
[----:B------:R0:W-:Y:S04]  /*7d9b0*/  STL.64 [R1+0x1b8], R6 ;  /* 0x0001b80601007387 */ /* 0x0001e80000100a00 */
[----:B0-----:R-:W4:Y:S04]  /*7d9c0*/  LDL.LU.64 R6, [R1+0x5a90] ;  /* 0x005a900001067983 */ /* 0x001f280000300a00 */
[----:B------:R-:W4:Y:S04]  /*7d9d0*/  LDL.LU.64 R4, [R1+0x5a88] ;  /* 0x005a880001047983 */ /* 0x000f280000300a00 */
[----:B-1----:R-:W-:Y:S04]  /*7d9e0*/  STL.64 [R1+0x1d0], R16 ;  /* 0x0001d01001007387 */ /* 0x002fe80000100a00 */
[----:B------:R0:W-:Y:S04]  /*7d9f0*/  STL.64 [R1+0x1d8], R18 ;  /* 0x0001d81201007387 */ /* 0x0001e80000100a00 */
[----:B0-----:R-:W4:Y:S02]  /*7da00*/  LDL.LU.64 R18, [R1+0x5a80] ;  /* 0x005a800001127983 */ /* 0x001f240000300a00 */
[----:B----4-:R-:W-:Y:S02]  /*7da10*/  HMMA.16816.F32.BF16 R16, R24, R18, R4 ;  /* 0x000000121810723c */ /* 0x010fe40000041804 */
[----:B------:R-:W4:Y:S11]  /*7da20*/  LDL.LU R7, [R1+0x5a78] ;  /* 0x005a780001077983 */ /* 0x000f360000300800 */
[----:B------:R-:W-:Y:S10]  /*7da30*/  @!UPT UIADD3 URZ, URZ, URZ, URZ ;  /* 0x0000003f3f3ff290 */ /* 0x000ff4000fffe03f */
[----:B------:R-:W-:Y:S04]  /*7da40*/  STL.64 [R1+0x2b0], R16 ;  /* 0x0002b01001007387 */ /* 0x000fe80000100a00 */
[----:B------:R0:W-:Y:S04]  /*7da50*/  STL.64 [R1+0x2b8], R18 ;  /* 0x0002b81201007387 */ /* 0x0001e80000100a00 */
[----:B0-----:R-:W2:Y:S04]  /*7da60*/  LDL.LU.64 R18, [R1+0x5a70] ;  /* 0x005a700001127983 */ /* 0x001ea80000300a00 */
[----:B------:R-:W2:Y:S04]  /*7da70*/  LDL.LU.64 R16, [R1+0x5a68] ;  /* 0x005a680001107983 */ /* 0x000ea80000300a00 */
[----:B----4-:R-:W0:Y:S04]  /*7da80*/  LDSM.16.MT88.4 R4, [R7+0x40800] ;  /* 0x040800000704783b */ /* 0x010e280000004200 */
[----:B0-----:R-:W-:Y:S04]  /*7da90*/  STL.64 [R1+0x5928], R6 ;  /* 0x0059280601007387 */ /* 0x001fe80000100a00 */
[----:B------:R0:W-:Y:S04]  /*7daa0*/  STL.64 [R1+0x5920], R4 ;  /* 0x0059200401007387 */ /* 0x0001e80000100a00 */
[----:B0-----:R-:W4:Y:S04]  /*7dab0*/  LDL.LU R4, [R1+0x300] ;  /* 0x0003000001047983 */ /* 0x001f280000300800 */
[----:B------:R-:W4:Y:S04]  /*7dac0*/  LDL.LU R5, [R1+0x304] ;  /* 0x0003040001057983 */ /* 0x000f280000300800 */
[----:B------:R-:W4:Y:S01]  /*7dad0*/  LDL.LU R6, [R1+0x308] ;  /* 0x0003080001067983 */ /* 0x000f220000300800 */
[----:B---3--:R-:W-:-:S07]  /*7dae0*/  IMAD.MOV.U32 R7, RZ, RZ, R29 ;  /* 0x000000ffff077224 */ /* 0x008fce00078e001d */
[----:B----4-:R-:W-:Y:S07]  /*7daf0*/  HMMA.16816.F32.BF16 R8, R24, R10, R4 ;  /* 0x0000000a1808723c */ /* 0x010fee0000041804 */
[----:B------:R-:W-:Y:S02]  /*7db00*/  IMAD.MOV.U32 R24, RZ, RZ, R23 ;  /* 0x000000ffff187224 */ /* 0x000fe400078e0017 */
[----:B------:R-:W-:Y:S11]  /*7db10*/  IMAD.MOV.U32 R25, RZ, RZ, R22 ;  /* 0x000000ffff197224 */ /* 0x000ff600078e0016 */
[----:B------:R-:W-:Y:S04]  /*7db20*/  @!UPT UIADD3 URZ, URZ, URZ, URZ ;  /* 0x0000003f3f3ff290 */ /* 0x000fe8000fffe03f */
[----:B------:R-:W-:Y:S01]  /*7db30*/  IMAD.MOV.U32 R29, RZ, RZ, R11 ;  /* 0x000000ffff1d7224 */ /* 0x000fe200078e000b */
[----:B------:R-:W-:Y:S04]  /*7db40*/  STL.64 [R1+0x2a0], R8 ;  /* 0x0002a00801007387 */ /* 0x000fe80000100a00 */
[----:B------:R-:W-:Y:S04]  /*7db50*/  STL [R1+0x2a8], R10 ;  /* 0x0002a80a01007387 */ /* 0x000fe80000100800 */
[----:B------:R-:W-:Y:S04]  /*7db60*/  STL [R1+0x5960], R29 ;  /* 0x0059601d01007387 */ /* 0x000fe80000100800 */
[----:B------:R0:W-:Y:S04]  /*7db70*/  STL.64 [R1+0x5a48], R24 ;  /* 0x005a481801007387 */ /* 0x0001e80000100a00 */
[----:B0-----:R-:W3:Y:S04]  /*7db80*/  LDL.LU R24, [R1+0x270] ;  /* 0x0002700001187983 */ /* 0x001ee80000300800 */
[----:B------:R-:W3:Y:S04]  /*7db90*/  LDL.LU R25, [R1+0x274] ;  /* 0x0002740001197983 */ /* 0x000ee80000300800 */
[----:B------:R-:W4:Y:S04]  /*7dba0*/  LDL.LU R26, [R1+0x278] ;  /* 0x00027800011a7983 */ /* 0x000f280000300800 */
[----:B------:R-:W4:Y:S01]  /*7dbb0*/  LDL.LU R27, [R1+0x27c] ;  /* 0x00027c00011b7983 */ /* 0x000f220000300800 */
[----:B--2---:R-:W-:Y:S03]  /*7dbc0*/  HMMA.16816.F32.BF16 R12, R16, R20, R12 ;  /* 0x00000014100c723c */ /* 0x004fe6000004180c */
[----:B----4-:R-:W-:Y:S04]  /*7dbd0*/  STL.64 [R1+0x5a58], R26 ;  /* 0x005a581a01007387 */ /* 0x010fe80000100a00 */
[----:B---3--:R0:W-:Y:S04]  /*7dbe0*/  STL.64 [R1+0x5a50], R24 ;  /* 0x005a501801007387 */ /* 0x0081e80000100a00 */
[----:B0-----:R-:W2:Y:S04]  /*7dbf0*/  LDL.LU R24, [R1+0x280] ;  /* 0x0002800001187983 */ /* 0x001ea80000300800 */
[----:B------:R-:W2:Y:S04]  /*7dc00*/  LDL.LU R25, [R1+0x284] ;  /* 0x0002840001197983 */ /* 0x000ea80000300800 */
[----:B------:R-:W2:Y:S04]  /*7dc10*/  LDL.LU R26, [R1+0x288] ;  /* 0x00028800011a7983 */ /* 0x000ea80000300800 */
[----:B------:R-:W2:Y:S04]  /*7dc20*/  LDL.LU R27, [R1+0x28c] ;  /* 0x00028c00011b7983 */ /* 0x000ea80000300800 */
[----:B------:R-:W3:Y:S01]  /*7dc30*/  LDL.LU.64 R8, [R1+0x70] ;  /* 0x0000700001087983 */ /* 0x000ee20000300a00 */
[----:B------:R-:W-:-:S02]  /*7dc40*/  IMAD.MOV.U32 R5, RZ, RZ, R20 ;  /* 0x000000ffff057224 */ /* 0x000fc400078e0014 */
[----:B------:R-:W-:Y:S01]  /*7dc50*/  IMAD.MOV.U32 R4, RZ, RZ, R21 ;  /* 0x000000ffff047224 */ /* 0x000fe200078e0015 */
[----:B---3--:R0:W-:Y:S04]  /*7dc60*/  STL.64 [R1+0x5a60], R8 ;  /* 0x005a600801007387 */ /* 0x0081e80000100a00 */
[----:B0-----:R-:W2:Y:S04]  /*7dc70*/  LDL.LU.64 R8, [R1+0x90] ;  /* 0x0000900001087983 */ /* 0x001ea80000300a00 */
[----:B------:R-:W-:Y:S04]  /*7dc80*/  STL.64 [R1+0x290], R12 ;  /* 0x0002900c01007387 */ /* 0x000fe80000100a00 */
[----:B------:R-:W-:Y:S04]  /*7dc90*/  STL.64 [R1+0x298], R14 ;  /* 0x0002980e01007387 */ /* 0x000fe80000100a00 */
[----:B------:R-:W3:Y:S04]  /*7dca0*/  LDL.LU R20, [R1+0x250] ;  /* 0x0002500001147983 */ /* 0x000ee80000300800 */
        /* <DEDUP_REMOVED lines=9> */
[----:B------:R-:W4:Y:S04]  /*7dd40*/  LDL.LU R12, [R1+0x240] ;  /* 0x00024000010c7983 */ /* 0x000f280000300800 */
[----:B------:R-:W4:Y:S04]  /*7dd50*/  LDL.LU R13, [R1+0x244] ;  /* 0x00024400010d7983 */ /* 0x000f280000300800 */
[----:B------:R-:W3:Y:S01]  /*7dd60*/  LDL.LU R14, [R1+0x248] ;  /* 0x00024800010e7983 */ /* 0x000ee20000300800 */
[----:B--2---:R-:W-:Y:S01]  /*7dd70*/  HMMA.16816.F32.BF16 R24, R16, R8, R24 ;  /* 0x000000081018723c */ /* 0x004fe20000041818 */
[----:B------:R-:W-:-:S02]  /*7dd80*/  IMAD.MOV.U32 R15, RZ, RZ, R28 ;  /* 0x000000ffff0f7224 */ /* 0x000fc400078e001c */
[----:B------:R-:W-:Y:S02]  /*7dd90*/  IMAD.MOV.U32 R7, RZ, RZ, R8 ;  /* 0x000000ffff077224 */ /* 0x000fe400078e0008 */
[----:B------:R-:W-:Y:S11]  /*7dda0*/  IMAD.MOV.U32 R6, RZ, RZ, R9 ;  /* 0x000000ffff067224 */ /* 0x000ff600078e0009 */
[----:B------:R-:W-:Y:S08]  /*7ddb0*/  @!UPT UIADD3 URZ, URZ, URZ, URZ ;  /* 0x0000003f3f3ff290 */ /* 0x000ff0000fffe03f */
[----:B------:R-:W-:Y:S01]  /*7ddc0*/  IMAD.MOV.U32 R28, RZ, RZ, R27 ;  /* 0x000000ffff1c7224 */ /* 0x000fe200078e001b */
[----:B---3--:R-:W-:Y:S04]  /*7ddd0*/  STL.64 [R1+0x5a28], R14 ;  /* 0x005a280e01007387 */ /* 0x008fe80000100a00 */
[----:B----4-:R0:W-:Y:S04]  /*7dde0*/  STL.64 [R1+0x5a20], R12 ;  /* 0x005a200c01007387 */ /* 0x0101e80000100a00 */
[----:B0-----:R-:W2:Y:S04]  /*7ddf0*/  LDL.LU.64 R12, [R1+0x60] ;  /* 0x00006000010c7983 */ /* 0x001ea80000300a00 */
[----:B------:R-:W-:Y:S04]  /*7de00*/  STL [R1+0x5968], R4 ;  /* 0x0059680401007387 */ /* 0x000fe80000100800 */
[----:B------:R-:W-:Y:S04]  /*7de10*/  STL [R1+0x5964], R5 ;  /* 0x0059640501007387 */ /* 0x000fe80000100800 */
[----:B------:R-:W3:Y:S04]  /*7de20*/  LDL.LU.64 R8, [R1+0x5a60] ;  /* 0x005a600001087983 */ /* 0x000ee80000300a00 */
[----:B------:R-:W-:Y:S04]  /*7de30*/  STL.64 [R1+0x280], R24 ;  /* 0x0002801801007387 */ /* 0x000fe80000100a00 */
[----:B------:R0:W-:Y:S04]  /*7de40*/  STL [R1+0x288], R26 ;  /* 0x0002881a01007387 */ /* 0x0001e80000100800 */
[----:B0-----:R-:W4:Y:S04]  /*7de50*/  LDL.LU.64 R26, [R1+0x5a58] ;  /* 0x005a5800011a7983 */ /* 0x001f280000300a00 */
[----:B------:R-:W4:Y:S04]  /*7de60*/  LDL.LU.64 R24, [R1+0x5a50] ;  /* 0x005a500001187983 */ /* 0x000f280000300a00 */
[----:B------:R-:W-:Y:S04]  /*7de70*/  STL [R1+0x5970], R6 ;  /* 0x0059700601007387 */ /* 0x000fe80000100800 */
[----:B------:R-:W-:Y:S04]  /*7de80*/  STL [R1+0x596c], R7 ;  /* 0x00596c0701007387 */ /* 0x000fe80000100800 */
[----:B------:R-:W4:Y:S04]  /*7de90*/  LDL.LU.64 R4, [R1+0x80] ;  /* 0x0000800001047983 */ /* 0x000f280000300a00 */
[----:B------:R-:W-:Y:S01]  /*7dea0*/  STL [R1+0x57e0], R28 ;  /* 0x0057e01c01007387 */ /* 0x000fe20000100800 */
[----:B---3--:R-:W-:Y:S01]  /*7deb0*/  HMMA.16816.F32.BF16 R20, R16, R8, R20 ;  /* 0x000000081014723c */ /* 0x008fe20000041814 */
[----:B------:R-:W-:-:S07]  /*7dec0*/  IMAD.MOV.U32 R29, RZ, RZ, R9 ;  /* 0x000000ffff1d7224 */ /* 0x000fce00078e0009 */
[----:B----4-:R-:W-:Y:S11]  /*7ded0*/  HMMA.16816.F32.BF16 R24, R16, R4, R24 ;  /* 0x000000041018723c */ /* 0x010ff60000041818 */
[----:B------:R-:W-:Y:S05]  /*7dee0*/  @!UPT UIADD3 URZ, URZ, URZ, URZ ;  /* 0x0000003f3f3ff290 */ /* 0x000fea000fffe03f */
[----:B------:R-:W-:Y:S02]  /*7def0*/  IMAD.MOV.U32 R10, RZ, RZ, R22 ;  /* 0x000000ffff0a7224 */ /* 0x000fe400078e0016 */
[----:B------:R-:W-:-:S05]  /*7df00*/  IMAD.MOV.U32 R11, RZ, RZ, R23 ;  /* 0x000000ffff0b7224 */ /* 0x000fca00078e0017 */
[----:B------:R0:W-:Y:S04]  /*7df10*/  STL.64 [R1+0x270], R24 ;  /* 0x0002701801007387 */ /* 0x0001e80000100a00 */
[----:B------:R1:W-:Y:S04]  /*7df20*/  STL.64 [R1+0x278], R26 ;  /* 0x0002781a01007387 */ /* 0x0003e80000100a00 */
[----:B0-----:R-:W3:Y:S01]  /*7df30*/  LDL.LU.64 R24, [R1+0x5a48] ;  /* 0x005a480001187983 */ /* 0x001ee20000300a00 */
[----:B-1----:R-:W-:Y:S02]  /*7df40*/  IMAD.MOV.U32 R26, RZ, RZ, R5 ;  /* 0x000000ffff1a7224 */ /* 0x002fe400078e0005 */
[----:B------:R-:W-:-:S02]  /*7df50*/  IMAD.MOV.U32 R27, RZ, RZ, R4 ;  /* 0x000000ffff1b7224 */ /* 0x000fc400078e0004 */
[----:B------:R-:W-:Y:S01]  /*7df60*/  IMAD.MOV.U32 R5, RZ, RZ, R8 ;  /* 0x000000ffff057224 */ /* 0x000fe200078e0008 */
[----:B------:R-:W-:Y:S04]  /*7df70*/  STL [R1+0x5978], R26 ;  /* 0x0059781a01007387 */ /* 0x000fe80000100800 */
[----:B------:R-:W-:Y:S04]  /*7df80*/  STL [R1+0x5974], R27 ;  /* 0x0059741b01007387 */ /* 0x000fe80000100800 */
[----:B------:R-:W4:Y:S04]  /*7df90*/  LDL.LU.64 R8, [R1+0x5a40] ;  /* 0x005a400001087983 */ /* 0x000f280000300a00 */
[----:B------:R0:W-:Y:S04]  /*7dfa0*/  STL.64 [R1+0x260], R20 ;  /* 0x0002601401007387 */ /* 0x0001e80000100a00 */
[----:B------:R-:W3:Y:S04]  /*7dfb0*/  LDL.LU.64 R22, [R1+0x5a38] ;  /* 0x005a380001167983 */ /* 0x000ee80000300a00 */
[----:B0-----:R-:W3:Y:S04]  /*7dfc0*/  LDL.LU.64 R20, [R1+0x5a30] ;  /* 0x005a300001147983 */ /* 0x001ee80000300a00 */
[----:B------:R-:W-:Y:S04]  /*7dfd0*/  STL [R1+0x597c], R5 ;  /* 0x00597c0501007387 */ /* 0x000fe80000100800 */
[----:B------:R-:W-:Y:S01]  /*7dfe0*/  STL [R1+0x57d4], R10 ;  /* 0x0057d40a01007387 */ /* 0x000fe20000100800 */
[----:B--2---:R-:W-:-:S03]  /*7dff0*/  IMAD.MOV.U32 R7, RZ, RZ, R12 ;  /* 0x000000ffff077224 */ /* 0x004fc600078e000c */
[----:B------:R-:W-:Y:S01]  /*7e000*/  STL [R1+0x57d0], R11 ;  /* 0x0057d00b01007387 */ /* 0x000fe20000100800 */
[----:B------:R-:W-:-:S03]  /*7e010*/  IMAD.MOV.U32 R4, RZ, RZ, R13 ;  /* 0x000000ffff047224 */ /* 0x000fc600078e000d */
[----:B----4-:R0:W-:Y:S04]  /*7e020*/  STL.64 [R1+0x5a18], R8 ;  /* 0x005a180801007387 */ /* 0x0101e80000100a00 */
[----:B0-----:R-:W2:Y:S01]  /*7e030*/  LDL.LU.64 R8, [R1+0x50] ;  /* 0x0000500001087983 */ /* 0x001ea20000300a00 */
[----:B---3--:R-:W-:Y:S03]  /*7e040*/  HMMA.16816.F32.BF16 R20, R16, R12, R20 ;  /* 0x0000000c1014723c */ /* 0x008fe60000041814 */
[----:B------:R-:W3:Y:S04]  /*7e050*/  LDL.LU.64 R14, [R1+0x5a28] ;  /* 0x005a2800010e7983 */ /* 0x000ee80000300a00 */
[----:B------:R-:W3:Y:S11]  /*7e060*/  LDL.LU.64 R12, [R1+0x5a20] ;  /* 0x005a2000010c7983 */ /* 0x000ef60000300a00 */
[----:B------:R-:W-:Y:S05]  /*7e070*/  @!UPT UIADD3 URZ, URZ, URZ, URZ ;  /* 0x0000003f3f3ff290 */ /* 0x000fea000fffe03f */
[----:B------:R0:W-:Y:S01]  /*7e080*/  STL.64 [R1+0x250], R20 ;  /* 0x0002501401007387 */ /* 0x0001e20000100a00 */
[----:B------:R-:W-:-:S03]  /*7e090*/  IMAD.MOV.U32 R28, RZ, RZ, R23 ;  /* 0x000000ffff1c7224 */ /* 0x000fc600078e0017 */
[----:B------:R1:W-:Y:S04]  /*7e0a0*/  STL [R1+0x258], R22 ;  /* 0x0002581601007387 */ /* 0x0003e80000100800 */
[----:B0-----:R-:W4:Y:S04]  /*7e0b0*/  LDL.LU R20, [R1+0x230] ;  /* 0x0002300001147983 */ /* 0x001f280000300800 */
[----:B------:R-:W4:Y:S04]  /*7e0c0*/  LDL.LU R21, [R1+0x234] ;  /* 0x0002340001157983 */ /* 0x000f280000300800 */
[----:B-1----:R-:W4:Y:S04]  /*7e0d0*/  LDL.LU R22, [R1+0x238] ;  /* 0x0002380001167983 */ /* 0x002f280000300800 */
[----:B------:R-:W4:Y:S04]  /*7e0e0*/  LDL.LU R23, [R1+0x23c] ;  /* 0x00023c0001177983 */ /* 0x000f280000300800 */
[----:B------:R-:W-:Y:S01]  /*7e0f0*/  STL [R1+0x57e4], R28 ;  /* 0x0057e41c01007387 */ /* 0x000fe20000100800 */
[----:B--2---:R-:W-:-:S02]  /*7e100*/  IMAD.MOV.U32 R27, RZ, RZ, R8 ;  /* 0x000000ffff1b7224 */ /* 0x004fc400078e0008 */
[----:B------:R-:W-:Y:S01]  /*7e110*/  IMAD.MOV.U32 R6, RZ, RZ, R9 ;  /* 0x000000ffff067224 */ /* 0x000fe200078e0009 */
[C---:B---3--:R-:W-:Y:S01]  /*7e120*/  HMMA.16816.F32.BF16 R12, R16.reuse, R8, R12 ;  /* 0x00000008100c723c */ /* 0x048fe2000004180c */
[----:B------:R-:W2:Y:S11]  /*7e130*/  LDL.LU.64 R8, [R1+0x5a18] ;  /* 0x005a180001087983 */ /* 0x000eb60000300a00 */
[----:B------:R-:W-:Y:S11]  /*7e140*/  @!UPT UIADD3 URZ, URZ, URZ, URZ ;  /* 0x0000003f3f3ff290 */ /* 0x000ff6000fffe03f */
[----:B------:R-:W-:Y:S01]  /*7e150*/  STL.64 [R1+0x248], R14 ;  /* 0x0002480e01007387 */ /* 0x000fe20000100a00 */
[----:B------:R-:W-:Y:S02]  /*7e160*/  IMAD.MOV.U32 R10, RZ, RZ, R12 ;  /* 0x000000ffff0a7224 */ /* 0x000fe400078e000c */
[----:B------:R-:W-:Y:S01]  /*7e170*/  IMAD.MOV.U32 R11, RZ, RZ, R13 ;  /* 0x000000ffff0b7224 */ /* 0x000fe200078e000d */
[----:B------:R-:W-:Y:S04]  /*7e180*/  STL [R1+0x5a10], R27 ;  /* 0x005a101b01007387 */ /* 0x000fe80000100800 */
[----:B------:R0:W-:Y:S04]  /*7e190*/  STL.64 [R1+0x5a08], R24 ;  /* 0x005a081801007387 */ /* 0x0001e80000100a00 */
[----:B0-----:R-:W4:Y:S04]  /*7e1a0*/  LDL.LU.64 R24, [R1+0x40] ;  /* 0x0000400001187983 */ /* 0x001f280000300a00 */
[----:B------:R-:W-:Y:S04]  /*7e1b0*/  STL.64 [R1+0x5998], R10 ;  /* 0x0059980a01007387 */ /* 0x000fe80000100a00 */
[----:B--2---:R0:W-:Y:S04]  /*7e1c0*/  STL.64 [R1+0x5990], R8 ;  /* 0x0059900801007387 */ /* 0x0041e80000100a00 */
[----:B0-----:R-:W2:Y:S04]  /*7e1d0*/  LDL.LU R8, [R1+0x1e0] ;  /* 0x0001e00001087983 */ /* 0x001ea80000300800 */
[----:B------:R-:W2:Y:S04]  /*7e1e0*/  LDL.LU R9, [R1+0x1e4] ;  /* 0x0001e40001097983 */ /* 0x000ea80000300800 */
[----:B------:R-:W3:Y:S04]  /*7e1f0*/  LDL.LU R10, [R1+0x1e8] ;  /* 0x0001e800010a7983 */ /* 0x000ee80000300800 */
[----:B------:R-:W3:Y:S04]  /*7e200*/  LDL.LU R11, [R1+0x1ec] ;  /* 0x0001ec00010b7983 */ /* 0x000ee80000300800 */
[----:B------:R-:W2:Y:S04]  /*7e210*/  LDL.LU R12, [R1+0x210] ;  /* 0x00021000010c7983 */ /* 0x000ea80000300800 */
[----:B------:R-:W2:Y:S04]  /*7e220*/  LDL.LU R13, [R1+0x214] ;  /* 0x00021400010d7983 */ /* 0x000ea80000300800 */
[----:B------:R-:W2:Y:S04]  /*7e230*/  LDL.LU R14, [R1+0x218] ;  /* 0x00021800010e7983 */ /* 0x000ea80000300800 */
[----:B------:R-:W2:Y:S04]  /*7e240*/  LDL.LU R15, [R1+0x21c] ;  /* 0x00021c00010f7983 */ /* 0x000ea80000300800 */
[----:B--2---:R-:W-:Y:S04]  /*7e250*/  STL.64 [R1+0x59e8], R14 ;  /* 0x0059e80e01007387 */ /* 0x004fe80000100a00 */
[----:B------:R0:W-:Y:S04]  /*7e260*/  STL.64 [R1+0x59e0], R12 ;  /* 0x0059e00c01007387 */ /* 0x0001e80000100a00 */
[----:B0-----:R-:W2:Y:S04]  /*7e270*/  LDL.LU.64 R12, [R1+0x30] ;  /* 0x00003000010c7983 */ /* 0x001ea80000300a00 */
[----:B---3--:R-:W-:Y:S04]  /*7e280*/  STL.64 [R1+0x59a8], R10 ;  /* 0x0059a80a01007387 */ /* 0x008fe80000100a00 */
[----:B------:R0:W-:Y:S04]  /*7e290*/  STL.64 [R1+0x59a0], R8 ;  /* 0x0059a00801007387 */ /* 0x0001e80000100a00 */
[----:B0-----:R-:W3:Y:S01]  /*7e2a0*/  LDL.LU.64 R8, [R1] ;  /* 0x0000000001087983 */ /* 0x001ee20000300a00 */
[----:B----4-:R-:W-:Y:S03]  /*7e2b0*/  HMMA.16816.F32.BF16 R20, R16, R24, R20 ;  /* 0x000000181014723c */ /* 0x010fe60000041814 */
[----:B---3--:R0:W-:Y:S04]  /*7e2c0*/  STL.64 [R1+0x59c0], R8 ;  /* 0x0059c00801007387 */ /* 0x0081e80000100a00 */
[----:B0-----:R-:W3:Y:S04]  /*7e2d0*/  LDL.LU R8, [R1+0x200] ;  /* 0x0002000001087983 */ /* 0x001ee80000300800 */
[----:B------:R-:W3:Y:S04]  /*7e2e0*/  LDL.LU R9, [R1+0x204] ;  /* 0x0002040001097983 */ /* 0x000ee80000300800 */
[----:B------:R-:W4:Y:S04]  /*7e2f0*/  LDL.LU R10, [R1+0x208] ;  /* 0x00020800010a7983 */ /* 0x000f280000300800 */
[----:B------:R-:W4:Y:S01]  /*7e300*/  LDL.LU R11, [R1+0x20c] ;  /* 0x00020c00010b7983 */ /* 0x000f220000300800 */
[----:B------:R-:W-:-:S02]  /*7e310*/  IMAD.MOV.U32 R5, RZ, RZ, R24 ;  /* 0x000000ffff057224 */ /* 0x000fc400078e0018 */
[----:B------:R-:W-:Y:S01]  /*7e320*/  IMAD.MOV.U32 R26, RZ, RZ, R25 ;  /* 0x000000ffff1a7224 */ /* 0x000fe200078e0019 */
[----:B----4-:R-:W-:Y:S04]  /*7e330*/  STL.64 [R1+0x59d0], R10 ;  /* 0x0059d00a01007387 */ /* 0x010fe80000100a00 */
[----:B---3--:R0:W-:Y:S04]  /*7e340*/  STL.64 [R1+0x59c8], R8 ;  /* 0x0059c80801007387 */ /* 0x0081e80000100a00 */
[----:B0-----:R-:W3:Y:S04]  /*7e350*/  LDL.LU.64 R8, [R1+0x20] ;  /* 0x0000200001087983 */ /* 0x001ee80000300a00 */
[----:B------:R-:W4:Y:S04]  /*7e360*/  LDL.LU R27, [R1+0x5a10] ;  /* 0x005a1000011b7983 */ /* 0x000f280000300800 */
[----:B------:R-:W2:Y:S04]  /*7e370*/  LDL.LU.64 R24, [R1+0x5a08] ;  /* 0x005a080001187983 */ /* 0x000ea80000300a00 */
[----:B------:R0:W-:Y:S04]  /*7e380*/  STL.64 [R1+0x230], R20 ;  /* 0x0002301401007387 */ /* 0x0001e80000100a00 */
[----:B------:R-:W-:Y:S04]  /*7e390*/  STL [R1+0x238], R22 ;  /* 0x0002381601007387 */ /* 0x000fe80000100800 */
[----:B0-----:R-:W2:Y:S04]  /*7e3a0*/  LDL.LU.64 R20, [R1+0x5a00] ;  /* 0x005a000001147983 */ /* 0x001ea80000300a00 */
[----:B------:R-:W-:Y:S04]  /*7e3b0*/  STL.64 [R1+0x5988], R6 ;  /* 0x0059880601007387 */ /* 0x000fe80000100a00 */
[----:B------:R0:W-:Y:S02]  /*7e3c0*/  STL.64 [R1+0x5980], R4 ;  /* 0x0059800401007387 */ /* 0x0001e40000100a00 */
[----:B0-----:R-:W-:-:S02]  /*7e3d0*/  IMAD.MOV.U32 R4, RZ, RZ, R2 ;  /* 0x000000ffff047224 */ /* 0x001fc400078e0002 */
[----:B------:R-:W3:Y:S01]  /*7e3e0*/  LDL.LU R2, [R1+0x59fc] ;  /* 0x0059fc0001027983 */ /* 0x000ee20000300800 */
[----:B--2---:R-:W-:-:S03]  /*7e3f0*/  IMAD.MOV.U32 R5, RZ, RZ, R21 ;  /* 0x000000ffff057224 */ /* 0x004fc600078e0015 */
[----:B------:R-:W2:Y:S04]  /*7e400*/  LDL.LU R21, [R1+0x59f8] ;  /* 0x0059f80001157983 */ /* 0x000ea80000300800 */
[----:B------:R-:W2:Y:S04]  /*7e410*/  LDL.LU R6, [R1+0x338] ;  /* 0x0003380001067983 */ /* 0x000ea80000300800 */
[----:B------:R-:W2:Y:S01]  /*7e420*/  LDL.LU R7, [R1+0x33c] ;  /* 0x00033c0001077983 */ /* 0x000ea20000300800 */
[----:B------:R-:W-:-:S03]  /*7e430*/  IMAD.MOV.U32 R28, RZ, RZ, R23 ;  /* 0x000000ffff1c7224 */ /* 0x000fc600078e0017 */
[----:B--2---:R0:W-:Y:S02]  /*7e440*/  STL.64 [R1+0x59b8], R6 ;  /* 0x0059b80601007387 */ /* 0x0041e40000100a00 */
[----:B0-----:R-:W-:Y:S02]  /*7e450*/  IMAD.MOV.U32 R6, RZ, RZ, R21 ;  /* 0x000000ffff067224 */ /* 0x001fe400078e0015 */
[----:B------:R-:W-:Y:S02]  /*7e460*/  IMAD.MOV.U32 R7, RZ, RZ, R20 ;  /* 0x000000ffff077224 */ /* 0x000fe400078e0014 */
[----:B------:R-:W0:Y:S04]  /*7e470*/  LDSM.16.MT88.4 R20, [R3+0x40c00] ;  /* 0x040c00000314783b */ /* 0x000e280000004200 */
[----:B------:R1:W-:Y:S02]  /*7e480*/  STL.64 [R1+0x59b0], R4 ;  /* 0x0059b00401007387 */ /* 0x0003e40000100a00 */
[----:B-1----:R-:W-:-:S02]  /*7e490*/  IMAD.MOV.U32 R4, RZ, RZ, R0 ;  /* 0x000000ffff047224 */ /* 0x002fc400078e0000 */
[----:B------:R-:W2:Y:S01]  /*7e4a0*/  LDL.LU R0, [R1+0x59f4] ;  /* 0x0059f40001007983 */ /* 0x000ea20000300800 */
[----:B---3--:R-:W-:-:S03]  /*7e4b0*/  IMAD.MOV.U32 R5, RZ, RZ, R2 ;  /* 0x000000ffff057224 */ /* 0x008fc600078e0002 */
[----:B------:R-:W3:Y:S04]  /*7e4c0*/  LDL.LU R2, [R1+0x59f0] ;  /* 0x0059f00001027983 */ /* 0x000ee80000300800 */
[----:B0-----:R-:W-:Y:S04]  /*7e4d0*/  STL.64 [R1+0x57f0], R22 ;  /* 0x0057f01601007387 */ /* 0x001fe80000100a00 */
[----:B------:R0:W-:Y:S04]  /*7e4e0*/  STL.64 [R1+0x57e8], R20 ;  /* 0x0057e81401007387 */ /* 0x0001e80000100a00 */
[----:B0-----:R-:W2:Y:S04]  /*7e4f0*/  LDL.LU R20, [R1+0x1b0] ;  /* 0x0001b00001147983 */ /* 0x001ea80000300800 */
[----:B------:R-:W2:Y:S04]  /*7e500*/  LDL.LU R21, [R1+0x1b4] ;  /* 0x0001b40001157983 */ /* 0x000ea80000300800 */
[----:B--2---:R0:W-:Y:S04]  /*7e510*/  STL.64 [R1+0x5948], R20 ;  /* 0x0059481401007387 */ /* 0x0041e80000100a00 */
[----:B0-----:R-:W2:Y:S04]  /*7e520*/  LDL.LU R20, [R1+0x220] ;  /* 0x0002200001147983 */ /* 0x001ea80000300800 */
[----:B------:R-:W2:Y:S01]  /*7e530*/  LDL.LU R21, [R1+0x224] ;  /* 0x0002240001157983 */ /* 0x000ea20000300800 */
[----:B---3--:R-:W-:-:S02]  /*7e540*/  IMAD.MOV.U32 R22, RZ, RZ, R2 ;  /* 0x000000ffff167224 */ /* 0x008fc400078e0002 */
[----:B------:R-:W-:Y:S01]  /*7e550*/  IMAD.MOV.U32 R23, RZ, RZ, R0 ;  /* 0x000000ffff177224 */ /* 0x000fe200078e0000 */
[----:B------:R0:W-:Y:S02]  /*7e560*/  STL [R1+0x56b8], R3 ;  /* 0x0056b80301007387 */ /* 0x0001e40000100800 */
[----:B0-----:R-:W-:-:S04]  /*7e570*/  IMAD.MOV.U32 R3, RZ, RZ, R13 ;  /* 0x000000ffff037224 */ /* 0x001fc800078e000d */
[----:B--2---:R-:W-:Y:S11]  /*7e580*/  HMMA.16816.F32.BF16 R20, R16, R12, R20 ;  /* 0x0000000c1014723c */ /* 0x004ff60000041814 */
[----:B------:R-:W-:Y:S11]  /*7e590*/  @!UPT UIADD3 URZ, URZ, URZ, URZ ;  /* 0x0000003f3f3ff290 */ /* 0x000ff6000fffe03f */
[----:B------:R-:W-:Y:S01]  /*7e5a0*/  @!UPT UIADD3 URZ, URZ, URZ, URZ ;  /* 0x0000003f3f3ff290 */ /* 0x000fe2000fffe03f */
[----:B------:R0:W-:Y:S04]  /*7e5b0*/  STL.64 [R1+0x220], R20 ;  /* 0x0002201401007387 */ /* 0x0001e80000100a00 */
[----:B------:R-:W-:Y:S04]  /*7e5c0*/  STL.64 [R1+0x228], R22 ;  /* 0x0002281601007387 */ /* 0x000fe80000100a00 */
[----:B------:R-:W2:Y:S01]  /*7e5d0*/  LDL.LU.64 R14, [R1+0x59e8] ;  /* 0x0059e800010e7983 */ /* 0x000ea20000300a00 */
[----:B0-----:R-:W-:-:S03]  /*7e5e0*/  IMAD.MOV.U32 R20, RZ, RZ, R12 ;  /* 0x000000ffff147224 */ /* 0x001fc600078e000c */
[----:B------:R-:W2:Y:S02]  /*7e5f0*/  LDL.LU.64 R12, [R1+0x59e0] ;  /* 0x0059e000010c7983 */ /* 0x000ea40000300a00 */
[----:B--2---:R-:W-:Y:S11]  /*7e600*/  HMMA.16816.F32.BF16 R12, R16, R8, R12 ;  /* 0x00000008100c723c */ /* 0x004ff6000004180c */
[----:B------:R-:W-:Y:S11]  /*7e610*/  @!UPT UIADD3 URZ, URZ, URZ, URZ ;  /* 0x0000003f3f3ff290 */ /* 0x000ff6000fffe03f */
[----:B------:R-:W-:Y:S01]  /*7e620*/  @!UPT UIADD3 URZ, URZ, URZ, URZ ;  /* 0x0000003f3f3ff290 */ /* 0x000fe2000fffe03f */
[----:B------:R0:W-:Y:S04]  /*7e630*/  STL.64 [R1+0x210], R12 ;  /* 0x0002100c01007387 */ /* 0x0001e80000100a00 */
[----:B------:R1:W-:Y:S04]  /*7e640*/  STL.64 [R1+0x218], R14 ;  /* 0x0002180e01007387 */ /* 0x0003e80000100a00 */
[----:B0-----:R-:W2:Y:S01]  /*7e650*/  LDL.LU.64 R12, [R1+0x59d8] ;  /* 0x0059d800010c7983 */ /* 0x001ea20000300a00 */
[----:B-1----:R-:W-:-:S03]  /*7e660*/  IMAD.MOV.U32 R15, RZ, RZ, R8 ;  /* 0x000000ffff0f7224 */ /* 0x002fc600078e0008 */
[----:B------:R-:W3:Y:S01]  /*7e670*/  LDL.LU.64 R10, [R1+0x59d0] ;  /* 0x0059d000010a7983 */ /* 0x000ee20000300a00 */
[----:B------:R-:W-:-:S03]  /*7e680*/  IMAD.MOV.U32 R14, RZ, RZ, R9 ;  /* 0x000000ffff0e7224 */ /* 0x000fc600078e0009 */
[----:B------:R-:W3:Y:S02]  /*7e690*/  LDL.LU.64 R8, [R1+0x59c8] ;  /* 0x0059c80001087983 */ /* 0x000ee40000300a00 */
[C---:B---3--:R-:W-:Y:S11]  /*7e6a0*/  HMMA.16816.F32.BF16 R8, R16.reuse, R24, R8 ;  /* 0x000000181008723c */ /* 0x048ff60000041808 */
[----:B------:R-:W-:Y:S11]  /*7e6b0*/  @!UPT UIADD3 URZ, URZ, URZ, URZ ;  /* 0x0000003f3f3ff290 */ /* 0x000ff6000fffe03f */
[----:B------:R-:W-:Y:S01]  /*7e6c0*/  @!UPT UIADD3 URZ, URZ, URZ, URZ ;  /* 0x0000003f3f3ff290 */ /* 0x000fe2000fffe03f */
[----:B------:R0:W-:Y:S04]  /*7e6d0*/  STL.64 [R1+0x200], R8 ;  /* 0x0002000801007387 */ /* 0x0001e80000100a00 */
[----:B------:R-:W-:Y:S04]  /*7e6e0*/  STL.64 [R1+0x208], R10 ;  /* 0x0002080a01007387 */ /* 0x000fe80000100a00 */
[----:B0-----:R-:W3:Y:S04]  /*7e6f0*/  LDL.LU.64 R8, [R1+0x59c0] ;  /* 0x0059c00001087983 */ /* 0x001ee80000300a00 */
[----:B------:R-:W-:Y:S01]  /*7e700*/  STL.64 [R1+0x5848], R24 ;  /* 0x0058481801007387 */ /* 0x000fe20000100a00 */
[----:B---3--:R-:W-:Y:S01]  /*7e710*/  HMMA.16816.F32.BF16 R4, R16, R8, R4 ;  /* 0x000000081004723c */ /* 0x008fe20000041804 */
[----:B------:R-:W-:-:S02]  /*7e720*/  IMAD.MOV.U32 R2, RZ, RZ, R8 ;  /* 0x000000ffff027224 */ /* 0x000fc400078e0008 */
[----:B------:R-:W-:Y:S11]  /*7e730*/  IMAD.MOV.U32 R0, RZ, RZ, R9 ;  /* 0x000000ffff007224 */ /* 0x000ff600078e0009 */
[----:B------:R-:W-:Y:S09]  /*7e740*/  @!UPT UIADD3 URZ, URZ, URZ, URZ ;  /* 0x0000003f3f3ff290 */ /* 0x000ff2000fffe03f */
[----:B------:R-:W-:Y:S04]  /*7e750*/  STL.64 [R1+0x1f0], R4 ;  /* 0x0001f00401007387 */ /* 0x000fe80000100a00 */
[----:B------:R0:W-:Y:S04]  /*7e760*/  STL.64 [R1+0x1f8], R6 ;  /* 0x0001f80601007387 */ /* 0x0001e80000100a00 */
[----:B0-----:R-:W3:Y:S04]  /*7e770*/  LDL.LU.64 R6, [R1+0x59b8] ;  /* 0x0059b80001067983 */ /* 0x001ee80000300a00 */
[----:B------:R-:W3:Y:S04]  /*7e780*/  LDL.LU.64 R4, [R1+0x59b0] ;  /* 0x0059b00001047983 */ /* 0x000ee80000300a00 */
[----:B------:R-:W2:Y:S04]  /*7e790*/  LDL.LU.64 R10, [R1+0x59a8] ;  /* 0x0059a800010a7983 */ /* 0x000ea80000300a00 */
[----:B------:R-:W2:Y:S02]  /*7e7a0*/  LDL.LU.64 R8, [R1+0x59a0] ;  /* 0x0059a00001087983 */ /* 0x000ea40000300a00 */
[----:B--2---:R-:W-:Y:S11]  /*7e7b0*/  HMMA.16816.F32.BF16 R8, R16, R12, R8 ;  /* 0x0000000c1008723c */ /* 0x004ff60000041808 */
[----:B------:R-:W-:Y:S11]  /*7e7c0*/  @!UPT UIADD3 URZ, URZ, URZ, URZ ;  /* 0x0000003f3f3ff290 */ /* 0x000ff6000fffe03f */
[----:B------:R-:W-:Y:S01]  /*7e7d0*/  @!UPT UIADD3 URZ, URZ, URZ, URZ ;  /* 0x0000003f3f3ff290 */ /* 0x000fe2000fffe03f */
[----:B------:R-:W-:Y:S04]  /*7e7e0*/  STL.64 [R1+0x1e0], R8 ;  /* 0x0001e00801007387 */ /* 0x000fe80000100a00 */
[----:B------:R0:W-:Y:S04]  /*7e7f0*/  STL.64 [R1+0x1e8], R10 ;  /* 0x0001e80a01007387 */ /* 0x0001e80000100a00 */
[----:B0-----:R-:W2:Y:S04]  /*7e800*/  LDL.LU.64 R10, [R1+0x5998] ;  /* 0x00599800010a7983 */ /* 0x001ea80000300a00 */
[----:B------:R-:W3:Y:S04]  /*7e810*/  LDL.LU.64 R8, [R1+0x5990] ;  /* 0x0059900001087983 */ /* 0x000ee80000300a00 */
[----:B------:R-:W-:Y:S01]  /*7e820*/  STL.64 [R1+0x5840], R12 ;  /* 0x0058400c01007387 */ /* 0x000fe20000100a00 */
[----:B------:R-:W-:-:S02]  /*7e830*/  IMAD.MOV.U32 R24, RZ, RZ, R15 ;  /* 0x000000ffff187224 */ /* 0x000fc400078e000f */
[----:B------:R-:W-:Y:S01]  /*7e840*/  IMAD.MOV.U32 R25, RZ, RZ, R14 ;  /* 0x000000ffff197224 */ /* 0x000fe200078e000e */
[----:B---3--:R-:W-:Y:S11]  /*7e850*/  HMMA.16816.F32.BF16 R4, R16, R8, R4 ;  /* 0x000000081004723c */ /* 0x008ff60000041804 */
[----:B------:R-:W-:Y:S11]  /*7e860*/  @!UPT UIADD3 URZ, URZ, URZ, URZ ;  /* 0x0000003f3f3ff290 */ /* 0x000ff6000fffe03f */
[----:B------:R-:W-:Y:S01]  /*7e870*/  @!UPT UIADD3 URZ, URZ, URZ, URZ ;  /* 0x0000003f3f3ff290 */ /* 0x000fe2000fffe03f */
[----:B------:R-:W-:Y:S04]  /*7e880*/  STL.64 [R1+0x1c0], R4 ;  /* 0x0001c00401007387 */ /* 0x000fe80000100a00 */
[----:B------:R0:W-:Y:S04]  /*7e890*/  STL.64 [R1+0x1c8], R6 ;  /* 0x0001c80601007387 */ /* 0x0001e80000100a00 */
[----:B0-----:R-:W3:Y:S04]  /*7e8a0*/  LDL.LU.64 R6, [R1+0x5988] ;  /* 0x0059880001067983 */ /* 0x001ee80000300a00 */
[----:B------:R-:W3:Y:S04]  /*7e8b0*/  LDL.LU.64 R4, [R1+0x5980] ;  /* 0x0059800001047983 */ /* 0x000ee80000300a00 */
[----:B--2---:R-:W-:Y:S04]  /*7e8c0*/  STL.64 [R1+0x5828], R10 ;  /* 0x0058280a01007387 */ /* 0x004fe80000100a00 */
[----:B------:R0:W-:Y:S04]  /*7e8d0*/  STL.64 [R1+0x5820], R8 ;  /* 0x0058200801007387 */ /* 0x0001e80000100a00 */
[----:B0-----:R-:W2:Y:S04]  /*7e8e0*/  LDL.LU R8, [R1+0xc0] ;  /* 0x0000c00001087983 */ /* 0x001ea80000300800 */
[----:B------:R-:W2:Y:S04]  /*7e8f0*/  LDL.LU R9, [R1+0xc4] ;  /* 0x0000c40001097983 */ /* 0x000ea80000300800 */
[----:B------:R-:W2:Y:S04]  /*7e900*/  LDL.LU R10, [R1+0xc8] ;  /* 0x0000c800010a7983 */ /* 0x000ea80000300800 */
[----:B------:R-:W2:Y:S04]  /*7e910*/  LDL.LU R11, [R1+0xcc] ;  /* 0x0000cc00010b7983 */ /* 0x000ea80000300800 */
[----:B------:R0:W-:Y:S04]  /*7e920*/  STL.64 [R1+0x5860], R24 ;  /* 0x0058601801007387 */ /* 0x0001e80000100a00 */
[----:B------:R-:W2:Y:S04]  /*7e930*/  LDL.LU R12, [R1+0xd0] ;  /* 0x0000d000010c7983 */ /* 0x000ea80000300800 */
[----:B------:R-:W2:Y:S04]  /*7e940*/  LDL.LU R13, [R1+0xd4] ;  /* 0x0000d400010d7983 */ /* 0x000ea80000300800 */
[----:B------:R-:W2:Y:S04]  /*7e950*/  LDL.LU R14, [R1+0xd8] ;  /* 0x0000d800010e7983 */ /* 0x000ea80000300800 */
[----:B------:R-:W2:Y:S01]  /*7e960*/  LDL.LU R15, [R1+0xdc] ;  /* 0x0000dc00010f7983 */ /* 0x000ea20000300800 */
[----:B0-----:R-:W-:-:S02]  /*7e970*/  IMAD.MOV.U32 R24, RZ, RZ, R20 ;  /* 0x000000ffff187224 */ /* 0x001fc400078e0014 */
        /* <DEDUP_REMOVED lines=8> */
[----:B---3--:R-:W-:-:S02]  /*7ea00*/  IMAD.MOV.U32 R24, RZ, RZ, R5 ;  /* 0x000000ffff187224 */ /* 0x008fc400078e0005 */
[----:B------:R-:W-:Y:S01]  /*7ea10*/  IMAD.MOV.U32 R25, RZ, RZ, R26 ;  /* 0x000000ffff197224 */ /* 0x000fe200078e001a */
[----:B------:R-:W3:Y:S04]  /*7ea20*/  LDL.LU R5, [R1+0x597c] ;  /* 0x00597c0001057983 */ /* 0x000ee80000300800 */
        /* <DEDUP_REMOVED lines=8> */
[----:B----4-:R-:W-:-:S02]  /*7eab0*/  IMAD.MOV.U32 R24, RZ, RZ, R27 ;  /* 0x000000ffff187224 */ /* 0x010fc400078e001b */
[----:B------:R-:W-:Y:S01]  /*7eac0*/  IMAD.MOV.U32 R25, RZ, RZ, R6 ;  /* 0x000000ffff197224 */ /* 0x000fe200078e0006 */
[----:B------:R-:W4:Y:S04]  /*7ead0*/  LDL.LU R27, [R1+0x5974] ;  /* 0x00597400011b7983 */ /* 0x000f280000300800 */
        /* <DEDUP_REMOVED lines=10> */
[----:B------:R-:W4:Y:S04]  /*7eb80*/  LDL.LU R7, [R1+0x596c] ;  /* 0x00596c0001077983 */ /* 0x000f280000300800 */
[----:B------:R-:W4:Y:S04]  /*7eb90*/  LDL.LU R4, [R1+0x5968] ;  /* 0x0059680001047983 */ /* 0x000f280000300800 */
[----:B------:R3:W-:Y:S02]  /*7eba0*/  STL.64 [R1+0x58c0], R24 ;  /* 0x0058c01801007387 */ /* 0x0007e40000100a00 */
        /* <DEDUP_REMOVED lines=12> */
[----:B------:R-:W-:-:S05]  /*7ec70*/  IMAD.MOV.U32 R25, RZ, RZ, R26 ;  /* 0x000000ffff197224 */ /* 0x000fca00078e001a */
[----:B------:R-:W-:Y:S04]  /*7ec80*/  STL.64 [R1+0x58f0], R24 ;  /* 0x0058f01801007387 */ /* 0x000fe80000100a00 */
[----:B--2---:R-:W-:Y:S04]  /*7ec90*/  STL.64 [R1+0x58b8], R14 ;  /* 0x0058b80e01007387 */ /* 0x004fe80000100a00 */
[----:B------:R0:W-:Y:S04]  /*7eca0*/  STL.64 [R1+0x58b0], R12 ;  /* 0x0058b00c01007387 */ /* 0x0001e80000100a00 */
[----:B0-----:R-:W2:Y:S04]  /*7ecb0*/  LDL.LU R12, [R1+0x130] ;  /* 0x00013000010c7983 */ /* 0x001ea80000300800 */
[----:B------:R-:W2:Y:S04]  /*7ecc0*/  LDL.LU R13, [R1+0x134] ;  /* 0x00013400010d7983 */ /* 0x000ea80000300800 */
[----:B------:R-:W4:Y:S04]  /*7ecd0*/  LDL.LU R14, [R1+0x138] ;  /* 0x00013800010e7983 */ /* 0x000f280000300800 */
[----:B------:R-:W4:Y:S01]  /*7ece0*/  LDL.LU R15, [R1+0x13c] ;  /* 0x00013c00010f7983 */ /* 0x000f220000300800 */
[----:B------:R-:W-:-:S02]  /*7ecf0*/  IMAD.MOV.U32 R24, RZ, RZ, R7 ;  /* 0x000000ffff187224 */ /* 0x000fc400078e0007 */
[----:B------:R-:W-:-:S05]  /*7ed00*/  IMAD.MOV.U32 R25, RZ, RZ, R6 ;  /* 0x000000ffff197224 */ /* 0x000fca00078e0006 */
[----:B------:R3:W-:Y:S02]  /*7ed10*/  STL.64 [R1+0x5908], R24 ;  /* 0x0059081801007387 */ /* 0x0007e40000100a00 */
[----:B---3--:R-:W-:Y:S02]  /*7ed20*/  IMAD.MOV.U32 R24, RZ, RZ, R5 ;  /* 0x000000ffff187224 */ /* 0x008fe400078e0005 */
[----:B------:R-:W-:Y:S01]  /*7ed30*/  IMAD.MOV.U32 R25, RZ, RZ, R4 ;  /* 0x000000ffff197224 */ /* 0x000fe200078e0004 */
[----:B----4-:R-:W-:Y:S04]  /*7ed40*/  STL.64 [R1+0x58d0], R14 ;  /* 0x0058d00e01007387 */ /* 0x010fe80000100a00 */
[----:B--2---:R0:W-:Y:S04]  /*7ed50*/  STL.64 [R1+0x58c8], R12 ;  /* 0x0058c80c01007387 */ /* 0x0041e80000100a00 */
[----:B0-----:R-:W2:Y:S04]  /*7ed60*/  LDL.LU R12, [R1+0x140] ;  /* 0x00014000010c7983 */ /* 0x001ea80000300800 */
[----:B------:R-:W2:Y:S04]  /*7ed70*/  LDL.LU R13, [R1+0x144] ;  /* 0x00014400010d7983 */ /* 0x000ea80000300800 */
[----:B------:R-:W3:Y:S04]  /*7ed80*/  LDL.LU R14, [R1+0x148] ;  /* 0x00014800010e7983 */ /* 0x000ee80000300800 */
[----:B------:R-:W3:Y:S04]  /*7ed90*/  LDL.LU R15, [R1+0x14c] ;  /* 0x00014c00010f7983 */ /* 0x000ee80000300800 */
[----:B------:R-:W4:Y:S04]  /*7eda0*/  LDL R4, [R1+0x1d0] ;  /* 0x0001d00001047983 */ /* 0x000f280000100800 */
[----:B------:R-:W4:Y:S04]  /*7edb0*/  LDL R5, [R1+0x1d4] ;  /* 0x0001d40001057983 */ /* 0x000f280000100800 */
[----:B----4-:R0:W-:Y:S04]  /*7edc0*/  STL.64 [R1+0x5940], R4 ;  /* 0x0059400401007387 */ /* 0x0101e80000100a00 */
[----:B0-----:R-:W4:Y:S04]  /*7edd0*/  LDL.LU R4, [R1+0x310] ;  /* 0x0003100001047983 */ /* 0x001f280000300800 */
[----:B------:R-:W4:Y:S04]  /*7ede0*/  LDL.LU R5, [R1+0x314] ;  /* 0x0003140001057983 */ /* 0x000f280000300800 */
[----:B------:R-:W2:Y:S04]  /*7edf0*/  LDL.LU R6, [R1+0x318] ;  /* 0x0003180001067983 */ /* 0x000ea80000300800 */
[----:B------:R-:W2:Y:S04]  /*7ee00*/  LDL.LU R7, [R1+0x31c] ;  /* 0x00031c0001077983 */ /* 0x000ea80000300800 */
[----:B------:R-:W3:Y:S04]  /*7ee10*/  LDL.LU R20, [R1+0x320] ;  /* 0x0003200001147983 */ /* 0x000ee80000300800 */
[----:B------:R-:W3:Y:S04]  /*7ee20*/  LDL.LU R21, [R1+0x324] ;  /* 0x0003240001157983 */ /* 0x000ee80000300800 */
[----:B------:R-:W3:Y:S04]  /*7ee30*/  LDL.LU R22, [R1+0x328] ;  /* 0x0003280001167983 */ /* 0x000ee80000300800 */
[----:B------:R-:W3:Y:S04]  /*7ee40*/  LDL.LU R23, [R1+0x32c] ;  /* 0x00032c0001177983 */ /* 0x000ee80000300800 */
[----:B--2---:R-:W-:Y:S04]  /*7ee50*/  STL.64 [R1+0x5958], R6 ;  /* 0x0059580601007387 */ /* 0x004fe80000100a00 */
[----:B----4-:R0:W-:Y:S04]  /*7ee60*/  STL.64 [R1+0x5950], R4 ;  /* 0x0059500401007387 */ /* 0x0101e80000100a00 */
[----:B0-----:R-:W2:Y:S04]  /*7ee70*/  LDL.LU.64 R4, [R1+0xb0] ;  /* 0x0000b00001047983 */ /* 0x001ea80000300a00 */
[----:B------:R-:W4:Y:S04]  /*7ee80*/  LDL R27, [R1+0x384] ;  /* 0x00038400011b7983 */ /* 0x000f280000100800 */
[----:B----4-:R-:W-:Y:S04]  /*7ee90*/  STL [R1+0x5938], R27 ;  /* 0x0059381b01007387 */ /* 0x010fe80000100800 */
[----:B------:R0:W-:Y:S04]  /*7eea0*/  STL.64 [R1+0x5930], R24 ;  /* 0x0059301801007387 */ /* 0x0001e80000100a00 */
[----:B0-----:R-:W4:Y:S04]  /*7eeb0*/  LDL.LU R24, [R1+0x2f0] ;  /* 0x0002f00001187983 */ /* 0x001f280000300800 */
[----:B------:R-:W4:Y:S04]  /*7eec0*/  LDL.LU R25, [R1+0x2f4] ;  /* 0x0002f40001197983 */ /* 0x000f280000300800 */
[----:B------:R-:W4:Y:S04]  /*7eed0*/  LDL.LU R26, [R1+0x2f8] ;  /* 0x0002f800011a7983 */ /* 0x000f280000300800 */
[----:B------:R-:W4:Y:S04]  /*7eee0*/  LDL.LU R27, [R1+0x2fc] ;  /* 0x0002fc00011b7983 */ /* 0x000f280000300800 */
[----:B---3--:R-:W-:Y:S04]  /*7eef0*/  STL.64 [R1+0x58e8], R14 ;  /* 0x0058e80e01007387 */ /* 0x008fe80000100a00 */
[----:B------:R0:W-:Y:S04]  /*7ef00*/  STL.64 [R1+0x58e0], R12 ;  /* 0x0058e00c01007387 */ /* 0x0001e80000100a00 */
[----:B0-----:R-:W3:Y:S04]  /*7ef10*/  LDL.LU R12, [R1+0x150] ;  /* 0x00015000010c7983 */ /* 0x001ee80000300800 */
[----:B------:R-:W3:Y:S04]  /*7ef20*/  LDL.LU R13, [R1+0x154] ;  /* 0x00015400010d7983 */ /* 0x000ee80000300800 */
[----:B------:R-:W3:Y:S04]  /*7ef30*/  LDL.LU R14, [R1+0x158] ;  /* 0x00015800010e7983 */ /* 0x000ee80000300800 */
[----:B------:R-:W3:Y:S01]  /*7ef40*/  LDL.LU R15, [R1+0x15c] ;  /* 0x00015c00010f7983 */ /* 0x000ee20000300800 */
[----:B--2---:R-:W-:Y:S03]  /*7ef50*/  HMMA.16816.F32.BF16 R20, R16, R4, R20 ;  /* 0x000000041014723c */ /* 0x004fe60000041814 */
[----:B---3--:R-:W-:Y:S04]  /*7ef60*/  STL.64 [R1+0x5900], R14 ;  /* 0x0059000e01007387 */ /* 0x008fe80000100a00 */
[----:B------:R0:W-:Y:S04]  /*7ef70*/  STL.64 [R1+0x58f8], R12 ;  /* 0x0058f80c01007387 */ /* 0x0001e80000100a00 */
[----:B0-----:R-:W2:Y:S04]  /*7ef80*/  LDL.LU R12, [R1+0x160] ;  /* 0x00016000010c7983 */ /* 0x001ea80000300800 */
[----:B------:R-:W2:Y:S04]  /*7ef90*/  LDL.LU R13, [R1+0x164] ;  /* 0x00016400010d7983 */ /* 0x000ea80000300800 */
[----:B------:R-:W3:Y:S04]  /*7efa0*/  LDL.LU R14, [R1+0x168] ;  /* 0x00016800010e7983 */ /* 0x000ee80000300800 */
[----:B------:R-:W3:Y:S01]  /*7efb0*/  LDL.LU R15, [R1+0x16c] ;  /* 0x00016c00010f7983 */ /* 0x000ee20000300800 */
[----:B------:R-:W-:-:S03]  /*7efc0*/  IMAD.MOV.U32 R3, RZ, RZ, R21 ;  /* 0x000000ffff037224 */ /* 0x000fc600078e0015 */
[----:B---3--:R-:W-:Y:S04]  /*7efd0*/  STL.64 [R1+0x5918], R14 ;  /* 0x0059180e01007387 */ /* 0x008fe80000100a00 */
[----:B--2---:R0:W-:Y:S04]  /*7efe0*/  STL.64 [R1+0x5910], R12 ;  /* 0x0059100c01007387 */ /* 0x0041e80000100a00 */
[----:B0-----:R-:W2:Y:S04]  /*7eff0*/  LDL.LU R12, [R1+0x2e0] ;  /* 0x0002e000010c7983 */ /* 0x001ea80000300800 */
[----:B------:R-:W2:Y:S04]  /*7f000*/  LDL.LU R13, [R1+0x2e4] ;  /* 0x0002e400010d7983 */ /* 0x000ea80000300800 */
[----:B------:R-:W2:Y:S04]  /*7f010*/  LDL.LU R14, [R1+0x2e8] ;  /* 0x0002e800010e7983 */ /* 0x000ea80000300800 */
[----:B------:R-:W2:Y:S04]  /*7f020*/  LDL.LU R15, [R1+0x2ec] ;  /* 0x0002ec00010f7983 */ /* 0x000ea80000300800 */
[----:B------:R0:W-:Y:S04]  /*7f030*/  STL.64 [R1+0x5838], R10 ;  /* 0x0058380a01007387 */ /* 0x0001e80000100a00 */
[----:B------:R-:W-:Y:S04]  /*7f040*/  STL.64 [R1+0x5830], R8 ;  /* 0x0058300801007387 */ /* 0x000fe80000100a00 */
[----:B------:R-:W3:Y:S01]  /*7f050*/  LDL.LU.64 R6, [R1+0x5958] ;  /* 0x0059580001067983 */ /* 0x000ee20000300a00 */
[----:B0-----:R-:W-:-:S02]  /*7f060*/  IMAD.MOV.U32 R11, RZ, RZ, R4 ;  /* 0x000000ffff0b7224 */ /* 0x001fc400078e0004 */
[----:B------:R-:W-:Y:S02]  /*7f070*/  IMAD.MOV.U32 R10, RZ, RZ, R5 ;  /* 0x000000ffff0a7224 */ /* 0x000fe400078e0005 */
[----:B------:R-:W3:Y:S04]  /*7f080*/  LDL.LU.64 R4, [R1+0x5950] ;  /* 0x0059500001047983 */ /* 0x000ee80000300a00 */
[----:B------:R0:W-:Y:S04]  /*7f090*/  STL [R1+0x1a0], R20 ;  /* 0x0001a01401007387 */ /* 0x0001e80000100800 */
[----:B0-----:R-:W3:Y:S02]  /*7f0a0*/  LDL.LU.64 R20, [R1+0x5948] ;  /* 0x0059480001147983 */ /* 0x001ee40000300a00 */
[----:B---3--:R-:W-:Y:S11]  /*7f0b0*/  HMMA.16816.F32.BF16 R4, R16, R20, R4 ;  /* 0x000000141004723c */ /* 0x008ff60000041804 */
[----:B------:R-:W-:Y:S11]  /*7f0c0*/  @!UPT UIADD3 URZ, URZ, URZ, URZ ;  /* 0x0000003f3f3ff290 */ /* 0x000ff6000fffe03f */
[----:B------:R-:W-:Y:S01]  /*7f0d0*/  @!UPT UIADD3 URZ, URZ, URZ, URZ ;  /* 0x0000003f3f3ff290 */ /* 0x000fe2000fffe03f */
[----:B------:R0:W-:Y:S04]  /*7f0e0*/  STL.64 [R1+0x190], R4 ;  /* 0x0001900401007387 */ /* 0x0001e80000100a00 */
[----:B------:R-:W-:Y:S04]  /*7f0f0*/  STL.64 [R1+0x198], R6 ;  /* 0x0001980601007387 */ /* 0x000fe80000100a00 */
[----:B0-----:R-:W4:Y:S01]  /*7f100*/  LDL.LU.64 R4, [R1+0x5940] ;  /* 0x0059400001047983 */ /* 0x001f220000300a00 */
[----:B------:R-:W-:-:S03]  /*7f110*/  IMAD.MOV.U32 R8, RZ, RZ, R2 ;  /* 0x000000ffff087224 */ /* 0x000fc600078e0002 */
[----:B------:R0:W-:Y:S01]  /*7f120*/  STL.64 [R1+0x5808], R20 ;  /* 0x0058081401007387 */ /* 0x0001e20000100a00 */
[----:B------:R-:W-:Y:S02]  /*7f130*/  IMAD.MOV.U32 R9, RZ, RZ, R0 ;  /* 0x000000ffff097224 */ /* 0x000fe400078e0000 */
[----:B------:R-:W-:Y:S02]  /*7f140*/  IMAD.MOV.U32 R2, RZ, RZ, R22 ;  /* 0x000000ffff027224 */ /* 0x000fe400078e0016 */
[----:B------:R-:W-:Y:S01]  /*7f150*/  IMAD.MOV.U32 R0, RZ, RZ, R23 ;  /* 0x000000ffff007224 */ /* 0x000fe200078e0017 */
[----:B0-----:R-:W3:Y:S04]  /*7f160*/  LDL.LU R20, [R1+0xe0] ;  /* 0x0000e00001147983 */ /* 0x001ee80000300800 */
[----:B------:R-:W3:Y:S04]  /*7f170*/  LDL.LU R21, [R1+0xe4] ;  /* 0x0000e40001157983 */ /* 0x000ee80000300800 */
[----:B------:R-:W3:Y:S04]  /*7f180*/  LDL.LU R22, [R1+0xe8] ;  /* 0x0000e80001167983 */ /* 0x000ee80000300800 */
[----:B------:R-:W3:Y:S01]  /*7f190*/  LDL.LU R23, [R1+0xec] ;  /* 0x0000ec0001177983 */ /* 0x000ee20000300800 */
[----:B----4-:R-:W-:Y:S03]  /*7f1a0*/  HMMA.16816.F32.BF16 R16, R16, R4, R24 ;  /* 0x000000041010723c */ /* 0x010fe60000041818 */
[----:B------:R-:W4:Y:S04]  /*7f1b0*/  LDL.LU R27, [R1+0x5938] ;  /* 0x00593800011b7983 */ /* 0x000f280000300800 */
[----:B------:R-:W2:Y:S04]  /*7f1c0*/  LDL.LU.64 R24, [R1+0x5930] ;  /* 0x0059300001187983 */ /* 0x000ea80000300a00 */
[----:B------:R-:W2:Y:S04]  /*7f1d0*/  LDL.LU.64 R6, [R1+0x5928] ;  /* 0x0059280001067983 */ /* 0x000ea80000300a00 */
[----:B------:R-:W2:Y:S08]  /*7f1e0*/  LDL.LU.64 R4, [R1+0x5920] ;  /* 0x0059200001047983 */ /* 0x000eb00000300a00 */
[----:B------:R-:W-:Y:S04]  /*7f1f0*/  STL.64 [R1+0x180], R16 ;  /* 0x0001801001007387 */ /* 0x000fe80000100a00 */
[----:B------:R-:W-:Y:S04]  /*7f200*/  STL.64 [R1+0x188], R18 ;  /* 0x0001881201007387 */ /* 0x000fe80000100a00 */
[----:B----4-:R2:W0:Y:S02]  /*7f210*/  LDSM.16.MT88.4 R16, [R27+0x40c00] ;  /* 0x040c00001b10783b */ /* 0x0104240000004200 */
[C---:B--2---:R-:W-:Y:S02]  /*7f220*/  HMMA.16816.F32.BF16 R24, R4.reuse, R24, R12 ;  /* 0x000000180418723c */ /* 0x044fe4000004180c */
[----:B0-----:R-:W-:Y:S04]  /*7f230*/  STL [R1+0x56c4], R18 ;  /* 0x0056c41201007387 */ /* 0x001fe80000100800 */
[----:B------:R-:W-:Y:S04]  /*7f240*/  STL [R1+0x56c0], R19 ;  /* 0x0056c01301007387 */ /* 0x000fe80000100800 */
[----:B------:R-:W2:Y:S04]  /*7f250*/  LDL.LU.64 R14, [R1+0x5918] ;  /* 0x00591800010e7983 */ /* 0x000ea80000300a00 */
[----:B------:R-:W2:Y:S09]  /*7f260*/  LDL.LU.64 R12, [R1+0x5910] ;  /* 0x00591000010c7983 */ /* 0x000eb20000300a00 */
[----:B------:R0:W-:Y:S04]  /*7f270*/  STL.64 [R1+0x170], R24 ;  /* 0x0001701801007387 */ /* 0x0001e80000100a00 */
[----:B------:R2:W-:Y:S04]  /*7f280*/  STL.64 [R1+0x178], R26 ;  /* 0x0001781a01007387 */ /* 0x0005e80000100a00 */
[----:B0-----:R-:W2:Y:S02]  /*7f290*/  LDL.LU.64 R24, [R1+0x5908] ;  /* 0x0059080001187983 */ /* 0x001ea40000300a00 */
[C---:B--2---:R-:W-:Y:S02]  /*7f2a0*/  HMMA.16816.F32.BF16 R24, R4.reuse, R24, R12 ;  /* 0x000000180418723c */ /* 0x044fe4000004180c */
[----:B------:R-:W2:Y:S04]  /*7f2b0*/  LDL.LU.64 R14, [R1+0x5900] ;  /* 0x00590000010e7983 */ /* 0x000ea80000300a00 */
[----:B------:R-:W2:Y:S11]  /*7f2c0*/  LDL.LU.64 R12, [R1+0x58f8] ;  /* 0x0058f800010c7983 */ /* 0x000eb60000300a00 */
[----:B------:R-:W-:Y:S06]  /*7f2d0*/  @!UPT UIADD3 URZ, URZ, URZ, URZ ;  /* 0x0000003f3f3ff290 */ /* 0x000fec000fffe03f */
        /* <DEDUP_REMOVED lines=50> */
[----:B------:R-:W-:Y:S04]  /*7f600*/  STL.64 [R1+0xf8], R26 ;  /* 0x0000f81a01007387 */ /* 0x000fe80000100a00 */
[----:B0-----:R-:W3:Y:S02]  /*7f610*/  LDL.LU.64 R24, [R1+0x5848] ;  /* 0x0058480001187983 */ /* 0x001ee40000300a00 */
[C---:B---3--:R-:W-:Y:S02]  /*7f620*/  HMMA.16816.F32.BF16 R20, R4.reuse, R24, R20 ;  /* 0x000000180414723c */ /* 0x048fe40000041814 */
[----:B------:R-:W3:Y:S11]  /*7f630*/  LDL.LU R24, [R1+0x2d0] ;  /* 0x0002d00001187983 */ /* 0x000ef60000300800 */
[----:B------:R-:W-:Y:S10]  /*7f640*/  @!UPT UIADD3 URZ, URZ, URZ, URZ ;  /* 0x0000003f3f3ff290 */ /* 0x000ff4000fffe03f */
[----:B------:R0:W-:Y:S02]  /*7f650*/  STL.64 [R1+0xe0], R20 ;  /* 0x0000e01401007387 */ /* 0x0001e40000100a00 */
[----:B0-----:R-:W-:Y:S02]  /*7f660*/  IMAD.MOV.U32 R20, RZ, RZ, R11 ;  /* 0x000000ffff147224 */ /* 0x001fe400078e000b */
[----:B------:R-:W-:Y:S02]  /*7f670*/  IMAD.MOV.U32 R21, RZ, RZ, R10 ;  /* 0x000000ffff157224 */ /* 0x000fe400078e000a */
[----:B--2---:R-:W-:Y:S01]  /*7f680*/  HMMA.16816.F32.BF16 R8, R4, R8, R12 ;  /* 0x000000080408723c */ /* 0x004fe2000004180c */
[----:B------:R-:W-:Y:S04]  /*7f690*/  STL.64 [R1+0xe8], R22 ;  /* 0x0000e81601007387 */ /* 0x000fe80000100a00 */
[----:B------:R-:W3:Y:S04]  /*7f6a0*/  LDL.LU R25, [R1+0x2d4] ;  /* 0x0002d40001197983 */ /* 0x000ee80000300800 */
[----:B------:R-:W3:Y:S04]  /*7f6b0*/  LDL.LU R26, [R1+0x2d8] ;  /* 0x0002d800011a7983 */ /* 0x000ee80000300800 */
[----:B------:R-:W3:Y:S04]  /*7f6c0*/  LDL.LU R27, [R1+0x2dc] ;  /* 0x0002dc00011b7983 */ /* 0x000ee80000300800 */
[----:B------:R-:W2:Y:S06]  /*7f6d0*/  LDL.LU.64 R12, [R1+0x5840] ;  /* 0x00584000010c7983 */ /* 0x000eac0000300a00 */
[----:B------:R0:W-:Y:S01]  /*7f6e0*/  STL.64 [R1+0xd0], R8 ;  /* 0x0000d00801007387 */ /* 0x0001e20000100a00 */
[----:B------:R-:W-:-:S02]  /*7f6f0*/  IMAD.MOV.U32 R14, RZ, RZ, R10 ;  /* 0x000000ffff0e7224 */ /* 0x000fc400078e000a */
[----:B------:R-:W-:Y:S02]  /*7f700*/  IMAD.MOV.U32 R15, RZ, RZ, R11 ;  /* 0x000000ffff0f7224 */ /* 0x000fe400078e000b */
[----:B------:R-:W2:Y:S04]  /*7f710*/  LDL.LU.64 R10, [R1+0x5838] ;  /* 0x00583800010a7983 */ /* 0x000ea80000300a00 */
[----:B0-----:R-:W2:Y:S02]  /*7f720*/  LDL.LU.64 R8, [R1+0x5830] ;  /* 0x0058300001087983 */ /* 0x001ea40000300a00 */
[C---:B--2---:R-:W-:Y:S11]  /*7f730*/  HMMA.16816.F32.BF16 R8, R4.reuse, R12, R8 ;  /* 0x0000000c0408723c */ /* 0x044ff60000041808 */
[----:B------:R-:W-:Y:S11]  /*7f740*/  @!UPT UIADD3 URZ, URZ, URZ, URZ ;  /* 0x0000003f3f3ff290 */ /* 0x000ff6000fffe03f */
[----:B------:R-:W-:Y:S01]  /*7f750*/  @!UPT UIADD3 URZ, URZ, URZ, URZ ;  /* 0x0000003f3f3ff290 */ /* 0x000fe2000fffe03f */
[----:B------:R0:W-:Y:S01]  /*7f760*/  STL.64 [R1+0xc8], R10 ;  /* 0x0000c80a01007387 */ /* 0x0001e20000100a00 */
[----:B------:R-:W-:Y:S02]  /*7f770*/  IMAD.MOV.U32 R18, RZ, RZ, R8 ;  /* 0x000000ffff127224 */ /* 0x000fe400078e0008 */
[----:B------:R-:W-:Y:S01]  /*7f780*/  IMAD.MOV.U32 R19, RZ, RZ, R9 ;  /* 0x000000ffff137224 */ /* 0x000fe200078e0009 */
[----:B0-----:R-:W2:Y:S04]  /*7f790*/  LDL.LU.64 R10, [R1+0x5828] ;  /* 0x00582800010a7983 */ /* 0x001ea80000300a00 */
[----:B------:R-:W3:Y:S04]  /*7f7a0*/  LDL.LU.64 R8, [R1+0x5820] ;  /* 0x0058200001087983 */ /* 0x000ee80000300a00 */
[----:B------:R0:W-:Y:S04]  /*7f7b0*/  STL.64 [R1+0x5790], R14 ;  /* 0x0057900e01007387 */ /* 0x0001e80000100a00 */
[----:B------:R-:W4:Y:S04]  /*7f7c0*/  LDL.LU R12, [R1+0x290] ;  /* 0x00029000010c7983 */ /* 0x000f280000300800 */
[----:B------:R-:W4:Y:S04]  /*7f7d0*/  LDL.LU R13, [R1+0x294] ;  /* 0x00029400010d7983 */ /* 0x000f280000300800 */
[----:B0-----:R-:W2:Y:S04]  /*7f7e0*/  LDL.LU R14, [R1+0x298] ;  /* 0x00029800010e7983 */ /* 0x001ea80000300800 */
[----:B------:R-:W2:Y:S04]  /*7f7f0*/  LDL.LU R15, [R1+0x29c] ;  /* 0x00029c00010f7983 */ /* 0x000ea80000300800 */
[----:B--2---:R-:W-:Y:S04]  /*7f800*/  STL.64 [R1+0x5800], R14 ;  /* 0x0058000e01007387 */ /* 0x004fe80000100a00 */
[----:B----4-:R0:W-:Y:S04]  /*7f810*/  STL.64 [R1+0x57f8], R12 ;  /* 0x0057f80c01007387 */ /* 0x0101e80000100a00 */
[----:B0-----:R-:W2:Y:S04]  /*7f820*/  LDL.LU R12, [R1+0x2b0] ;  /* 0x0002b000010c7983 */ /* 0x001ea80000300800 */
[----:B------:R-:W2:Y:S04]  /*7f830*/  LDL.LU R13, [R1+0x2b4] ;  /* 0x0002b400010d7983 */ /* 0x000ea80000300800 */
[----:B------:R-:W4:Y:S04]  /*7f840*/  LDL.LU R14, [R1+0x2b8] ;  /* 0x0002b800010e7983 */ /* 0x000f280000300800 */
[----:B------:R-:W4:Y:S01]  /*7f850*/  LDL.LU R15, [R1+0x2bc] ;  /* 0x0002bc00010f7983 */ /* 0x000f220000300800 */
[C---:B---3--:R-:W-:Y:S03]  /*7f860*/  HMMA.16816.F32.BF16 R24, R4.reuse, R8, R24 ;  /* 0x000000080418723c */ /* 0x048fe60000041818 */
[----:B----4-:R-:W-:Y:S04]  /*7f870*/  STL.64 [R1+0x5818], R14 ;  /* 0x0058180e01007387 */ /* 0x010fe80000100a00 */
[----:B--2---:R0:W-:Y:S04]  /*7f880*/  STL.64 [R1+0x5810], R12 ;  /* 0x0058100c01007387 */ /* 0x0041e80000100a00 */
[----:B0-----:R-:W2:Y:S04]  /*7f890*/  LDL.LU R12, [R1+0x2c0] ;  /* 0x0002c000010c7983 */ /* 0x001ea80000300800 */
[----:B------:R-:W2:Y:S04]  /*7f8a0*/  LDL.LU R13, [R1+0x2c4] ;  /* 0x0002c400010d7983 */ /* 0x000ea80000300800 */
[----:B------:R-:W2:Y:S04]  /*7f8b0*/  LDL.LU R14, [R1+0x2c8] ;  /* 0x0002c800010e7983 */ /* 0x000ea80000300800 */
[----:B------:R-:W2:Y:S04]  /*7f8c0*/  LDL.LU R15, [R1+0x2cc] ;  /* 0x0002cc00010f7983 */ /* 0x000ea80000300800 */
[----:B------:R-:W-:Y:S04]  /*7f8d0*/  STL.64 [R1+0x56d0], R18 ;  /* 0x0056d01201007387 */ /* 0x000fe80000100a00 */
[----:B------:R0:W-:Y:S04]  /*7f8e0*/  STL.64 [R1+0x56c8], R16 ;  /* 0x0056c81001007387 */ /* 0x0001e80000100a00 */
[----:B0-----:R-:W3:Y:S04]  /*7f8f0*/  LDL.LU.64 R16, [R1+0x1d0] ;  /* 0x0001d00001107983 */ /* 0x001ee80000300a00 */
[----:B------:R-:W4:Y:S01]  /*7f900*/  LDL.LU.64 R18, [R1+0x1d8] ;  /* 0x0001d80001127983 */ /* 0x000f220000300a00 */
[----:B--2---:R-:W-:Y:S03]  /*7f910*/  HMMA.16816.F32.BF16 R20, R4, R20, R12 ;  /* 0x000000140414723c */ /* 0x004fe6000004180c */
[----:B----4-:R-:W-:Y:S04]  /*7f920*/  STL [R1+0x56e8], R18 ;  /* 0x0056e81201007387 */ /* 0x010fe80000100800 */
[----:B------:R-:W-:Y:S04]  /*7f930*/  STL [R1+0x56e4], R19 ;  /* 0x0056e41301007387 */ /* 0x000fe80000100800 */
[----:B------:R-:W-:Y:S04]  /*7f940*/  STL.64 [R1+0x55b8], R26 ;  /* 0x0055b81a01007387 */ /* 0x000fe80000100a00 */
[----:B------:R0:W-:Y:S04]  /*7f950*/  STL.64 [R1+0x55b0], R24 ;  /* 0x0055b01801007387 */ /* 0x0001e80000100a00 */
[----:B0-----:R-:W3:Y:S04]  /*7f960*/  LDL.LU R24, [R1+0x2a0] ;  /* 0x0002a00001187983 */ /* 0x001ee80000300800 */
[----:B------:R-:W3:Y:S04]  /*7f970*/  LDL.LU R25, [R1+0x2a4] ;  /* 0x0002a40001197983 */ /* 0x000ee80000300800 */
[----:B------:R-:W3:Y:S04]  /*7f980*/  LDL.LU R26, [R1+0x2a8] ;  /* 0x0002a800011a7983 */ /* 0x000ee80000300800 */
[----:B------:R-:W2:Y:S04]  /*7f990*/  LDL.LU.64 R14, [R1+0x5818] ;  /* 0x00581800010e7983 */ /* 0x000ea80000300a00 */
[----:B------:R-:W2:Y:S04]  /*7f9a0*/  LDL.LU.64 R12, [R1+0x5810] ;  /* 0x00581000010c7983 */ /* 0x000ea80000300a00 */
[----:B------:R0:W-:Y:S04]  /*7f9b0*/  STL.64 [R1+0x2c0], R20 ;  /* 0x0002c01401007387 */ /* 0x0001e80000100a00 */
[----:B------:R2:W-:Y:S04]  /*7f9c0*/  STL [R1+0x2c8], R22 ;  /* 0x0002c81601007387 */ /* 0x0005e80000100800 */
[----:B0-----:R-:W2:Y:S01]  /*7f9d0*/  LDL.LU.64 R20, [R1+0x5808] ;  /* 0x0058080001147983 */ /* 0x001ea20000300a00 */
[----:B------:R-:W-:-:S02]  /*7f9e0*/  IMAD.MOV.U32 R27, RZ, RZ, R29 ;  /* 0x000000ffff1b7224 */ /* 0x000fc400078e001d */
[----:B------:R-:W-:-:S05]  /*7f9f0*/  IMAD.MOV.U32 R29, RZ, RZ, R23 ;  /* 0x000000ffff1d7224 */ /* 0x000fca00078e0017 */
[----:B------:R-:W-:Y:S01]  /*7fa00*/  STL [R1+0x56bc], R29 ;  /* 0x0056bc1d01007387 */ /* 0x000fe20000100800 */
[C---:B---3--:R-:W-:Y:S08]  /*7fa10*/  HMMA.16816.F32.BF16 R16, R4.reuse, R16, R24 ;  /* 0x000000100410723c */ /* 0x048ff00000041818 */
[----:B--2---:R-:W-:Y:S01]  /*7fa20*/  HMMA.16816.F32.BF16 R20, R4, R20, R12 ;  /* 0x000000140414723c */ /* 0x004fe2000004180c */
[----:B------:R-:W2:Y:S04]  /*7fa30*/  LDL.LU.64 R14, [R1+0x5800] ;  /* 0x00580000010e7983 */ /* 0x000ea80000300a00 */
[----:B------:R-:W2:Y:S11]  /*7fa40*/  LDL.LU.64 R12, [R1+0x57f8] ;  /* 0x0057f800010c7983 */ /* 0x000eb60000300a00 */
[----:B------:R-:W-:Y:S07]  /*7fa50*/  @!UPT UIADD3 URZ, URZ, URZ, URZ ;  /* 0x0000003f3f3ff290 */ /* 0x000fee000fffe03f */
[----:B------:R-:W-:Y:S04]  /*7fa60*/  STL.64 [R1+0x2b0], R20 ;  /* 0x0002b01401007387 */ /* 0x000fe80000100a00 */
[----:B------:R0:W-:Y:S04]  /*7fa70*/  STL.64 [R1+0x2b8], R22 ;  /* 0x0002b81601007387 */ /* 0x0001e80000100a00 */
[----:B0-----:R-:W2:Y:S04]  /*7fa80*/  LDL.LU.64 R22, [R1+0x57f0] ;  /* 0x0057f00001167983 */ /* 0x001ea80000300a00 */
[----:B------:R-:W2:Y:S04]  /*7fa90*/  LDL.LU.64 R20, [R1+0x57e8] ;  /* 0x0057e80001147983 */ /* 0x000ea80000300a00 */
[----:B------:R0:W-:Y:S04]  /*7faa0*/  STL.64 [R1+0x2a0], R16 ;  /* 0x0002a01001007387 */ /* 0x0001e80000100a00 */
[----:B------:R-:W2:Y:S01]  /*7fab0*/  LDL.LU.64 R6, [R1+0xa8] ;  /* 0x0000a80001067983 */ /* 0x000ea20000300a00 */
[----:B------:R-:W-:-:S02]  /*7fac0*/  IMAD.MOV.U32 R9, RZ, RZ, R18 ;  /* 0x000000ffff097224 */ /* 0x000fc400078e0012 */
[----:B------:R-:W-:Y:S01]  /*7fad0*/  IMAD.MOV.U32 R8, RZ, RZ, R19 ;  /* 0x000000ffff087224 */ /* 0x000fe200078e0013 */
[----:B0-----:R-:W3:Y:S04]  /*7fae0*/  LDL.LU R16, [R1+0x270] ;  /* 0x0002700001107983 */ /* 0x001ee80000300800 */
[----:B------:R-:W3:Y:S04]  /*7faf0*/  LDL.LU R17, [R1+0x274] ;  /* 0x0002740001117983 */ /* 0x000ee80000300800 */
[----:B------:R-:W3:Y:S04]  /*7fb00*/  LDL.LU R18, [R1+0x278] ;  /* 0x0002780001127983 */ /* 0x000ee80000300800 */
[----:B------:R-:W3:Y:S04]  /*7fb10*/  LDL.LU R19, [R1+0x27c] ;  /* 0x00027c0001137983 */ /* 0x000ee80000300800 */
[----:B------:R-:W4:Y:S01]  /*7fb20*/  LDL.LU.64 R26, [R1+0x38] ;  /* 0x00003800011a7983 */ /* 0x000f220000300a00 */
[----:B--2---:R-:W-:Y:S03]  /*7fb30*/  HMMA.16816.F32.BF16 R12, R20, R6, R12 ;  /* 0x00000006140c723c */ /* 0x004fe6000004180c */
[----:B----4-:R0:W-:Y:S04]  /*7fb40*/  STL.64 [R1+0x5798], R26 ;  /* 0x0057981a01007387 */ /* 0x0101e80000100a00 */
[----:B------:R-:W-:Y:S04]  /*7fb50*/  STL [R1+0x56ec], R8 ;  /* 0x0056ec0801007387 */ /* 0x000fe80000100800 */
[----:B------:R-:W-:Y:S11]  /*7fb60*/  STL [R1+0x5590], R9 ;  /* 0x0055900901007387 */ /* 0x000ff60000100800 */
[----:B------:R-:W-:Y:S01]  /*7fb70*/  @!UPT UIADD3 URZ, URZ, URZ, URZ ;  /* 0x0000003f3f3ff290 */ /* 0x000fe2000fffe03f */
[----:B------:R-:W-:Y:S04]  /*7fb80*/  STL [R1+0x290], R12 ;  /* 0x0002900c01007387 */ /* 0x000fe80000100800 */
[----:B------:R-:W2:Y:S04]  /*7fb90*/  LDL.LU R24, [R1+0x230] ;  /* 0x0002300001187983 */ /* 0x000ea80000300800 */
[----:B------:R-:W2:Y:S04]  /*7fba0*/  LDL.LU R25, [R1+0x234] ;  /* 0x0002340001197983 */ /* 0x000ea80000300800 */
[----:B0-----:R-:W4:Y:S01]  /*7fbb0*/  LDL.LU R26, [R1+0x238] ;  /* 0x00023800011a7983 */ /* 0x001f220000300800 */
[----:B------:R-:W-:-:S03]  /*7fbc0*/  IMAD.MOV.U32 R27, RZ, RZ, R28 ;  /* 0x000000ffff1b7224 */ /* 0x000fc600078e001c */
[----:B------:R-:W2:Y:S04]  /*7fbd0*/  LDL.LU R28, [R1+0x57e4] ;  /* 0x0057e400011c7983 */ /* 0x000ea80000300800 */
[----:B----4-:R0:W-:Y:S04]  /*7fbe0*/  STL.64 [R1+0x57a8], R26 ;  /* 0x0057a81a01007387 */ /* 0x0101e80000100a00 */
[----:B--2---:R-:W-:Y:S04]  /*7fbf0*/  STL.64 [R1+0x57a0], R24 ;  /* 0x0057a01801007387 */ /* 0x004fe80000100a00 */
[----:B0-----:R-:W2:Y:S04]  /*7fc00*/  LDL.LU.64 R26, [R1+0x58] ;  /* 0x00005800011a7983 */ /* 0x001ea80000300a00 */
[----:B--2---:R0:W-:Y:S04]  /*7fc10*/  STL.64 [R1+0x57b0], R26 ;  /* 0x0057b01a01007387 */ /* 0x0041e80000100a00 */
[----:B0-----:R-:W2:Y:S04]  /*7fc20*/  LDL.LU.64 R26, [R1+0x68] ;  /* 0x00006800011a7983 */ /* 0x001ea80000300a00 */
[----:B--2---:R0:W-:Y:S04]  /*7fc30*/  STL.64 [R1+0x57c0], R26 ;  /* 0x0057c01a01007387 */ /* 0x0041e80000100a00 */
[----:B0-----:R-:W2:Y:S01]  /*7fc40*/  LDL.LU.64 R26, [R1+0x78] ;  /* 0x00007800011a7983 */ /* 0x001ea20000300a00 */
[----:B------:R-:W-:-:S02]  /*7fc50*/  IMAD.MOV.U32 R5, RZ, RZ, R14 ;  /* 0x000000ffff057224 */ /* 0x000fc400078e000e */
[----:B------:R-:W-:Y:S01]  /*7fc60*/  IMAD.MOV.U32 R4, RZ, RZ, R15 ;  /* 0x000000ffff047224 */ /* 0x000fe200078e000f */
[----:B--2---:R0:W-:Y:S04]  /*7fc70*/  STL.64 [R1+0x57d8], R26 ;  /* 0x0057d81a01007387 */ /* 0x0041e80000100a00 */
[----:B0-----:R-:W2:Y:S04]  /*7fc80*/  LDL.LU.64 R26, [R1+0x98] ;  /* 0x00009800011a7983 */ /* 0x001ea80000300a00 */
[----:B------:R-:W4:Y:S01]  /*7fc90*/  LDL.LU.64 R14, [R1+0x48] ;  /* 0x00004800010e7983 */ /* 0x000f220000300a00 */
[----:B------:R-:W-:-:S02]  /*7fca0*/  IMAD.MOV.U32 R9, RZ, RZ, R6 ;  /* 0x000000ffff097224 */ /* 0x000fc400078e0006 */
[----:B------:R-:W-:Y:S01]  /*7fcb0*/  IMAD.MOV.U32 R6, RZ, RZ, R13 ;  /* 0x000000ffff067224 */ /* 0x000fe200078e000d */
[----:B----4-:R0:W-:Y:S04]  /*7fcc0*/  STL.64 [R1+0x57b8], R14 ;  /* 0x0057b80e01007387 */ /* 0x0101e80000100a00 */
[----:B------:R-:W4:Y:S04]  /*7fcd0*/  LDL.LU R12, [R1+0x250] ;  /* 0x00025000010c7983 */ /* 0x000f280000300800 */
[----:B------:R-:W4:Y:S04]  /*7fce0*/  LDL.LU R13, [R1+0x254] ;  /* 0x00025400010d7983 */ /* 0x000f280000300800 */
[----:B0-----:R-:W4:Y:S01]  /*7fcf0*/  LDL.LU R14, [R1+0x258] ;  /* 0x00025800010e7983 */ /* 0x001f220000300800 */
[----:B------:R-:W-:-:S03]  /*7fd00*/  IMAD.MOV.U32 R15, RZ, RZ, R28 ;  /* 0x000000ffff0f7224 */ /* 0x000fc600078e001c */
[----:B------:R-:W2:Y:S04]  /*7fd10*/  LDL.LU R28, [R1+0x57e0] ;  /* 0x0057e000011c7983 */ /* 0x000ea80000300800 */
[----:B------:R-:W-:Y:S04]  /*7fd20*/  STL [R1+0x56f4], R7 ;  /* 0x0056f40701007387 */ /* 0x000fe80000100800 */
[----:B------:R-:W-:Y:S04]  /*7fd30*/  STL [R1+0x56f0], R9 ;  /* 0x0056f00901007387 */ /* 0x000fe80000100800 */
[----:B------:R-:W-:Y:S04]  /*7fd40*/  STL [R1+0x56e0], R6 ;  /* 0x0056e00601007387 */ /* 0x000fe80000100800 */
[----:B------:R0:W-:Y:S04]  /*7fd50*/  STL.64 [R1+0x56d8], R4 ;  /* 0x0056d80401007387 */ /* 0x0001e80000100a00 */
[----:B0-----:R-:W3:Y:S04]  /*7fd60*/  LDL.LU R4, [R1+0x280] ;  /* 0x0002800001047983 */ /* 0x001ee80000300800 */
[----:B------:R-:W3:Y:S04]  /*7fd70*/  LDL.LU R5, [R1+0x284] ;  /* 0x0002840001057983 */ /* 0x000ee80000300800 */
[----:B------:R-:W3:Y:S01]  /*7fd80*/  LDL.LU R6, [R1+0x288] ;  /* 0x0002880001067983 */ /* 0x000ee20000300800 */
[----:B--2---:R-:W-:-:S07]  /*7fd90*/  IMAD.MOV.U32 R7, RZ, RZ, R28 ;  /* 0x000000ffff077224 */ /* 0x004fce00078e001c */
[----:B---3--:R-:W-:Y:S11]  /*7fda0*/  HMMA.16816.F32.BF16 R4, R20, R26, R4 ;  /* 0x0000001a1404723c */ /* 0x008ff60000041804 */
[----:B------:R-:W-:Y:S11]  /*7fdb0*/  @!UPT UIADD3 URZ, URZ, URZ, URZ ;  /* 0x0000003f3f3ff290 */ /* 0x000ff6000fffe03f */
[----:B------:R-:W-:Y:S01]  /*7fdc0*/  @!UPT UIADD3 URZ, URZ, URZ, URZ ;  /* 0x0000003f3f3ff290 */ /* 0x000fe2000fffe03f */
[----:B------:R0:W-:Y:S04]  /*7fdd0*/  STL.64 [R1+0x280], R4 ;  /* 0x0002800401007387 */ /* 0x0001e80000100a00 */
[----:B------:R1:W-:Y:S01]  /*7fde0*/  STL.64 [R1+0x288], R6 ;  /* 0x0002880601007387 */ /* 0x0003e20000100a00 */
[----:B0-----:R-:W-:Y:S02]  /*7fdf0*/  IMAD.MOV.U32 R4, RZ, RZ, R27 ;  /* 0x000000ffff047224 */ /* 0x001fe400078e001b */
[----:B------:R-:W-:-:S03]  /*7fe00*/  IMAD.MOV.U32 R5, RZ, RZ, R26 ;  /* 0x000000ffff057224 */ /* 0x000fc600078e001a */
[----:B------:R0:W-:Y:S04]  /*7fe10*/  STL [R1+0x56fc], R4 ;  /* 0x0056fc0401007387 */ /* 0x0001e80000100800 */
[----:B------:R2:W-:Y:S04]  /*7fe20*/  STL [R1+0x56f8], R5 ;  /* 0x0056f80501007387 */ /* 0x0005e80000100800 */
[----:B-1----:R-:W3:Y:S01]  /*7fe30*/  LDL.LU.64 R6, [R1+0x88] ;  /* 0x0000880001067983 */ /* 0x002ee20000300a00 */
[----:B0-----:R-:W-:Y:S02]  /*7fe40*/  IMAD.MOV.U32 R4, RZ, RZ, R10 ;  /* 0x000000ffff047224 */ /* 0x001fe400078e000a */
[----:B--2---:R-:W-:Y:S01]  /*7fe50*/  IMAD.MOV.U32 R5, RZ, RZ, R11 ;  /* 0x000000ffff057224 */ /* 0x004fe200078e000b */
[----:B---3--:R-:W-:Y:S07]  /*7fe60*/  HMMA.16816.F32.BF16 R24, R20, R6, R16 ;  /* 0x000000061418723c */ /* 0x008fee0000041810 */
[----:B------:R-:W-:-:S02]  /*7fe70*/  IMAD.MOV.U32 R16, RZ, RZ, R6 ;  /* 0x000000ffff107224 */ /* 0x000fc400078e0006 */
[----:B------:R-:W-:Y:S11]  /*7fe80*/  IMAD.MOV.U32 R6, RZ, RZ, R7 ;  /* 0x000000ffff067224 */ /* 0x000ff600078e0007 */
[----:B------:R-:W-:Y:S03]  /*7fe90*/  @!UPT UIADD3 URZ, URZ, URZ, URZ ;  /* 0x0000003f3f3ff290 */ /* 0x000fe6000fffe03f */
[----:B------:R-:W-:Y:S01]  /*7fea0*/  STL.64 [R1+0x270], R24 ;  /* 0x0002701801007387 */ /* 0x000fe20000100a00 */
[----:B------:R-:W-:-:S03]  /*7feb0*/  IMAD.MOV.U32 R28, RZ, RZ, R27 ;  /* 0x000000ffff1c7224 */ /* 0x000fc600078e001b */
[----:B------:R0:W-:Y:S04]  /*7fec0*/  STL [R1+0x278], R26 ;  /* 0x0002781a01007387 */ /* 0x0001e80000100800 */
[----:B0-----:R-:W2:Y:S04]  /*7fed0*/  LDL.LU.64 R26, [R1+0x57d8] ;  /* 0x0057d800011a7983 */ /* 0x001ea80000300a00 */
[----:B------:R0:W-:Y:S04]  /*7fee0*/  STL [R1+0x5704], R6 ;  /* 0x0057040601007387 */ /* 0x0001e80000100800 */
[----:B------:R-:W3:Y:S04]  /*7fef0*/  LDL.LU R10, [R1+0x57d4] ;  /* 0x0057d400010a7983 */ /* 0x000ee80000300800 */
[----:B------:R-:W2:Y:S04]  /*7ff00*/  LDL.LU R11, [R1+0x57d0] ;  /* 0x0057d000010b7983 */ /* 0x000ea80000300800 */
[----:B0-----:R-:W4:Y:S04]  /*7ff10*/  LDL.LU R6, [R1+0x248] ;  /* 0x0002480001067983 */ /* 0x001f280000300800 */
[----:B------:R-:W4:Y:S04]  /*7ff20*/  LDL.LU R7, [R1+0x24c] ;  /* 0x00024c0001077983 */ /* 0x000f280000300800 */
[----:B------:R0:W-:Y:S04]  /*7ff30*/  STL [R1+0x5700], R16 ;  /* 0x0057001001007387 */ /* 0x0001e80000100800 */
[----:B0-----:R-:W4:Y:S04]  /*7ff40*/  LDL.LU R16, [R1+0x260] ;  /* 0x0002600001107983 */ /* 0x001f280000300800 */
[----:B------:R-:W4:Y:S01]  /*7ff50*/  LDL.LU R17, [R1+0x264] ;  /* 0x0002640001117983 */ /* 0x000f220000300800 */
[----:B---3--:R-:W-:-:S03]  /*7ff60*/  IMAD.MOV.U32 R18, RZ, RZ, R10 ;  /* 0x000000ffff127224 */ /* 0x008fc600078e000a */
[----:B------:R-:W3:Y:S01]  /*7ff70*/  LDL.LU R10, [R1+0x57cc] ;  /* 0x0057cc00010a7983 */ /* 0x000ee20000300800 */
[----:B--2---:R-:W-:-:S03]  /*7ff80*/  IMAD.MOV.U32 R19, RZ, RZ, R11 ;  /* 0x000000ffff137224 */ /* 0x004fc600078e000b */
[----:B------:R-:W3:Y:S04]  /*7ff90*/  LDL.LU R11, [R1+0x57c8] ;  /* 0x0057c800010b7983 */ /* 0x000ee80000300800 */
[C---:B----4-:R-:W-:Y:S11]  /*7ffa0*/  HMMA.16816.F32.BF16 R16, R20.reuse, R26, R16 ;  /* 0x0000001a1410723c */ /* 0x050ff60000041810 */
[----:B------:R-:W-:Y:S11]  /*7ffb0*/  @!UPT UIADD3 URZ, URZ, URZ, URZ ;  /* 0x0000003f3f3ff290 */ /* 0x000ff6000fffe03f */
[----:B------:R-:W-:Y:S01]  /*7ffc0*/  @!UPT UIADD3 URZ, URZ, URZ, URZ ;  /* 0x0000003f3f3ff290 */ /* 0x000fe2000fffe03f */
[----:B------:R0:W-:Y:S04]  /*7ffd0*/  STL.64 [R1+0x260], R16 ;  /* 0x0002601001007387 */ /* 0x0001e80000100a00 */
[----:B------:R1:W-:Y:S01]  /*7ffe0*/  STL.64 [R1+0x268], R18 ;  /* 0x0002681201007387 */ /* 0x0003e20000100a00 */
[----:B0-----:R-:W-:Y:S02]  /*7fff0*/  IMAD.MOV.U32 R17, RZ, RZ, R27 ;  /* 0x000000ffff117224 */ /* 0x001fe400078e001b */
[----:B-1----:R-:W-:Y:S02]  /*80000*/  IMAD.MOV.U32 R19, RZ, RZ, R26 ;  /* 0x000000ffff137224 */ /* 0x002fe400078e001a */
[----:B------:R-:W2:Y:S02]  /*80010*/  LDL.LU.64 R26, [R1+0x57c0] ;  /* 0x0057c000011a7983 */ /* 0x000ea40000300a00 */
[----:B--2---:R-:W-:Y:S01]  /*80020*/  HMMA.16816.F32.BF16 R12, R20, R26, R12 ;  /* 0x0000001a140c723c */ /* 0x004fe2000004180c */
[----:B------:R-:W-:-:S02]  /*80030*/  IMAD.MOV.U32 R8, RZ, RZ, R26 ;  /* 0x000000ffff087224 */ /* 0x000fc400078e001a */
[----:B------:R-:W-:Y:S11]  /*80040*/  IMAD.MOV.U32 R18, RZ, RZ, R27 ;  /* 0x000000ffff127224 */ /* 0x000ff600078e001b */
[----:B------:R-:W-:Y:S09]  /*80050*/  @!UPT UIADD3 URZ, URZ, URZ, URZ ;  /* 0x0000003f3f3ff290 */ /* 0x000ff2000fffe03f */
[----:B------:R-:W-:Y:S04]  /*80060*/  STL.64 [R1+0x250], R12 ;  /* 0x0002500c01007387 */ /* 0x000fe80000100a00 */
[----:B------:R0:W-:Y:S04]  /*80070*/  STL.64 [R1+0x258], R14 ;  /* 0x0002580e01007387 */ /* 0x0001e80000100a00 */
[----:B0-----:R-:W2:Y:S04]  /*80080*/  LDL.LU.64 R14, [R1+0x57b8] ;  /* 0x0057b800010e7983 */ /* 0x001ea80000300a00 */
[----:B------:R-:W4:Y:S02]  /*80090*/  LDL.LU.64 R26, [R1+0x57b0] ;  /* 0x0057b000011a7983 */ /* 0x000f240000300a00 */
[C---:B----4-:R-:W-:Y:S01]  /*800a0*/  HMMA.16816.F32.BF16 R4, R20.reuse, R26, R4 ;  /* 0x0000001a1404723c */ /* 0x050fe20000041804 */
[----:B------:R-:W-:Y:S11]  /*800b0*/  IMAD.MOV.U32 R9, RZ, RZ, R27 ;  /* 0x000000ffff097224 */ /* 0x000ff600078e001b */
[----:B------:R-:W-:Y:S11]  /*800c0*/  @!UPT UIADD3 URZ, URZ, URZ, URZ ;  /* 0x0000003f3f3ff290 */ /* 0x000ff6000fffe03f */
[----:B------:R-:W-:Y:S04]  /*800d0*/  STL.64 [R1+0x240], R4 ;  /* 0x0002400401007387 */ /* 0x000fe80000100a00 */
[----:B------:R0:W-:Y:S02]  /*800e0*/  STL.64 [R1+0x248], R6 ;  /* 0x0002480601007387 */ /* 0x0001e40000100a00 */
[----:B0-----:R-:W-:Y:S02]  /*800f0*/  IMAD.MOV.U32 R7, RZ, RZ, R26 ;  /* 0x000000ffff077224 */ /* 0x001fe400078e001a */
[----:B------:R-:W2:Y:S04]  /*80100*/  LDL.LU.64 R26, [R1+0x57a8] ;  /* 0x0057a800011a7983 */ /* 0x000ea80000300a00 */
[----:B------:R-:W2:Y:S04]  /*80110*/  LDL.LU.64 R24, [R1+0x57a0] ;  /* 0x0057a00001187983 */ /* 0x000ea80000300a00 */
[----:B---3--:R-:W-:Y:S04]  /*80120*/  STL.64 [R1+0x5740], R10 ;  /* 0x0057400a01007387 */ /* 0x008fe80000100a00 */
[----:B------:R0:W-:Y:S04]  /*80130*/  STL.64 [R1+0x5738], R8 ;  /* 0x0057380801007387 */ /* 0x0001e80000100a00 */
[----:B0-----:R-:W3:Y:S04]  /*80140*/  LDL.LU R8, [R1+0x220] ;  /* 0x0002200001087983 */ /* 0x001ee80000300800 */
[----:B------:R-:W3:Y:S04]  /*80150*/  LDL.LU R9, [R1+0x224] ;  /* 0x0002240001097983 */ /* 0x000ee80000300800 */
[----:B------:R-:W3:Y:S04]  /*80160*/  LDL.LU R10, [R1+0x228] ;  /* 0x00022800010a7983 */ /* 0x000ee80000300800 */
[----:B------:R-:W3:Y:S01]  /*80170*/  LDL.LU R11, [R1+0x22c] ;  /* 0x00022c00010b7983 */ /* 0x000ee20000300800 */
[----:B--2---:R-:W-:Y:S11]  /*80180*/  HMMA.16816.F32.BF16 R24, R20, R14, R24 ;  /* 0x0000000e1418723c */ /* 0x004ff60000041818 */
[----:B------:R-:W-:Y:S11]  /*80190*/  @!UPT UIADD3 URZ, URZ, URZ, URZ ;  /* 0x0000003f3f3ff290 */ /* 0x000ff6000fffe03f */
[----:B------:R-:W-:Y:S01]  /*801a0*/  @!UPT UIADD3 URZ, URZ, URZ, URZ ;  /* 0x0000003f3f3ff290 */ /* 0x000fe2000fffe03f */
[----:B------:R-:W-:Y:S04]  /*801b0*/  STL.64 [R1+0x230], R24 ;  /* 0x0002301801007387 */ /* 0x000fe80000100a00 */
[----:B------:R0:W-:Y:S04]  /*801c0*/  STL.64 [R1+0x238], R26 ;  /* 0x0002381a01007387 */ /* 0x0001e80000100a00 */
[----:B0-----:R-:W3:Y:S01]  /*801d0*/  LDL.LU.64 R26, [R1+0x5798] ;  /* 0x00579800011a7983 */ /* 0x001ee20000300a00 */
[----:B------:R-:W-:Y:S02]  /*801e0*/  IMAD.MOV.U32 R4, RZ, RZ, R14 ;  /* 0x000000ffff047224 */ /* 0x000fe400078e000e */
[----:B------:R-:W-:-:S02]  /*801f0*/  IMAD.MOV.U32 R5, RZ, RZ, R15 ;  /* 0x000000ffff057224 */ /* 0x000fc400078e000f */
[----:B------:R-:W2:Y:S01]  /*80200*/  LDL.LU.64 R14, [R1+0x5790] ;  /* 0x00579000010e7983 */ /* 0x000ea20000300a00 */
[C---:B---3--:R-:W-:Y:S01]  /*80210*/  HMMA.16816.F32.BF16 R8, R20.reuse, R26, R8 ;  /* 0x0000001a1408723c */ /* 0x048fe20000041808 */
[----:B------:R-:W-:Y:S02]  /*80220*/  IMAD.MOV.U32 R6, RZ, RZ, R26 ;  /* 0x000000ffff067224 */ /* 0x000fe400078e001a */
[----:B------:R-:W-:Y:S11]  /*80230*/  IMAD.MOV.U32 R16, RZ, RZ, R27 ;  /* 0x000000ffff107224 */ /* 0x000ff600078e001b */
[----:B------:R-:W-:Y:S09]  /*80240*/  @!UPT UIADD3 URZ, URZ, URZ, URZ ;  /* 0x0000003f3f3ff290 */ /* 0x000ff2000fffe03f */
[----:B------:R-:W-:Y:S04]  /*80250*/  STL.64 [R1+0x220], R8 ;  /* 0x0002200801007387 */ /* 0x000fe80000100a00 */
[----:B------:R-:W-:Y:S04]  /*80260*/  STL.64 [R1+0x228], R10 ;  /* 0x0002280a01007387 */ /* 0x000fe80000100a00 */
[----:B------:R-:W3:Y:S04]  /*80270*/  LDL.LU R24, [R1+0x1f0] ;  /* 0x0001f00001187983 */ /* 0x000ee80000300800 */
[----:B------:R-:W3:Y:S04]  /*80280*/  LDL.LU R25, [R1+0x1f4] ;  /* 0x0001f40001197983 */ /* 0x000ee80000300800 */
[----:B------:R-:W4:Y:S04]  /*80290*/  LDL.LU R26, [R1+0x1f8] ;  /* 0x0001f800011a7983 */ /* 0x000f280000300800 */
[----:B------:R-:W4:Y:S04]  /*802a0*/  LDL.LU R27, [R1+0x1fc] ;  /* 0x0001fc00011b7983 */ /* 0x000f280000300800 */
[----:B----4-:R0:W-:Y:S04]  /*802b0*/  STL.64 [R1+0x5768], R26 ;  /* 0x0057681a01007387 */ /* 0x0101e80000100a00 */
[----:B---3--:R1:W-:Y:S04]  /*802c0*/  STL.64 [R1+0x5760], R24 ;  /* 0x0057601801007387 */ /* 0x0083e80000100a00 */
[----:B0-----:R-:W3:Y:S04]  /*802d0*/  LDL.LU.64 R26, [R1+0x18] ;  /* 0x00001800011a7983 */ /* 0x001ee80000300a00 */
[----:B---3--:R0:W-:Y:S04]  /*802e0*/  STL.64 [R1+0x5778], R26 ;  /* 0x0057781a01007387 */ /* 0x0081e80000100a00 */
[----:B-1----:R-:W3:Y:S04]  /*802f0*/  LDL.LU R24, [R1+0x210] ;  /* 0x0002100001187983 */ /* 0x002ee80000300800 */
[----:B------:R-:W3:Y:S04]  /*80300*/  LDL.LU R25, [R1+0x214] ;  /* 0x0002140001197983 */ /* 0x000ee80000300800 */
[----:B0-----:R-:W3:Y:S04]  /*80310*/  LDL.LU R26, [R1+0x218] ;  /* 0x00021800011a7983 */ /* 0x001ee80000300800 */
[----:B------:R-:W3:Y:S04]  /*80320*/  LDL.LU R27, [R1+0x21c] ;  /* 0x00021c00011b7983 */ /* 0x000ee80000300800 */
[----:B------:R0:W-:Y:S04]  /*80330*/  STL.64 [R1+0x5720], R18 ;  /* 0x0057201201007387 */ /* 0x0001e80000100a00 */
[----:B------:R1:W-:Y:S04]  /*80340*/  STL.64 [R1+0x5718], R16 ;  /* 0x0057181001007387 */ /* 0x0003e80000100a00 */
[----:B0-----:R-:W4:Y:S04]  /*80350*/  LDL.LU.64 R18, [R1+0xb8] ;  /* 0x0000b80001127983 */ /* 0x001f280000300a00 */
[----:B----4-:R0:W-:Y:S04]  /*80360*/  STL.64 [R1+0x5770], R18 ;  /* 0x0057701201007387 */ /* 0x0101e80000100a00 */
[----:B-1----:R-:W4:Y:S04]  /*80370*/  LDL.LU R16, [R1+0x200] ;  /* 0x0002000001107983 */ /* 0x002f280000300800 */
[----:B------:R-:W4:Y:S04]  /*80380*/  LDL.LU R17, [R1+0x204] ;  /* 0x0002040001117983 */ /* 0x000f280000300800 */
[----:B0-----:R-:W2:Y:S04]  /*80390*/  LDL.LU R18, [R1+0x208] ;  /* 0x0002080001127983 */ /* 0x001ea80000300800 */
[----:B------:R-:W2:Y:S04]  /*803a0*/  LDL.LU R19, [R1+0x20c] ;  /* 0x00020c0001137983 */ /* 0x000ea80000300800 */
[----:B--2---:R0:W-:Y:S04]  /*803b0*/  STL.64 [R1+0x5788], R18 ;  /* 0x0057881201007387 */ /* 0x0041e80000100a00 */
[----:B----4-:R-:W-:Y:S04]  /*803c0*/  STL.64 [R1+0x5780], R16 ;  /* 0x0057801001007387 */ /* 0x010fe80000100a00 */
[----:B0-----:R-:W3:Y:S04]  /*803d0*/  LDL.LU.64 R18, [R1+0x28] ;  /* 0x0000280001127983 */ /* 0x001ee80000300a00 */
[----:B------:R-:W-:Y:S04]  /*803e0*/  STL.64 [R1+0x5710], R6 ;  /* 0x0057100601007387 */ /* 0x000fe80000100a00 */
[----:B------:R0:W-:Y:S04]  /*803f0*/  STL.64 [R1+0x5708], R4 ;  /* 0x0057080401007387 */ /* 0x0001e80000100a00 */
[----:B0-----:R-:W2:Y:S04]  /*80400*/  LDL.LU R4, [R1+0x190] ;  /* 0x0001900001047983 */ /* 0x001ea80000300800 */
[----:B------:R-:W2:Y:S04]  /*80410*/  LDL.LU R5, [R1+0x194] ;  /* 0x0001940001057983 */ /* 0x000ea80000300800 */
[----:B------:R-:W4:Y:S04]  /*80420*/  LDL.LU R6, [R1+0x198] ;  /* 0x0001980001067983 */ /* 0x000f280000300800 */
[----:B------:R-:W4:Y:S04]  /*80430*/  LDL.LU R7, [R1+0x19c] ;  /* 0x00019c0001077983 */ /* 0x000f280000300800 */
[----:B------:R-:W2:Y:S04]  /*80440*/  LDL.LU R8, [R1+0x1e0] ;  /* 0x0001e00001087983 */ /* 0x000ea80000300800 */
[----:B------:R-:W2:Y:S04]  /*80450*/  LDL.LU R9, [R1+0x1e4] ;  /* 0x0001e40001097983 */ /* 0x000ea80000300800 */
[----:B------:R-:W2:Y:S04]  /*80460*/  LDL.LU R10, [R1+0x1e8] ;  /* 0x0001e800010a7983 */ /* 0x000ea80000300800 */
[----:B------:R-:W2:Y:S01]  /*80470*/  LDL.LU R11, [R1+0x1ec] ;  /* 0x0001ec00010b7983 */ /* 0x000ea20000300800 */
[----:B---3--:R-:W-:Y:S01]  /*80480*/  HMMA.16816.F32.BF16 R24, R20, R18, R24 ;  /* 0x000000121418723c */ /* 0x008fe20000041818 */
[----:B------:R-:W-:-:S02]  /*80490*/  IMAD.MOV.U32 R12, RZ, RZ, R18 ;  /* 0x000000ffff0c7224 */ /* 0x000fc400078e0012 */
[----:B--2---:R0:W-:Y:S04]  /*804a0*/  STL.64 [R1+0x5758], R10 ;  /* 0x0057580a01007387 */ /* 0x0041e80000100a00 */
[----:B------:R-:W-:Y:S04]  /*804b0*/  STL.64 [R1+0x5750], R8 ;  /* 0x0057500801007387 */ /* 0x000fe80000100a00 */
[----:B0-----:R-:W2:Y:S04]  /*804c0*/  LDL.LU.64 R10, [R1+0x8] ;  /* 0x00000800010a7983 */ /* 0x001ea80000300a00 */
[----:B----4-:R0:W-:Y:S04]  /*804d0*/  STL.64 [R1+0x5730], R6 ;  /* 0x0057300601007387 */ /* 0x0101e80000100a00 */
[----:B------:R1:W-:Y:S01]  /*804e0*/  STL.64 [R1+0x5728], R4 ;  /* 0x0057280401007387 */ /* 0x0003e20000100a00 */
[----:B0-----:R-:W-:-:S02]  /*804f0*/  IMAD.MOV.U32 R6, RZ, RZ, R2 ;  /* 0x000000ffff067224 */ /* 0x001fc400078e0002 */
[----:B------:R-:W-:Y:S01]  /*80500*/  IMAD.MOV.U32 R2, RZ, RZ, R19 ;  /* 0x000000ffff027224 */ /* 0x000fe200078e0013 */
[----:B-1----:R-:W3:Y:S01]  /*80510*/  LDL.LU R4, [R1+0x1a0] ;  /* 0x0001a00001047983 */ /* 0x002ee20000300800 */
[----:B------:R-:W-:-:S03]  /*80520*/  IMAD.MOV.U32 R7, RZ, RZ, R0 ;  /* 0x000000ffff077224 */ /* 0x000fc600078e0000 */
[----:B------:R-:W4:Y:S01]  /*80530*/  LDL.LU.64 R18, [R1+0x5788] ;  /* 0x0057880001127983 */ /* 0x000f220000300a00 */
[----:B------:R-:W-:-:S03]  /*80540*/  IMAD.MOV.U32 R0, RZ, RZ, R27 ;  /* 0x000000ffff007224 */ /* 0x000fc600078e001b */
[----:B------:R-:W4:Y:S04]  /*80550*/  LDL.LU.64 R16, [R1+0x5780] ;  /* 0x0057800001107983 */ /* 0x000f280000300a00 */
[----:B------:R-:W-:Y:S04]  /*80560*/  STL.64 [R1+0x310], R24 ;  /* 0x0003101801007387 */ /* 0x000fe80000100a00 */
[----:B------:R0:W-:Y:S04]  /*80570*/  STL [R1+0x318], R26 ;  /* 0x0003181a01007387 */ /* 0x0001e80000100800 */
[----:B0-----:R-:W4:Y:S04]  /*80580*/  LDL.LU.64 R26, [R1+0x5778] ;  /* 0x00577800011a7983 */ /* 0x001f280000300a00 */
[----:B------:R-:W-:Y:S01]  /*80590*/  STL [R1+0x5530], R0 ;  /* 0x0055300001007387 */ /* 0x000fe20000100800 */
[----:B----4-:R-:W-:Y:S01]  /*805a0*/  HMMA.16816.F32.BF16 R16, R20, R26, R16 ;  /* 0x0000001a1410723c */ /* 0x010fe20000041810 */
[----:B------:R-:W-:Y:S11]  /*805b0*/  IMAD.MOV.U32 R13, RZ, RZ, R27 ;  /* 0x000000ffff0d7224 */ /* 0x000ff600078e001b */
[----:B------:R-:W-:Y:S11]  /*805c0*/  @!UPT UIADD3 URZ, URZ, URZ, URZ ;  /* 0x0000003f3f3ff290 */ /* 0x000ff6000fffe03f */
[----:B------:R0:W-:Y:S04]  /*805d0*/  STL.64 [R1+0x300], R16 ;  /* 0x0003001001007387 */ /* 0x0001e80000100a00 */
[----:B------:R1:W-:Y:S01]  /*805e0*/  STL.64 [R1+0x308], R18 ;  /* 0x0003081201007387 */ /* 0x0003e20000100a00 */
[----:B0-----:R-:W-:-:S03]  /*805f0*/  IMAD.MOV.U32 R16, RZ, RZ, R26 ;  /* 0x000000ffff107224 */ /* 0x001fc600078e001a */
[----:B-1----:R-:W3:Y:S04]  /*80600*/  LDL.LU.64 R18, [R1+0x5770] ;  /* 0x0057700001127983 */ /* 0x002ee80000300a00 */
[----:B------:R-:W4:Y:S04]  /*80610*/  LDL.LU.64 R26, [R1+0x5768] ;  /* 0x00576800011a7983 */ /* 0x000f280000300a00 */
[----:B------:R-:W4:Y:S01]  /*80620*/  LDL.LU.64 R24, [R1+0x5760] ;  /* 0x0057600001187983 */ /* 0x000f220000300a00 */
[----:B------:R-:W-:Y:S02]  /*80630*/  IMAD.MOV.U32 R5, RZ, RZ, R3 ;  /* 0x000000ffff057224 */ /* 0x000fe400078e0003 */
[----:B--2---:R-:W-:-:S02]  /*80640*/  IMAD.MOV.U32 R29, RZ, RZ, R10 ;  /* 0x000000ffff1d7224 */ /* 0x004fc400078e000a */
[----:B------:R-:W-:Y:S01]  /*80650*/  IMAD.MOV.U32 R3, RZ, RZ, R11 ;  /* 0x000000ffff037224 */ /* 0x000fe200078e000b */
[----:B----4-:R-:W-:Y:S01]  /*80660*/  HMMA.16816.F32.BF16 R24, R20, R10, R24 ;  /* 0x0000000a1418723c */ /* 0x010fe20000041818 */
[----:B------:R-:W2:Y:S04]  /*80670*/  LDL.LU.64 R10, [R1+0x5758] ;  /* 0x00575800010a7983 */ /* 0x000ea80000300a00 */
[----:B------:R-:W2:Y:S11]  /*80680*/  LDL.LU.64 R8, [R1+0x5750] ;  /* 0x0057500001087983 */ /* 0x000eb60000300a00 */
[----:B------:R-:W-:Y:S07]  /*80690*/  @!UPT UIADD3 URZ, URZ, URZ, URZ ;  /* 0x0000003f3f3ff290 */ /* 0x000fee000fffe03f */
[----:B------:R0:W-:Y:S01]  /*806a0*/  STL.64 [R1+0x2f0], R24 ;  /* 0x0002f01801007387 */ /* 0x0001e20000100a00 */
[----:B------:R-:W-:-:S03]  /*806b0*/  IMAD.MOV.U32 R0, RZ, RZ, R27 ;  /* 0x000000ffff007224 */ /* 0x000fc600078e001b */
[----:B------:R1:W-:Y:S01]  /*806c0*/  STL [R1+0x2f8], R26 ;  /* 0x0002f81a01007387 */ /* 0x0003e20000100800 */
[----:B------:R-:W-:-:S03]  /*806d0*/  IMAD.MOV.U32 R27, RZ, RZ, R15 ;  /* 0x000000ffff1b7224 */ /* 0x000fc600078e000f */
[----:B0-----:R-:W4:Y:S01]  /*806e0*/  LDL.LU R24, [R1+0xd0] ;  /* 0x0000d00001187983 */ /* 0x001f220000300800 */
[----:B-1----:R-:W-:-:S03]  /*806f0*/  IMAD.MOV.U32 R26, RZ, RZ, R14 ;  /* 0x000000ffff1a7224 */ /* 0x002fc600078e000e */
[----:B------:R-:W4:Y:S04]  /*80700*/  LDL.LU R25, [R1+0xd4] ;  /* 0x0000d40001197983 */ /* 0x000f280000300800 */
[----:B------:R-:W2:Y:S04]  /*80710*/  LDL.LU R14, [R1+0x574c] ;  /* 0x00574c00010e7983 */ /* 0x000ea80000300800 */
[----:B------:R-:W2:Y:S04]  /*80720*/  LDL.LU R15, [R1+0x5748] ;  /* 0x00574800010f7983 */ /* 0x000ea80000300800 */
[----:B------:R0:W-:Y:S02]  /*80730*/  STL.64 [R1+0x55c8], R26 ;  /* 0x0055c81a01007387 */ /* 0x0001e40000100a00 */
[----:B0-----:R-:W-:-:S02]  /*80740*/  IMAD.MOV.U32 R26, RZ, RZ, R16 ;  /* 0x000000ffff1a7224 */ /* 0x001fc400078e0010 */
[----:B------:R-:W-:Y:S01]  /*80750*/  IMAD.MOV.U32 R27, RZ, RZ, R13 ;  /* 0x000000ffff1b7224 */ /* 0x000fe200078e000d */
[C---:B--2---:R-:W-:Y:S01]  /*80760*/  HMMA.16816.F32.BF16 R8, R20.reuse, R14, R8 ;  /* 0x0000000e1408723c */ /* 0x044fe20000041808 */
[----:B----4-:R0:W-:Y:S04]  /*80770*/  STL.64 [R1+0x55c0], R24 ;  /* 0x0055c01801007387 */ /* 0x0101e80000100a00 */
[----:B------:R1:W-:Y:S04]  /*80780*/  STL.64 [R1+0x55e0], R26 ;  /* 0x0055e01a01007387 */ /* 0x0003e80000100a00 */
[----:B0-----:R-:W2:Y:S04]  /*80790*/  LDL.LU R24, [R1+0x1c0] ;  /* 0x0001c00001187983 */ /* 0x001ea80000300800 */
[----:B------:R-:W2:Y:S04]  /*807a0*/  LDL.LU R25, [R1+0x1c4] ;  /* 0x0001c40001197983 */ /* 0x000ea80000300800 */
[----:B-1----:R-:W2:Y:S04]  /*807b0*/  LDL.LU R26, [R1+0x1c8] ;  /* 0x0001c800011a7983 */ /* 0x002ea80000300800 */
[----:B------:R-:W2:Y:S04]  /*807c0*/  LDL.LU R27, [R1+0x1cc] ;  /* 0x0001cc00011b7983 */ /* 0x000ea80000300800 */
[----:B------:R-:W-:Y:S04]  /*807d0*/  STL [R1+0x5534], R0 ;  /* 0x0055340001007387 */ /* 0x000fe80000100800 */
[----:B------:R-:W-:Y:S04]  /*807e0*/  STL.64 [R1+0x2e0], R8 ;  /* 0x0002e00801007387 */ /* 0x000fe80000100a00 */
[----:B------:R0:W-:Y:S04]  /*807f0*/  STL.64 [R1+0x2e8], R10 ;  /* 0x0002e80a01007387 */ /* 0x0001e80000100a00 */
[----:B0-----:R-:W2:Y:S01]  /*80800*/  LDL.LU.64 R10, [R1+0x5740] ;  /* 0x00574000010a7983 */ /* 0x001ea20000300a00 */
[C---:B---3--:R-:W-:Y:S03]  /*80810*/  HMMA.16816.F32.BF16 R4, R20.reuse, R18, R4 ;  /* 0x000000121404723c */ /* 0x048fe60000041804 */
[----:B------:R-:W3:Y:S05]  /*80820*/  LDL.LU.64 R8, [R1+0x5738] ;  /* 0x0057380001087983 */ /* 0x000eea0000300a00 */
[----:B--2---:R-:W-:Y:S11]  /*80830*/  HMMA.16816.F32.BF16 R24, R20, R10, R24 ;  /* 0x0000000a1418723c */ /* 0x004ff60000041818 */
[----:B------:R-:W-:Y:S11]  /*80840*/  @!UPT UIADD3 URZ, URZ, URZ, URZ ;  /* 0x0000003f3f3ff290 */ /* 0x000ff6000fffe03f */
[----:B------:R-:W-:Y:S01]  /*80850*/  @!UPT UIADD3 URZ, URZ, URZ, URZ ;  /* 0x0000003f3f3ff290 */ /* 0x000fe2000fffe03f */
[----:B------:R-:W-:Y:S04]  /*80860*/  STL.64 [R1+0x2d0], R24 ;  /* 0x0002d01801007387 */ /* 0x000fe80000100a00 */
[----:B------:R0:W-:Y:S02]  /*80870*/  STL.64 [R1+0x2d8], R26 ;  /* 0x0002d81a01007387 */ /* 0x0001e40000100a00 */
[----:B0-----:R-:W-:Y:S02]  /*80880*/  IMAD.MOV.U32 R26, RZ, RZ, R12 ;  /* 0x000000ffff1a7224 */ /* 0x001fe400078e000c */
[----:B------:R-:W-:-:S05]  /*80890*/  IMAD.MOV.U32 R27, RZ, RZ, R2 ;  /* 0x000000ffff1b7224 */ /* 0x000fca00078e0002 */
[----:B------:R0:W-:Y:S04]  /*808a0*/  STL.64 [R1+0x55f8], R26 ;  /* 0x0055f81a01007387 */ /* 0x0001e80000100a00 */
[----:B0-----:R-:W2:Y:S04]  /*808b0*/  LDL.LU.64 R26, [R1+0x1b8] ;  /* 0x0001b800011a7983 */ /* 0x001ea80000300a00 */
[----:B------:R-:W-:Y:S04]  /*808c0*/  STL.64 [R1+0x1a0], R4 ;  /* 0x0001a00401007387 */ /* 0x000fe80000100a00 */
[----:B------:R0:W-:Y:S04]  /*808d0*/  STL.64 [R1+0x1a8], R6 ;  /* 0x0001a80601007387 */ /* 0x0001e80000100a00 */
[----:B0-----:R-:W2:Y:S04]  /*808e0*/  LDL.LU.64 R6, [R1+0x5730] ;  /* 0x0057300001067983 */ /* 0x001ea80000300a00 */
[----:B------:R-:W2:Y:S01]  /*808f0*/  LDL.LU.64 R4, [R1+0x5728] ;  /* 0x0057280001047983 */ /* 0x000ea20000300a00 */
[----:B------:R-:W-:-:S02]  /*80900*/  IMAD.MOV.U32 R2, RZ, RZ, R18 ;  /* 0x000000ffff027224 */ /* 0x000fc400078e0012 */
[----:B------:R-:W-:Y:S02]  /*80910*/  IMAD.MOV.U32 R0, RZ, RZ, R19 ;  /* 0x000000ffff007224 */ /* 0x000fe400078e0013 */
[----:B------:R-:W4:Y:S04]  /*80920*/  LDL.LU.64 R18, [R1+0x5720] ;  /* 0x0057200001127983 */ /* 0x000f280000300a00 */
[----:B------:R-:W3:Y:S01]  /*80930*/  LDL.LU.64 R16, [R1+0x5718] ;  /* 0x0057180001107983 */ /* 0x000ee20000300a00 */
[----:B--2---:R-:W-:Y:S11]  /*80940*/  HMMA.16816.F32.BF16 R4, R20, R26, R4 ;  /* 0x0000001a1404723c */ /* 0x004ff60000041804 */
[----:B------:R-:W-:Y:S11]  /*80950*/  @!UPT UIADD3 URZ, URZ, URZ, URZ ;  /* 0x0000003f3f3ff290 */ /* 0x000ff6000fffe03f */
[----:B------:R-:W-:Y:S01]  /*80960*/  @!UPT UIADD3 URZ, URZ, URZ, URZ ;  /* 0x0000003f3f3ff290 */ /* 0x000fe2000fffe03f */
[----:B------:R-:W-:Y:S04]  /*80970*/  STL.64 [R1+0x190], R4 ;  /* 0x0001900401007387 */ /* 0x000fe80000100a00 */
[----:B------:R0:W-:Y:S04]  /*80980*/  STL.64 [R1+0x198], R6 ;  /* 0x0001980601007387 */ /* 0x0001e80000100a00 */
[----:B0-----:R-:W2:Y:S04]  /*80990*/  LDL.LU.64 R6, [R1+0x5710] ;  /* 0x0057100001067983 */ /* 0x001ea80000300a00 */
[----:B------:R-:W4:Y:S01]  /*809a0*/  LDL.LU.64 R4, [R1+0x5708] ;  /* 0x0057080001047983 */ /* 0x000f220000300a00 */
[----:B------:R-:W-:-:S02]  /*809b0*/  IMAD.MOV.U32 R13, RZ, RZ, R26 ;  /* 0x000000ffff0d7224 */ /* 0x000fc400078e001a */
[----:B------:R-:W-:Y:S02]  /*809c0*/  IMAD.MOV.U32 R12, RZ, RZ, R27 ;  /* 0x000000ffff0c7224 */ /* 0x000fe400078e001b */
[----:B---3--:R-:W-:Y:S02]  /*809d0*/  IMAD.MOV.U32 R27, RZ, RZ, R16 ;  /* 0x000000ffff1b7224 */ /* 0x008fe400078e0010 */
[----:B--2---:R-:W-:Y:S02]  /*809e0*/  IMAD.MOV.U32 R26, RZ, RZ, R6 ;  /* 0x000000ffff1a7224 */ /* 0x004fe400078e0006 */
[----:B------:R-:W2:Y:S04]  /*809f0*/  LDL.LU R6, [R1+0x5704] ;  /* 0x0057040001067983 */ /* 0x000ea80000300800 */
[----:B------:R-:W3:Y:S04]  /*80a00*/  LDL.LU R16, [R1+0x5700] ;  /* 0x0057000001107983 */ /* 0x000ee80000300800 */
[----:B------:R4:W-:Y:S02]  /*80a10*/  STL.64 [R1+0x5610], R26 ;  /* 0x0056101a01007387 */ /* 0x0009e40000100a00 */
[----:B----4-:R-:W-:-:S02]  /*80a20*/  IMAD.MOV.U32 R26, RZ, RZ, R4 ;  /* 0x000000ffff1a7224 */ /* 0x010fc400078e0004 */
        /* <DEDUP_REMOVED lines=43> */
[----:B------:R-:W-:-:S05]  /*80ce0*/  IMAD.MOV.U32 R27, RZ, RZ, R6 ;  /* 0x000000ffff1b7224 */ /* 0x000fca00078e0006 */
[----:B------:R-:W-:Y:S04]  /*80cf0*/  STL.64 [R1+0x5688], R26 ;  /* 0x0056881a01007387 */ /* 0x000fe80000100a00 */
[----:B--2---:R-:W-:Y:S04]  /*80d00*/  STL.64 [R1+0x5638], R14 ;  /* 0x0056380e01007387 */ /* 0x004fe80000100a00 */
[----:B------:R0:W-:Y:S04]  /*80d10*/  STL.64 [R1+0x5630], R12 ;  /* 0x0056300c01007387 */ /* 0x0001e80000100a00 */
[----:B0-----:R-:W2:Y:S04]  /*80d20*/  LDL.LU R12, [R1+0x120] ;  /* 0x00012000010c7983 */ /* 0x001ea80000300800 */
[----:B------:R-:W2:Y:S04]  /*80d30*/  LDL.LU R13, [R1+0x124] ;  /* 0x00012400010d7983 */ /* 0x000ea80000300800 */
[----:B------:R-:W3:Y:S04]  /*80d40*/  LDL.LU R14, [R1+0x128] ;  /* 0x00012800010e7983 */ /* 0x000ee80000300800 */
[----:B------:R-:W3:Y:S01]  /*80d50*/  LDL.LU R15, [R1+0x12c] ;  /* 0x00012c00010f7983 */ /* 0x000ee20000300800 */
[----:B------:R-:W-:-:S02]  /*80d60*/  IMAD.MOV.U32 R26, RZ, RZ, R5 ;  /* 0x000000ffff1a7224 */ /* 0x000fc400078e0005 */
[----:B----4-:R-:W-:-:S05]  /*80d70*/  IMAD.MOV.U32 R27, RZ, RZ, R4 ;  /* 0x000000ffff1b7224 */ /* 0x010fca00078e0004 */
[----:B------:R0:W-:Y:S04]  /*80d80*/  STL.64 [R1+0x56a0], R26 ;  /* 0x0056a01a01007387 */ /* 0x0001e80000100a00 */
[----:B------:R-:W4:Y:S04]  /*80d90*/  LDL.LU R4, [R1+0x180] ;  /* 0x0001800001047983 */ /* 0x000f280000300800 */
[----:B------:R-:W4:Y:S01]  /*80da0*/  LDL.LU R5, [R1+0x184] ;  /* 0x0001840001057983 */ /* 0x000f220000300800 */
[----:B0-----:R-:W-:-:S03]  /*80db0*/  IMAD.MOV.U32 R27, RZ, RZ, R7 ;  /* 0x000000ffff1b7224 */ /* 0x001fc600078e0007 */
[----:B------:R-:W4:Y:S04]  /*80dc0*/  LDL.LU R6, [R1+0x188] ;  /* 0x0001880001067983 */ /* 0x000f280000300800 */
[----:B------:R-:W4:Y:S04]  /*80dd0*/  LDL.LU R7, [R1+0x18c] ;  /* 0x00018c0001077983 */ /* 0x000f280000300800 */
        /* <DEDUP_REMOVED lines=17> */
[----:B------:R-:W3:Y:S01]  /*80ef0*/  LDL.LU R15, [R1+0x15c] ;  /* 0x00015c00010f7983 */ /* 0x000ee20000300800 */
[----:B----4-:R-:W-:Y:S03]  /*80f00*/  HMMA.16816.F32.BF16 R20, R20, R18, R4 ;  /* 0x000000121414723c */ /* 0x010fe60000041804 */
[----:B---3--:R-:W-:Y:S04]  /*80f10*/  STL.64 [R1+0x5698], R14 ;  /* 0x0056980e01007387 */ /* 0x008fe80000100a00 */
[----:B--2---:R0:W-:Y:S04]  /*80f20*/  STL.64 [R1+0x5690], R12 ;  /* 0x0056900c01007387 */ /* 0x0041e80000100a00 */
[----:B0-----:R-:W2:Y:S04]  /*80f30*/  LDL.LU R12, [R1+0x160] ;  /* 0x00016000010c7983 */ /* 0x001ea80000300800 */
[----:B------:R-:W2:Y:S04]  /*80f40*/  LDL.LU R13, [R1+0x164] ;  /* 0x00016400010d7983 */ /* 0x000ea80000300800 */
[----:B------:R-:W3:Y:S04]  /*80f50*/  LDL.LU R14, [R1+0x168] ;  /* 0x00016800010e7983 */ /* 0x000ee80000300800 */
[----:B------:R-:W3:Y:S01]  /*80f60*/  LDL.LU R15, [R1+0x16c] ;  /* 0x00016c00010f7983 */ /* 0x000ee20000300800 */
[----:B------:R-:W-:-:S02]  /*80f70*/  IMAD.MOV.U32 R26, RZ, RZ, R9 ;  /* 0x000000ffff1a7224 */ /* 0x000fc400078e0009 */
[----:B------:R-:W-:Y:S02]  /*80f80*/  IMAD.MOV.U32 R9, RZ, RZ, R18 ;  /* 0x000000ffff097224 */ /* 0x000fe400078e0012 */
[----:B------:R-:W-:Y:S01]  /*80f90*/  IMAD.MOV.U32 R7, RZ, RZ, R19 ;  /* 0x000000ffff077224 */ /* 0x000fe200078e0013 */
[----:B---3--:R-:W-:Y:S04]  /*80fa0*/  STL.64 [R1+0x56b0], R14 ;  /* 0x0056b00e01007387 */ /* 0x008fe80000100a00 */
[----:B--2---:R0:W-:Y:S04]  /*80fb0*/  STL.64 [R1+0x56a8], R12 ;  /* 0x0056a80c01007387 */ /* 0x0041e80000100a00 */
[----:B0-----:R-:W2:Y:S04]  /*80fc0*/  LDL.LU R12, [R1+0x170] ;  /* 0x00017000010c7983 */ /* 0x001ea80000300800 */
[----:B------:R-:W2:Y:S04]  /*80fd0*/  LDL.LU R13, [R1+0x174] ;  /* 0x00017400010d7983 */ /* 0x000ea80000300800 */
[----:B------:R-:W2:Y:S04]  /*80fe0*/  LDL.LU R14, [R1+0x178] ;  /* 0x00017800010e7983 */ /* 0x000ea80000300800 */
[----:B------:R-:W2:Y:S04]  /*80ff0*/  LDL.LU R15, [R1+0x17c] ;  /* 0x00017c00010f7983 */ /* 0x000ea80000300800 */
[----:B------:R-:W3:Y:S04]  /*81000*/  LDL.LU R6, [R1+0x56e0] ;  /* 0x0056e00001067983 */ /* 0x000ee80000300800 */
[----:B------:R-:W4:Y:S04]  /*81010*/  LDL.LU.64 R4, [R1+0x56d8] ;  /* 0x0056d80001047983 */ /* 0x000f280000300a00 */
[----:B------:R0:W-:Y:S04]  /*81020*/  STL.64 [R1+0x180], R20 ;  /* 0x0001801401007387 */ /* 0x0001e80000100a00 */
[----:B------:R1:W-:Y:S04]  /*81030*/  STL.64 [R1+0x188], R22 ;  /* 0x0001881601007387 */ /* 0x0003e80000100a00 */
[----:B------:R-:W0:Y:S04]  /*81040*/  LDL.LU.64 R18, [R1+0x56d0] ;  /* 0x0056d00001127983 */ /* 0x000e280000300a00 */
[----:B------:R-:W2:Y:S01]  /*81050*/  LDL.LU.64 R16, [R1+0x56c8] ;  /* 0x0056c80001107983 */ /* 0x000ea20000300a00 */
[----:B0-----:R-:W-:-:S03]  /*81060*/  IMAD.MOV.U32 R20, RZ, RZ, R18 ;  /* 0x000000ffff147224 */ /* 0x001fc600078e0012 */
[----:B------:R-:W2:Y:S01]  /*81070*/  LDL.LU R18, [R1+0x56c4] ;  /* 0x0056c40001127983 */ /* 0x000ea20000300800 */
[----:B------:R-:W-:-:S03]  /*81080*/  IMAD.MOV.U32 R21, RZ, RZ, R19 ;  /* 0x000000ffff157224 */ /* 0x000fc600078e0013 */
[----:B------:R-:W2:Y:S04]  /*81090*/  LDL.LU R19, [R1+0x56c0] ;  /* 0x0056c00001137983 */ /* 0x000ea80000300800 */
[----:B-1----:R-:W2:Y:S04]  /*810a0*/  LDL.LU R22, [R1+0xc8] ;  /* 0x0000c80001167983 */ /* 0x002ea80000300800 */
[----:B------:R-:W2:Y:S04]  /*810b0*/  LDL.LU R23, [R1+0xcc] ;  /* 0x0000cc0001177983 */ /* 0x000ea80000300800 */
[----:B---3--:R0:W-:Y:S04]  /*810c0*/  STL.64 [R1+0x55a0], R6 ;  /* 0x0055a00601007387 */ /* 0x0081e80000100a00 */
[----:B----4-:R-:W-:Y:S01]  /*810d0*/  STL.64 [R1+0x5598], R4 ;  /* 0x0055980401007387 */ /* 0x010fe20000100a00 */
[----:B0-----:R-:W-:-:S03]  /*810e0*/  IMAD.MOV.U32 R6, RZ, RZ, R29 ;  /* 0x000000ffff067224 */ /* 0x001fc600078e001d */
[----:B------:R-:W3:Y:S01]  /*810f0*/  LDL.LU R29, [R1+0x56bc] ;  /* 0x0056bc00011d7983 */ /* 0x000ee20000300800 */
[----:B------:R-:W-:-:S03]  /*81100*/  IMAD.MOV.U32 R7, RZ, RZ, R3 ;  /* 0x000000ffff077224 */ /* 0x000fc600078e0003 */
[----:B------:R-:W4:Y:S01]  /*81110*/  LDL.LU R3, [R1+0x56b8] ;  /* 0x0056b80001037983 */ /* 0x000f220000300800 */
[C---:B--2---:R-:W-:Y:S03]  /*81120*/  HMMA.16816.F32.BF16 R24, R16.reuse, R26, R12 ;  /* 0x0000001a1018723c */ /* 0x044fe6000004180c */
[----:B------:R-:W2:Y:S04]  /*81130*/  LDL.LU.64 R14, [R1+0x56b0] ;  /* 0x0056b000010e7983 */ /* 0x000ea80000300a00 */
[----:B------:R-:W2:Y:S11]  /*81140*/  LDL.LU.64 R12, [R1+0x56a8] ;  /* 0x0056a800010c7983 */ /* 0x000eb60000300a00 */
[----:B------:R-:W-:Y:S05]  /*81150*/  @!UPT UIADD3 URZ, URZ, URZ, URZ ;  /* 0x0000003f3f3ff290 */ /* 0x000fea000fffe03f */
[----:B------:R-:W-:Y:S04]  /*81160*/  STL.64 [R1+0x170], R24 ;  /* 0x0001701801007387 */ /* 0x000fe80000100a00 */
[----:B------:R0:W-:Y:S04]  /*81170*/  STL.64 [R1+0x178], R26 ;  /* 0x0001781a01007387 */ /* 0x0001e80000100a00 */
[----:B0-----:R-:W2:Y:S02]  /*81180*/  LDL.LU.64 R26, [R1+0x56a0] ;  /* 0x0056a000011a7983 */ /* 0x001ea40000300a00 */
[C---:B--2---:R-:W-:Y:S02]  /*81190*/  HMMA.16816.F32.BF16 R24, R16.reuse, R26, R12 ;  /* 0x0000001a1018723c */ /* 0x044fe4000004180c */
[----:B------:R-:W2:Y:S04]  /*811a0*/  LDL.LU.64 R14, [R1+0x5698] ;  /* 0x00569800010e7983 */ /* 0x000ea80000300a00 */
[----:B------:R-:W2:Y:S11]  /*811b0*/  LDL.LU.64 R12, [R1+0x5690] ;  /* 0x00569000010c7983 */ /* 0x000eb60000300a00 */
[----:B------:R-:W-:Y:S06]  /*811c0*/  @!UPT UIADD3 URZ, URZ, URZ, URZ ;  /* 0x0000003f3f3ff290 */ /* 0x000fec000fffe03f */
        /* <DEDUP_REMOVED lines=58> */
[----:B0-----:R-:W2:Y:S04]  /*81570*/  LDL.LU.64 R26, [R1+0x55c8] ;  /* 0x0055c800011a7983 */ /* 0x001ea80000300a00 */
[----:B------:R-:W2:Y:S02]  /*81580*/  LDL.LU.64 R24, [R1+0x55c0] ;  /* 0x0055c00001187983 */ /* 0x000ea40000300a00 */
[C---:B--2---:R-:W-:Y:S02]  /*81590*/  HMMA.16816.F32.BF16 R4, R16.reuse, R6, R24 ;  /* 0x000000061004723c */ /* 0x044fe40000041818 */
[----:B------:R-:W2:Y:S04]  /*815a0*/  LDL.LU.64 R26, [R1+0x55b8] ;  /* 0x0055b800011a7983 */ /* 0x000ea80000300a00 */
[----:B------:R-:W2:Y:S02]  /*815b0*/  LDL.LU.64 R24, [R1+0x55b0] ;  /* 0x0055b00001187983 */ /* 0x000ea40000300a00 */
[C---:B------:R-:W-:Y:S11]  /*815c0*/  HMMA.16816.F32.BF16 R20, R16.reuse, R14, R20 ;  /* 0x0000000e1014723c */ /* 0x040ff60000041814 */
[----:B------:R-:W-:Y:S04]  /*815d0*/  @!UPT UIADD3 URZ, URZ, URZ, URZ ;  /* 0x0000003f3f3ff290 */ /* 0x000fe8000fffe03f */
[----:B------:R-:W-:Y:S04]  /*815e0*/  STL.64 [R1+0xd0], R4 ;  /* 0x0000d00401007387 */ /* 0x000fe80000100a00 */
[----:B------:R2:W-:Y:S04]  /*815f0*/  STL.64 [R1+0xd8], R6 ;  /* 0x0000d80601007387 */ /* 0x0005e80000100a00 */
[----:B------:R-:W-:Y:S04]  /*81600*/  STL.64 [R1+0xc0], R20 ;  /* 0x0000c01401007387 */ /* 0x000fe80000100a00 */
[----:B------:R-:W-:Y:S04]  /*81610*/  STL.64 [R1+0xc8], R22 ;  /* 0x0000c81601007387 */ /* 0x000fe80000100a00 */
[----:B----4-:R-:W0:Y:S01]  /*81620*/  LDSM.16.MT88.4 R20, [R3+0x41000] ;  /* 0x041000000314783b */ /* 0x010e220000004200 */
[----:B--2---:R-:W-:Y:S07]  /*81630*/  HMMA.16816.F32.BF16 R4, R16, R10, R24 ;  /* 0x0000000a1004723c */ /* 0x004fee0000041818 */
[----:B------:R-:W-:-:S02]  /*81640*/  IMAD.MOV.U32 R26, RZ, RZ, R2 ;  /* 0x000000ffff1a7224 */ /* 0x000fc400078e0002 */
[----:B------:R-:W2:Y:S11]  /*81650*/  LDL.LU R2, [R1+0x55a8] ;  /* 0x0055a80001027983 */ /* 0x000eb60000300800 */
[----:B------:R-:W-:Y:S03]  /*81660*/  @!UPT UIADD3 URZ, URZ, URZ, URZ ;  /* 0x0000003f3f3ff290 */ /* 0x000fe6000fffe03f */
[----:B------:R-:W-:Y:S04]  /*81670*/  STL.64 [R1+0xa0], R4 ;  /* 0x0000a00401007387 */ /* 0x000fe80000100a00 */
[----:B------:R-:W-:Y:S04]  /*81680*/  STL.64 [R1+0xa8], R6 ;  /* 0x0000a80601007387 */ /* 0x000fe80000100a00 */
[----:B0-----:R-:W-:Y:S04]  /*81690*/  STL.64 [R1+0x5568], R22 ;  /* 0x0055681601007387 */ /* 0x001fe80000100a00 */
[----:B------:R0:W-:Y:S04]  /*816a0*/  STL.64 [R1+0x5560], R20 ;  /* 0x0055601401007387 */ /* 0x0001e80000100a00 */
[----:B0-----:R-:W4:Y:S04]  /*816b0*/  LDL.LU R20, [R1+0x2c0] ;  /* 0x0002c00001147983 */ /* 0x001f280000300800 */
[----:B------:R-:W4:Y:S04]  /*816c0*/  LDL.LU R21, [R1+0x2c4] ;  /* 0x0002c40001157983 */ /* 0x000f280000300800 */
[----:B------:R-:W4:Y:S04]  /*816d0*/  LDL.LU R22, [R1+0x2c8] ;  /* 0x0002c80001167983 */ /* 0x000f280000300800 */
[----:B------:R-:W-:Y:S01]  /*816e0*/  STL [R1+0x5538], R3 ;  /* 0x0055380301007387 */ /* 0x000fe20000100800 */
[----:B------:R-:W-:-:S03]  /*816f0*/  IMAD.MOV.U32 R27, RZ, RZ, R0 ;  /* 0x000000ffff1b7224 */ /* 0x000fc600078e0000 */
[----:B--2---:R-:W0:Y:S04]  /*81700*/  LDSM.16.M88.4 R4, [R2+0x80] ;  /* 0x000080000204783b */ /* 0x004e280000000200 */
[----:B0-----:R-:W-:Y:S04]  /*81710*/  STL.64 [R1+0x90], R4 ;  /* 0x0000900401007387 */ /* 0x001fe80000100a00 */
        /* <DEDUP_REMOVED lines=11> */
[----:B0-----:R-:W-:Y:S01]  /*817d0*/  STL.64 [R1+0x50], R4 ;  /* 0x0000500401007387 */ /* 0x001fe20000100a00 */
[----:B------:R-:W-:-:S02]  /*817e0*/  IMAD.MOV.U32 R3, RZ, RZ, R4 ;  /* 0x000000ffff037224 */ /* 0x000fc400078e0004 */
[----:B------:R-:W-:Y:S01]  /*817f0*/  IMAD.MOV.U32 R0, RZ, RZ, R5 ;  /* 0x000000ffff007224 */ /* 0x000fe200078e0005 */
[----:B------:R-:W-:Y:S04]  /*81800*/  STL.64 [R1+0x58], R6 ;  /* 0x0000580601007387 */ /* 0x000fe80000100a00 */
[----:B------:R-:W0:Y:S01]  /*81810*/  LDSM.16.M88.4 R4, [R2+0x14080] ;  /* 0x014080000204783b */ /* 0x000e220000000200 */
[----:B---3--:R-:W-:-:S07]  /*81820*/  IMAD.MOV.U32 R23, RZ, RZ, R29 ;  /* 0x000000ffff177224 */ /* 0x008fce00078e001d */
[----:B----4-:R-:W-:Y:S01]  /*81830*/  HMMA.16816.F32.BF16 R20, R16, R26, R20 ;  /* 0x0000001a1014723c */ /* 0x010fe20000041814 */
[----:B------:R-:W-:Y:S04]  /*81840*/  LDSM.16.M88.4 R24, [R2+0x1c080] ;  /* 0x01c080000218783b */ /* 0x000fe80000000200 */
[----:B0-----:R-:W-:Y:S04]  /*81850*/  STL.64 [R1+0x40], R4 ;  /* 0x0000400401007387 */ /* 0x001fe80000100a00 */
[----:B------:R-:W-:Y:S04]  /*81860*/  STL.64 [R1+0x48], R6 ;  /* 0x0000480601007387 */ /* 0x000fe80000100a00 */
[----:B------:R-:W0:Y:S11]  /*81870*/  LDSM.16.M88.4 R4, [R2+0x18080] ;  /* 0x018080000204783b */ /* 0x000e360000000200 */
[----:B------:R-:W-:Y:S01]  /*81880*/  IMAD.MOV.U32 R29, RZ, RZ, R23 ;  /* 0x000000ffff1d7224 */ /* 0x000fe200078e0017 */
[----:B0-----:R-:W-:Y:S04]  /*81890*/  STL.64 [R1+0x30], R4 ;  /* 0x0000300401007387 */ /* 0x001fe80000100a00 */
[----:B------:R0:W-:Y:S04]  /*818a0*/  STL.64 [R1+0x38], R6 ;  /* 0x0000380601007387 */ /* 0x0001e80000100a00 */
[----:B0-----:R-:W2:Y:S04]  /*818b0*/  LDL.LU.64 R6, [R1+0x55a0] ;  /* 0x0055a00001067983 */ /* 0x001ea80000300a00 */
[----:B------:R-:W3:Y:S04]  /*818c0*/  LDL.LU.64 R4, [R1+0x5598] ;  /* 0x0055980001047983 */ /* 0x000ee80000300a00 */
[----:B------:R-:W-:Y:S04]  /*818d0*/  STL.64 [R1+0x2c0], R20 ;  /* 0x0002c01401007387 */ /* 0x000fe80000100a00 */
[----:B------:R-:W-:Y:S04]  /*818e0*/  STL [R1+0x2c8], R22 ;  /* 0x0002c81601007387 */ /* 0x000fe80000100800 */
[----:B------:R-:W-:Y:S04]  /*818f0*/  STL.64 [R1+0x5588], R18 ;  /* 0x0055881201007387 */ /* 0x000fe80000100a00 */
[----:B------:R-:W-:Y:S04]  /*81900*/  STL.64 [R1+0x5580], R16 ;  /* 0x0055801001007387 */ /* 0x000fe80000100a00 */
[----:B------:R-:W-:Y:S04]  /*81910*/  STL [R1+0x5400], R29 ;  /* 0x0054001d01007387 */ /* 0x000fe80000100800 */
[----:B------:R-:W0:Y:S04]  /*81920*/  LDSM.16.M88.4 R20, [R2+0x20080] ;  /* 0x020080000214783b */ /* 0x000e280000000200 */
[----:B------:R-:W-:Y:S04]  /*81930*/  STL.64 [R1+0x20], R24 ;  /* 0x0000201801007387 */ /* 0x000fe80000100a00 */
[----:B------:R-:W-:Y:S04]  /*81940*/  STL.64 [R1+0x28], R26 ;  /* 0x0000281a01007387 */ /* 0x000fe80000100a00 */
[----:B------:R-:W1:Y:S04]  /*81950*/  LDSM.16.M88.4 R24, [R2+0x28080] ;  /* 0x028080000218783b */ /* 0x000e680000000200 */
[----:B------:R-:W4:Y:S04]  /*81960*/  LDSM.16.M88.4 R16, [R2+0x24080] ;  /* 0x024080000210783b */ /* 0x000f280000000200 */
[----:B0-----:R-:W-:Y:S04]  /*81970*/  STL.64 [R1+0x10], R20 ;  /* 0x0000101401007387 */ /* 0x001fe80000100a00 */
[----:B------:R-:W-:Y:S04]  /*81980*/  STL.64 [R1+0x18], R22 ;  /* 0x0000181601007387 */ /* 0x000fe80000100a00 */
[----:B-1----:R0:W-:Y:S04]  /*81990*/  STL [R1+0x5324], R26 ;  /* 0x0053241a01007387 */ /* 0x0021e80000100800 */
[----:B----4-:R-:W-:Y:S04]  /*819a0*/  STL.64 [R1], R16 ;  /* 0x0000001001007387 */ /* 0x010fe80000100a00 */
[----:B------:R-:W-:Y:S01]  /*819b0*/  STL.64 [R1+0x8], R18 ;  /* 0x0000081201007387 */ /* 0x000fe20000100a00 */
[----:B0-----:R-:W-:-:S03]  /*819c0*/  IMAD.MOV.U32 R26, RZ, RZ, R13 ;  /* 0x000000ffff1a7224 */ /* 0x001fc600078e000d */
[----:B------:R0:W-:Y:S01]  /*819d0*/  STL [R1+0x5320], R27 ;  /* 0x0053201b01007387 */ /* 0x0001e20000100800 */
[----:B------:R-:W-:-:S03]  /*819e0*/  IMAD.MOV.U32 R23, RZ, RZ, R8 ;  /* 0x000000ffff177224 */ /* 0x000fc600078e0008 */
[----:B------:R-:W-:Y:S01]  /*819f0*/  LDSM.16.M88.4 R16, [R2+0x38080] ;  /* 0x038080000210783b */ /* 0x000fe20000000200 */
[----:B0-----:R-:W-:-:S03]  /*81a00*/  IMAD.MOV.U32 R27, RZ, RZ, R12 ;  /* 0x000000ffff1b7224 */ /* 0x001fc600078e000c */
[----:B------:R-:W0:Y:S04]  /*81a10*/  LDSM.16.M88.4 R12, [R2+0x2c080] ;  /* 0x02c08000020c783b */ /* 0x000e280000000200 */
[----:B------:R-:W-:Y:S04]  /*81a20*/  STL.64 [R1+0x5570], R24 ;  /* 0x0055701801007387 */ /* 0x000fe80000100a00 */
[----:B0-----:R-:W-:Y:S04]  /*81a30*/  STL [R1+0x548c], R12 ;  /* 0x00548c0c01007387 */ /* 0x001fe80000100800 */
[----:B------:R-:W-:Y:S04]  /*81a40*/  STL [R1+0x5488], R13 ;  /* 0x0054880d01007387 */ /* 0x000fe80000100800 */
[----:B------:R0:W-:Y:S04]  /*81a50*/  STL [R1+0x5328], R14 ;  /* 0x0053280e01007387 */ /* 0x0001e80000100800 */
[----:B------:R2:W-:Y:S01]  /*81a60*/  STL [R1+0x5228], R15 ;  /* 0x0052280f01007387 */ /* 0x0005e20000100800 */
[----:B0-----:R-:W-:-:S03]  /*81a70*/  IMAD.MOV.U32 R14, RZ, RZ, R9 ;  /* 0x000000ffff0e7224 */ /* 0x001fc600078e0009 */
[----:B------:R-:W4:Y:S01]  /*81a80*/  LDL.LU R9, [R1+0x5590] ;  /* 0x0055900001097983 */ /* 0x000f220000300800 */
[----:B--2---:R-:W-:-:S05]  /*81a90*/  IMAD.MOV.U32 R15, RZ, RZ, R7 ;  /* 0x000000ffff0f7224 */ /* 0x004fca00078e0007 */
[----:B------:R0:W-:Y:S04]  /*81aa0*/  STL.64 [R1+0x5578], R14 ;  /* 0x0055780e01007387 */ /* 0x0001e80000100a00 */
[----:B------:R-:W2:Y:S04]  /*81ab0*/  LDL.LU R12, [R1+0x2b0] ;  /* 0x0002b000010c7983 */ /* 0x000ea80000300800 */
[----:B------:R-:W2:Y:S04]  /*81ac0*/  LDL.LU R13, [R1+0x2b4] ;  /* 0x0002b400010d7983 */ /* 0x000ea80000300800 */
[----:B0-----:R-:W2:Y:S04]  /*81ad0*/  LDL.LU R14, [R1+0x2b8] ;  /* 0x0002b800010e7983 */ /* 0x001ea80000300800 */
[----:B------:R-:W2:Y:S04]  /*81ae0*/  LDL.LU R15, [R1+0x2bc] ;  /* 0x0002bc00010f7983 */ /* 0x000ea80000300800 */
[----:B------:R-:W2:Y:S04]  /*81af0*/  LDL R7, [R1+0x384] ;  /* 0x0003840001077983 */ /* 0x000ea80000100800 */
[----:B------:R-:W2:Y:S04]  /*81b00*/  LDL.LU R20, [R1+0x2a0] ;  /* 0x0002a00001147983 */ /* 0x000ea80000300800 */
[----:B------:R-:W2:Y:S01]  /*81b10*/  LDL.LU R21, [R1+0x2a4] ;  /* 0x0002a40001157983 */ /* 0x000ea20000300800 */
[----:B----4-:R-:W-:-:S03]  /*81b20*/  IMAD.MOV.U32 R22, RZ, RZ, R9 ;  /* 0x000000ffff167224 */ /* 0x010fc600078e0009 */
[----:B------:R-:W0:Y:S04]  /*81b30*/  LDSM.16.M88.4 R8, [R2+0x30080] ;  /* 0x030080000208783b */ /* 0x000e280000000200 */
[----:B0-----:R-:W-:Y:S04]  /*81b40*/  STL [R1+0x51e4], R10 ;  /* 0x0051e40a01007387 */ /* 0x001fe80000100800 */
[----:B------:R-:W-:Y:S04]  /*81b50*/  STL [R1+0x51e0], R11 ;  /* 0x0051e00b01007387 */ /* 0x000fe80000100800 */
[----:B------:R-:W-:Y:S04]  /*81b60*/  STL.64 [R1+0x5480], R8 ;  /* 0x0054800801007387 */ /* 0x000fe80000100a00 */
[----:B------:R-:W0:Y:S04]  /*81b70*/  LDSM.16.M88.4 R8, [R2+0x34080] ;  /* 0x034080000208783b */ /* 0x000e280000000200 */
[----:B0-----:R-:W-:Y:S04]  /*81b80*/  STL.64 [R1+0xb0], R8 ;  /* 0x0000b00801007387 */ /* 0x001fe80000100a00 */
[----:B------:R0:W-:Y:S04]  /*81b90*/  STL.64 [R1+0xb8], R10 ;  /* 0x0000b80a01007387 */ /* 0x0001e80000100a00 */
[----:B------:R-:W-:Y:S01]  /*81ba0*/  STL.64 [R1+0x1e8], R18 ;  /* 0x0001e81201007387 */ /* 0x000fe20000100a00 */
[----:B0-----:R-:W-:-:S02]  /*81bb0*/  IMAD.MOV.U32 R11, RZ, RZ, R16 ;  /* 0x000000ffff0b7224 */ /* 0x001fc400078e0010 */
[----:B------:R-:W-:Y:S02]  /*81bc0*/  IMAD.MOV.U32 R10, RZ, RZ, R17 ;  /* 0x000000ffff0a7224 */ /* 0x000fe400078e0011 */
[----:B------:R-:W0:Y:S02]  /*81bd0*/  LDSM.16.M88.4 R16, [R2+0x3c080] ;  /* 0x03c080000210783b */ /* 0x000e240000000200 */
[----:B0-----:R-:W-:Y:S02]  /*81be0*/  IMAD.MOV.U32 R9, RZ, RZ, R16 ;  /* 0x000000ffff097224 */ /* 0x001fe400078e0010 */
[----:B------:R-:W-:Y:S01]  /*81bf0*/  STL.64 [R1+0x210], R16 ;  /* 0x0002101001007387 */ /* 0x000fe20000100a00 */
[----:B------:R-:W-:-:S03]  /*81c00*/  IMAD.MOV.U32 R8, RZ, RZ, R17 ;  /* 0x000000ffff087224 */ /* 0x000fc600078e0011 */
[----:B------:R0:W-:Y:S04]  /*81c10*/  STL.64 [R1+0x218], R18 ;  /* 0x0002181201007387 */ /* 0x0001e80000100a00 */
[----:B0-----:R-:W2:Y:S04]  /*81c20*/  LDL.LU.64 R18, [R1+0x5588] ;  /* 0x0055880001127983 */ /* 0x001ea80000300a00 */
[----:B------:R-:W2:Y:S04]  /*81c30*/  LDL.LU.64 R16, [R1+0x5580] ;  /* 0x0055800001107983 */ /* 0x000ea80000300a00 */
[----:B------:R0:W-:Y:S04]  /*81c40*/  STL.64 [R1+0x5498], R8 ;  /* 0x0054980801007387 */ /* 0x0001e80000100a00 */
[----:B------:R1:W-:Y:S04]  /*81c50*/  STL.64 [R1+0x5540], R10 ;  /* 0x0055400a01007387 */ /* 0x0003e80000100a00 */
[----:B0-----:R-:W4:Y:S04]  /*81c60*/  LDL.LU R8, [R1+0x280] ;  /* 0x0002800001087983 */ /* 0x001f280000300800 */
[----:B------:R-:W4:Y:S04]  /*81c70*/  LDL.LU R9, [R1+0x284] ;  /* 0x0002840001097983 */ /* 0x000f280000300800 */
[----:B-1----:R-:W3:Y:S04]  /*81c80*/  LDL.LU R10, [R1+0x288] ;  /* 0x00028800010a7983 */ /* 0x002ee80000300800 */
[----:B------:R-:W3:Y:S01]  /*81c90*/  LDL.LU R11, [R1+0x28c] ;  /* 0x00028c00010b7983 */ /* 0x000ee20000300800 */
[----:B--2---:R-:W-:Y:S03]  /*81ca0*/  HMMA.16816.F32.BF16 R24, R16, R26, R12 ;  /* 0x0000001a1018723c */ /* 0x004fe6000004180c */
[----:B---3--:R0:W-:Y:S04]  /*81cb0*/  STL.64 [R1+0x5550], R10 ;  /* 0x0055500a01007387 */ /* 0x0081e80000100a00 */
[----:B----4-:R1:W-:Y:S01]  /*81cc0*/  STL.64 [R1+0x5548], R8 ;  /* 0x0055480801007387 */ /* 0x0103e20000100a00 */
[----:B0-----:R-:W-:-:S02]  /*81cd0*/  IMAD.MOV.U32 R10, RZ, RZ, R5 ;  /* 0x000000ffff0a7224 */ /* 0x001fc400078e0005 */
[----:B------:R-:W-:Y:S02]  /*81ce0*/  IMAD.MOV.U32 R11, RZ, RZ, R4 ;  /* 0x000000ffff0b7224 */ /* 0x000fe400078e0004 */
[----:B-1----:R-:W-:Y:S01]  /*81cf0*/  IMAD.MOV.U32 R9, RZ, RZ, R6 ;  /* 0x000000ffff097224 */ /* 0x002fe200078e0006 */
[----:B------:R-:W2:Y:S04]  /*81d00*/  LDL.LU R8, [R1+0x290] ;  /* 0x0002900001087983 */ /* 0x000ea80000300800 */
[----:B------:R-:W0:Y:S07]  /*81d10*/  LDSM.16.MT88.4 R4, [R7+0x41000] ;  /* 0x041000000704783b */ /* 0x000e2e0000004200 */
[----:B------:R-:W-:Y:S01]  /*81d20*/  IMAD.MOV.U32 R29, RZ, RZ, R26 ;  /* 0x000000ffff1d7224 */ /* 0x000fe200078e001a */
[----:B------:R-:W-:Y:S04]  /*81d30*/  STL [R1+0x4b60], R2 ;  /* 0x004b600201007387 */ /* 0x000fe80000100800 */
[----:B------:R-:W3:Y:S04]  /*81d40*/  LDL.LU.64 R14, [R1+0x5578] ;  /* 0x00557800010e7983 */ /* 0x000ee80000300a00 */
[----:B------:R1:W-:Y:S04]  /*81d50*/  STL.64 [R1+0x2b0], R24 ;  /* 0x0002b01801007387 */ /* 0x0003e80000100a00 */
[----:B------:R-:W-:Y:S04]  /*81d60*/  STL [R1+0x2bc], R27 ;  /* 0x0002bc1b01007387 */ /* 0x000fe80000100800 */
[----:B-1----:R-:W4:Y:S04]  /*81d70*/  LDL.LU.64 R24, [R1+0x5570] ;  /* 0x0055700001187983 */ /* 0x002f280000300a00 */
[----:B------:R-:W-:Y:S04]  /*81d80*/  STL [R1+0x5404], R29 ;  /* 0x0054041d01007387 */ /* 0x000fe80000100800 */
[----:B0-----:R-:W-:Y:S04]  /*81d90*/  STL.64 [R1+0x5450], R6 ;  /* 0x0054500601007387 */ /* 0x001fe80000100a00 */
[----:B------:R0:W-:Y:S04]  /*81da0*/  STL.64 [R1+0x5448], R4 ;  /* 0x0054480401007387 */ /* 0x0001e80000100a00 */
[----:B0-----:R-:W2:Y:S01]  /*81db0*/  LDL.LU.64 R4, [R1+0x70] ;  /* 0x0000700001047983 */ /* 0x001ea20000300a00 */
[----:B---3--:R-:W-:Y:S03]  /*81dc0*/  HMMA.16816.F32.BF16 R16, R16, R14, R20 ;  /* 0x0000000e1010723c */ /* 0x008fe60000041814 */
[----:B--2---:R0:W-:Y:S04]  /*81dd0*/  STL.64 [R1+0x5558], R4 ;  /* 0x0055580401007387 */ /* 0x0041e80000100a00 */
[----:B0-----:R-:W2:Y:S04]  /*81de0*/  LDL.LU.64 R4, [R1+0x90] ;  /* 0x0000900001047983 */ /* 0x001ea80000300a00 */
[----:B------:R-:W2:Y:S04]  /*81df0*/  LDL.LU.64 R22, [R1+0x5568] ;  /* 0x0055680001167983 */ /* 0x000ea80000300a00 */
[----:B------:R-:W2:Y:S09]  /*81e00*/  LDL.LU.64 R20, [R1+0x5560] ;  /* 0x0055600001147983 */ /* 0x000eb20000300a00 */
[----:B------:R-:W-:-:S02]  /*81e10*/  IMAD.MOV.U32 R26, RZ, RZ, R18 ;  /* 0x000000ffff1a7224 */ /* 0x000fc400078e0012 */
[----:B------:R-:W-:Y:S01]  /*81e20*/  IMAD.MOV.U32 R27, RZ, RZ, R19 ;  /* 0x000000ffff1b7224 */ /* 0x000fe200078e0013 */
[----:B------:R0:W-:Y:S01]  /*81e30*/  STL [R1+0x2a0], R16 ;  /* 0x0002a01001007387 */ /* 0x0001e20000100800 */
[----:B------:R-:W-:-:S03]  /*81e40*/  IMAD.MOV.U32 R14, RZ, RZ, R17 ;  /* 0x000000ffff0e7224 */ /* 0x000fc600078e0011 */
[----:B0-----:R-:W3:Y:S04]  /*81e50*/  LDL.LU R16, [R1+0x270] ;  /* 0x0002700001107983 */ /* 0x001ee80000300800 */
[----:B------:R-:W3:Y:S04]  /*81e60*/  LDL.LU R17, [R1+0x274] ;  /* 0x0002740001117983 */ /* 0x000ee80000300800 */
[----:B------:R-:W3:Y:S04]  /*81e70*/  LDL.LU R18, [R1+0x278] ;  /* 0x0002780001127983 */ /* 0x000ee80000300800 */
[----:B------:R-:W-:Y:S04]  /*81e80*/  STL.64 [R1+0x54a8], R26 ;  /* 0x0054a81a01007387 */ /* 0x000fe80000100a00 */
[----:B----4-:R0:W-:Y:S04]  /*81e90*/  STL.64 [R1+0x54a0], R24 ;  /* 0x0054a01801007387 */ /* 0x0101e80000100a00 */
[----:B0-----:R-:W4:Y:S04]  /*81ea0*/  LDL.64 R24, [R1+0x80] ;  /* 0x0000800001187983 */ /* 0x001f280000100a00 */
[----:B------:R-:W-:Y:S01]  /*81eb0*/  STL [R1+0x5490], R14 ;  /* 0x0054900e01007387 */ /* 0x000fe20000100800 */
[----:B--2---:R-:W-:Y:S01]  /*81ec0*/  HMMA.16816.F32.BF16 R8, R20, R4, R8 ;  /* 0x000000041408723c */ /* 0x004fe20000041808 */
[----:B------:R-:W-:-:S02]  /*81ed0*/  IMAD.MOV.U32 R12, RZ, RZ, R4 ;  /* 0x000000ffff0c7224 */ /* 0x000fc400078e0004 */
[----:B------:R-:W-:Y:S02]  /*81ee0*/  IMAD.MOV.U32 R13, RZ, RZ, R5 ;  /* 0x000000ffff0d7224 */ /* 0x000fe400078e0005 */
[----:B------:R-:W3:Y:S11]  /*81ef0*/  LDL.LU.64 R4, [R1+0x5558] ;  /* 0x0055580001047983 */ /* 0x000ef60000300a00 */
[----:B------:R-:W-:Y:S07]  /*81f00*/  @!UPT UIADD3 URZ, URZ, URZ, URZ ;  /* 0x0000003f3f3ff290 */ /* 0x000fee000fffe03f */
[----:B------:R-:W-:Y:S01]  /*81f10*/  STL.64 [R1+0x290], R8 ;  /* 0x0002900801007387 */ /* 0x000fe20000100a00 */
[----:B------:R-:W-:-:S03]  /*81f20*/  IMAD.MOV.U32 R2, RZ, RZ, R11 ;  /* 0x000000ffff027224 */ /* 0x000fc600078e000b */
[----:B------:R0:W-:Y:S04]  /*81f30*/  STL [R1+0x298], R10 ;  /* 0x0002980a01007387 */ /* 0x0001e80000100800 */
[----:B0-----:R-:W4:Y:S04]  /*81f40*/  LDL.LU.64 R10, [R1+0x5550] ;  /* 0x00555000010a7983 */ /* 0x001f280000300a00 */
[----:B------:R-:W4:Y:S01]  /*81f50*/  LDL.LU.64 R8, [R1+0x5548] ;  /* 0x0055480001087983 */ /* 0x000f220000300a00 */
[----:B------:R-:W-:-:S03]  /*81f60*/  IMAD.MOV.U32 R19, RZ, RZ, R28 ;  /* 0x000000ffff137224 */ /* 0x000fc600078e001c */
[----:B------:R-:W-:Y:S04]  /*81f70*/  STL [R1+0x5494], R12 ;  /* 0x0054940c01007387 */ /* 0x000fe80000100800 */
[----:B------:R-:W-:Y:S01]  /*81f80*/  STL [R1+0x5408], R2 ;  /* 0x0054080201007387 */ /* 0x000fe20000100800 */
[C---:B---3--:R-:W-:Y:S08]  /*81f90*/  HMMA.16816.F32.BF16 R16, R20.reuse, R4, R16 ;  /* 0x000000041410723c */ /* 0x048ff00000041810 */
[----:B----4-:R-:W-:Y:S11]  /*81fa0*/  HMMA.16816.F32.BF16 R8, R20, R24, R8 ;  /* 0x000000181408723c */ /* 0x010ff60000041808 */
[----:B------:R-:W-:Y:S11]  /*81fb0*/  @!UPT UIADD3 URZ, URZ, URZ, URZ ;  /* 0x0000003f3f3ff290 */ /* 0x000ff6000fffe03f */
[----:B------:R-:W-:Y:S01]  /*81fc0*/  @!UPT UIADD3 URZ, URZ, URZ, URZ ;  /* 0x0000003f3f3ff290 */ /* 0x000fe2000fffe03f */
[----:B------:R-:W-:Y:S04]  /*81fd0*/  STL.64 [R1+0x280], R8 ;  /* 0x0002800801007387 */ /* 0x000fe80000100a00 */
[----:B------:R0:W-:Y:S04]  /*81fe0*/  STL.64 [R1+0x288], R10 ;  /* 0x0002880a01007387 */ /* 0x0001e80000100a00 */
[----:B0-----:R-:W2:Y:S04]  /*81ff0*/  LDL.LU.64 R10, [R1+0x5540] ;  /* 0x00554000010a7983 */ /* 0x001ea80000300a00 */
[----:B------:R0:W-:Y:S04]  /*82000*/  STL.64 [R1+0x270], R16 ;  /* 0x0002701001007387 */ /* 0x0001e80000100a00 */
[----:B------:R1:W-:Y:S04]  /*82010*/  STL.64 [R1+0x278], R18 ;  /* 0x0002781201007387 */ /* 0x0003e80000100a00 */
[----:B0-----:R-:W3:Y:S04]  /*82020*/  LDL.LU R16, [R1+0x230] ;  /* 0x0002300001107983 */ /* 0x001ee80000300800 */
[----:B------:R-:W3:Y:S04]  /*82030*/  LDL.LU R17, [R1+0x234] ;  /* 0x0002340001117983 */ /* 0x000ee80000300800 */
[----:B-1----:R-:W4:Y:S04]  /*82040*/  LDL.LU R18, [R1+0x238] ;  /* 0x0002380001127983 */ /* 0x002f280000300800 */
[----:B------:R-:W4:Y:S04]  /*82050*/  LDL.LU R19, [R1+0x23c] ;  /* 0x00023c0001137983 */ /* 0x000f280000300800 */
[----:B----4-:R-:W-:Y:S04]  /*82060*/  STL.64 [R1+0x54f0], R18 ;  /* 0x0054f01201007387 */ /* 0x010fe80000100a00 */
[----:B---3--:R0:W-:Y:S04]  /*82070*/  STL.64 [R1+0x54e8], R16 ;  /* 0x0054e81001007387 */ /* 0x0081e80000100a00 */
[----:B0-----:R-:W3:Y:S01]  /*82080*/  LDL.64 R16, [R1+0x40] ;  /* 0x0000400001107983 */ /* 0x001ee20000100a00 */
[----:B------:R-:W-:-:S02]  /*82090*/  IMAD.MOV.U32 R14, RZ, RZ, R5 ;  /* 0x000000ffff0e7224 */ /* 0x000fc400078e0005 */
[----:B------:R-:W-:Y:S01]  /*820a0*/  IMAD.MOV.U32 R12, RZ, RZ, R4 ;  /* 0x000000ffff0c7224 */ /* 0x000fe200078e0004 */
[----:B---3--:R0:W-:Y:S02]  /*820b0*/  STL.64 [R1+0x5500], R16 ;  /* 0x0055001001007387 */ /* 0x0081e40000100a00 */
[----:B0-----:R-:W-:Y:S02]  /*820c0*/  IMAD.MOV.U32 R16, RZ, RZ, R3 ;  /* 0x000000ffff107224 */ /* 0x001fe400078e0003 */
[----:B------:R-:W-:Y:S01]  /*820d0*/  IMAD.MOV.U32 R17, RZ, RZ, R0 ;  /* 0x000000ffff117224 */ /* 0x000fe200078e0000 */
[----:B------:R-:W3:Y:S04]  /*820e0*/  LDL.LU R3, [R1+0x5538] ;  /* 0x0055380001037983 */ /* 0x000ee80000300800 */
[----:B------:R-:W4:Y:S04]  /*820f0*/  LDL.LU R0, [R1+0x5534] ;  /* 0x0055340001007983 */ /* 0x000f280000300800 */
[----:B------:R0:W-:Y:S04]  /*82100*/  STL.64 [R1+0x5518], R16 ;  /* 0x0055181001007387 */ /* 0x0001e80000100a00 */
[----:B0-----:R-:W2:Y:S04]  /*82110*/  LDL.LU.64 R16, [R1+0x60] ;  /* 0x0000600001107983 */ /* 0x001ea80000300a00 */
[----:B------:R-:W-:Y:S04]  /*82120*/  STL [R1+0x54b8], R14 ;  /* 0x0054b80e01007387 */ /* 0x000fe80000100800 */
[----:B------:R-:W-:Y:S04]  /*82130*/  STL.64 [R1+0x54b0], R12 ;  /* 0x0054b00c01007387 */ /* 0x000fe80000100a00 */
[----:B------:R-:W2:Y:S04]  /*82140*/  LDL.LU.64 R8, [R1] ;  /* 0x0000000001087983 */ /* 0x000ea80000300a00 */
[----:B--2---:R-:W-:Y:S04]  /*82150*/  STL.64 [R1+0x54c0], R8 ;  /* 0x0054c00801007387 */ /* 0x004fe80000100a00 */
[----:B------:R-:W2:Y:S04]  /*82160*/  LDL.LU R4, [R1+0x2f0] ;  /* 0x0002f00001047983 */ /* 0x000ea80000300800 */
[----:B------:R-:W2:Y:S04]  /*82170*/  LDL.LU R5, [R1+0x2f4] ;  /* 0x0002f40001057983 */ /* 0x000ea80000300800 */
[----:B------:R-:W2:Y:S01]  /*82180*/  LDL.LU R6, [R1+0x2f8] ;  /* 0x0002f80001067983 */ /* 0x000ea20000300800 */
[----:B----4-:R-:W-:-:S03]  /*82190*/  IMAD.MOV.U32 R7, RZ, RZ, R0 ;  /* 0x000000ffff077224 */ /* 0x010fc600078e0000 */
[----:B------:R-:W4:Y:S04]  /*821a0*/  LDL.LU R0, [R1+0x5530] ;  /* 0x0055300001007983 */ /* 0x000f280000300800 */
[----:B--2---:R-:W-:Y:S04]  /*821b0*/  STL.64 [R1+0x54d0], R6 ;  /* 0x0054d00601007387 */ /* 0x004fe80000100a00 */
[----:B------:R0:W-:Y:S04]  /*821c0*/  STL.64 [R1+0x54c8], R4 ;  /* 0x0054c80401007387 */ /* 0x0001e80000100a00 */
[----:B0-----:R-:W2:Y:S04]  /*821d0*/  LDL.LU R4, [R1+0x220] ;  /* 0x0002200001047983 */ /* 0x001ea80000300800 */
[----:B------:R-:W2:Y:S04]  /*821e0*/  LDL.LU R5, [R1+0x224] ;  /* 0x0002240001057983 */ /* 0x000ea80000300800 */
[----:B------:R-:W2:Y:S04]  /*821f0*/  LDL.LU R6, [R1+0x228] ;  /* 0x0002280001067983 */ /* 0x000ea80000300800 */
[----:B------:R-:W2:Y:S04]  /*82200*/  LDL.LU R7, [R1+0x22c] ;  /* 0x00022c0001077983 */ /* 0x000ea80000300800 */
[----:B--2---:R-:W-:Y:S04]  /*82210*/  STL.64 [R1+0x54e0], R6 ;  /* 0x0054e00601007387 */ /* 0x004fe80000100a00 */
[----:B------:R0:W-:Y:S04]  /*82220*/  STL.64 [R1+0x54d8], R4 ;  /* 0x0054d80401007387 */ /* 0x0001e80000100a00 */
[----:B0-----:R-:W2:Y:S04]  /*82230*/  LDL.64 R4, [R1+0x30] ;  /* 0x0000300001047983 */ /* 0x001ea80000100a00 */
[----:B--2---:R0:W-:Y:S04]  /*82240*/  STL.64 [R1+0x54f8], R4 ;  /* 0x0054f80401007387 */ /* 0x0041e80000100a00 */
[----:B0-----:R-:W2:Y:S04]  /*82250*/  LDL.LU R4, [R1+0x240] ;  /* 0x0002400001047983 */ /* 0x001ea80000300800 */
[----:B------:R-:W2:Y:S04]  /*82260*/  LDL.LU R5, [R1+0x244] ;  /* 0x0002440001057983 */ /* 0x000ea80000300800 */
[----:B------:R-:W2:Y:S04]  /*82270*/  LDL.LU R6, [R1+0x248] ;  /* 0x0002480001067983 */ /* 0x000ea80000300800 */
[----:B------:R-:W2:Y:S04]  /*82280*/  LDL.LU R7, [R1+0x24c] ;  /* 0x00024c0001077983 */ /* 0x000ea80000300800 */
        /* <DEDUP_REMOVED lines=11> */
[----:B------:R-:W2:Y:S01]  /*82340*/  LDL.LU R7, [R1+0x26c] ;  /* 0x00026c0001077983 */ /* 0x000ea20000300800 */
[----:B------:R-:W-:-:S03]  /*82350*/  IMAD.MOV.U32 R28, RZ, RZ, R25 ;  /* 0x000000ffff1c7224 */ /* 0x000fc600078e0019 */
[----:B------:R-:W3:Y:S04]  /*82360*/  LDL.LU.64 R8, [R1+0x20] ;  /* 0x0000200001087983 */ /* 0x000ee80000300a00 */
[----:B------:R-:W3:Y:S04]  /*82370*/  LDL.LU R12, [R1+0x310] ;  /* 0x00031000010c7983 */ /* 0x000ee80000300800 */
[----:B------:R-:W3:Y:S04]  /*82380*/  LDL.LU R13, [R1+0x314] ;  /* 0x00031400010d7983 */ /* 0x000ee80000300800 */
[----:B------:R-:W3:Y:S04]  /*82390*/  LDL.LU R14, [R1+0x318] ;  /* 0x00031800010e7983 */ /* 0x000ee80000300800 */
[----:B------:R-:W3:Y:S01]  /*823a0*/  LDL.64 R24, [R1+0x10] ;  /* 0x0000100001187983 */ /* 0x000ee20000100a00 */
[----:B------:R-:W-:-:S02]  /*823b0*/  IMAD.MOV.U32 R2, RZ, RZ, R16 ;  /* 0x000000ffff027224 */ /* 0x000fc400078e0010 */
[----:B------:R-:W-:Y:S01]  /*823c0*/  IMAD.MOV.U32 R29, RZ, RZ, R17 ;  /* 0x000000ffff1d7224 */ /* 0x000fe200078e0011 */
[C---:B--2---:R-:W-:Y:S11]  /*823d0*/  HMMA.16816.F32.BF16 R4, R20.reuse, R16, R4 ;  /* 0x000000101404723c */ /* 0x044ff60000041804 */
[----:B------:R-:W-:Y:S11]  /*823e0*/  @!UPT UIADD3 URZ, URZ, URZ, URZ ;  /* 0x0000003f3f3ff290 */ /* 0x000ff6000fffe03f */
[----:B------:R-:W-:Y:S01]  /*823f0*/  @!UPT UIADD3 URZ, URZ, URZ, URZ ;  /* 0x0000003f3f3ff290 */ /* 0x000fe2000fffe03f */
[----:B------:R-:W-:Y:S04]  /*82400*/  STL.64 [R1+0x260], R4 ;  /* 0x0002600401007387 */ /* 0x000fe80000100a00 */
[----:B------:R0:W-:Y:S04]  /*82410*/  STL.64 [R1+0x268], R6 ;  /* 0x0002680601007387 */ /* 0x0001e80000100a00 */
[----:B0-----:R-:W2:Y:S04]  /*82420*/  LDL.LU.64 R6, [R1+0x5528] ;  /* 0x0055280001067983 */ /* 0x001ea80000300a00 */
[----:B------:R-:W2:Y:S04]  /*82430*/  LDL.LU.64 R4, [R1+0x5520] ;  /* 0x0055200001047983 */ /* 0x000ea80000300a00 */
[----:B------:R-:W2:Y:S04]  /*82440*/  LDL.LU.64 R16, [R1+0x5518] ;  /* 0x0055180001107983 */ /* 0x000ea80000300a00 */
[----:B------:R-:W-:Y:S04]  /*82450*/  STL [R1+0x5410], R2 ;  /* 0x0054100201007387 */ /* 0x000fe80000100800 */
[----:B------:R-:W-:Y:S01]  /*82460*/  STL [R1+0x540c], R29 ;  /* 0x00540c1d01007387 */ /* 0x000fe20000100800 */
[C---:B--2---:R-:W-:Y:S03]  /*82470*/  HMMA.16816.F32.BF16 R16, R20.reuse, R16, R4 ;  /* 0x000000101410723c */ /* 0x044fe60000041804 */
[----:B------:R-:W2:Y:S04]  /*82480*/  LDL.LU.64 R6, [R1+0x5510] ;  /* 0x0055100001067983 */ /* 0x000ea80000300a00 */
[----:B------:R-:W2:Y:S11]  /*82490*/  LDL.LU.64 R4, [R1+0x5508] ;  /* 0x0055080001047983 */ /* 0x000eb60000300a00 */
[----:B------:R-:W-:Y:S05]  /*824a0*/  @!UPT UIADD3 URZ, URZ, URZ, URZ ;  /* 0x0000003f3f3ff290 */ /* 0x000fea000fffe03f */
[----:B------:R0:W-:Y:S04]  /*824b0*/  STL.64 [R1+0x250], R16 ;  /* 0x0002501001007387 */ /* 0x0001e80000100a00 */
[----:B------:R-:W-:Y:S04]  /*824c0*/  STL.64 [R1+0x258], R18 ;  /* 0x0002581201007387 */ /* 0x000fe80000100a00 */
[----:B0-----:R-:W2:Y:S02]  /*824d0*/  LDL.LU.64 R16, [R1+0x5500] ;  /* 0x0055000001107983 */ /* 0x001ea40000300a00 */
[----:B--2---:R-:W-:Y:S01]  /*824e0*/  HMMA.16816.F32.BF16 R4, R20, R16, R4 ;  /* 0x000000101404723c */ /* 0x004fe20000041804 */
[----:B------:R-:W-:Y:S11]  /*824f0*/  IMAD.MOV.U32 R29, RZ, RZ, R16 ;  /* 0x000000ffff1d7224 */ /* 0x000ff600078e0010 */
[----:B------:R-:W-:Y:S11]  /*82500*/  @!UPT UIADD3 URZ, URZ, URZ, URZ ;  /* 0x0000003f3f3ff290 */ /* 0x000ff6000fffe03f */
[----:B------:R0:W-:Y:S04]  /*82510*/  STL.64 [R1+0x240], R4 ;  /* 0x0002400401007387 */ /* 0x0001e80000100a00 */
[----:B------:R1:W-:Y:S04]  /*82520*/  STL.64 [R1+0x248], R6 ;  /* 0x0002480601007387 */ /* 0x0003e80000100a00 */
[----:B0-----:R-:W2:Y:S04]  /*82530*/  LDL.LU.64 R4, [R1+0x54f8] ;  /* 0x0054f80001047983 */ /* 0x001ea80000300a00 */
[----:B------:R-:W3:Y:S04]  /*82540*/  LDL.LU.64 R18, [R1+0x54f0] ;  /* 0x0054f00001127983 */ /* 0x000ee80000300a00 */
[----:B------:R-:W3:Y:S04]  /*82550*/  LDL.LU.64 R16, [R1+0x54e8] ;  /* 0x0054e80001107983 */ /* 0x000ee80000300a00 */
[----:B------:R0:W-:Y:S04]  /*82560*/  STL [R1+0x5414], R29 ;  /* 0x0054141d01007387 */ /* 0x0001e80000100800 */
[----:B-1----:R-:W3:Y:S01]  /*82570*/  LDL.LU.64 R6, [R1+0x54e0] ;  /* 0x0054e00001067983 */ /* 0x002ee20000300a00 */
[----:B----4-:R-:W-:-:S02]  /*82580*/  IMAD.MOV.U32 R15, RZ, RZ, R0 ;  /* 0x000000ffff0f7224 */ /* 0x010fc400078e0000 */
[----:B--2---:R-:W-:Y:S01]  /*82590*/  IMAD.MOV.U32 R2, RZ, RZ, R5 ;  /* 0x000000ffff027224 */ /* 0x004fe200078e0005 */
[----:B---3--:R-:W-:Y:S01]  /*825a0*/  HMMA.16816.F32.BF16 R16, R20, R4, R16 ;  /* 0x000000041410723c */ /* 0x008fe20000041810 */
[----:B------:R-:W2:Y:S11]  /*825b0*/  LDL.LU.64 R4, [R1+0x54d8] ;  /* 0x0054d80001047983 */ /* 0x000eb60000300a00 */
[----:B------:R-:W-:Y:S11]  /*825c0*/  @!UPT UIADD3 URZ, URZ, URZ, URZ ;  /* 0x0000003f3f3ff290 */ /* 0x000ff6000fffe03f */
[----:B------:R-:W-:Y:S01]  /*825d0*/  STL.64 [R1+0x230], R16 ;  /* 0x0002301001007387 */ /* 0x000fe20000100a00 */
[----:B------:R-:W-:-:S03]  /*825e0*/  IMAD.MOV.U32 R0, RZ, RZ, R19 ;  /* 0x000000ffff007224 */ /* 0x000fc600078e0013 */
[----:B------:R-:W-:Y:S04]  /*825f0*/  STL [R1+0x238], R18 ;  /* 0x0002381201007387 */ /* 0x000fe80000100800 */
[----:B------:R-:W1:Y:S04]  /*82600*/  LDSM.16.MT88.4 R16, [R3+0x41400] ;  /* 0x041400000310783b */ /* 0x000e680000004200 */
[----:B------:R-:W-:Y:S04]  /*82610*/  STL [R1+0x5418], R2 ;  /* 0x0054180201007387 */ /* 0x000fe80000100800 */
[----:B------:R-:W-:Y:S01]  /*82620*/  STL [R1+0x5298], R0 ;  /* 0x0052980001007387 */ /* 0x000fe20000100800 */
[----:B0-----:R-:W-:-:S03]  /*82630*/  IMAD.MOV.U32 R29, RZ, RZ, R8 ;  /* 0x000000ffff1d7224 */ /* 0x001fc600078e0008 */
[----:B-1----:R-:W-:Y:S04]  /*82640*/  STL.64 [R1+0x52f0], R18 ;  /* 0x0052f01201007387 */ /* 0x002fe80000100a00 */
[----:B------:R0:W-:Y:S02]  /*82650*/  STL.64 [R1+0x52e8], R16 ;  /* 0x0052e81001007387 */ /* 0x0001e40000100a00 */
[----:B0-----:R-:W-:Y:S02]  /*82660*/  IMAD.MOV.U32 R16, RZ, RZ, R11 ;  /* 0x000000ffff107224 */ /* 0x001fe400078e000b */
[----:B------:R-:W-:-:S05]  /*82670*/  IMAD.MOV.U32 R17, RZ, RZ, R10 ;  /* 0x000000ffff117224 */ /* 0x000fca00078e000a */
[----:B------:R0:W-:Y:S04]  /*82680*/  STL.64 [R1+0x5470], R16 ;  /* 0x0054701001007387 */ /* 0x0001e80000100a00 */
[----:B0-----:R-:W3:Y:S04]  /*82690*/  LDL.LU R16, [R1+0x300] ;  /* 0x0003000001107983 */ /* 0x001ee80000300800 */
[----:B------:R-:W3:Y:S04]  /*826a0*/  LDL.LU R17, [R1+0x304] ;  /* 0x0003040001117983 */ /* 0x000ee80000300800 */
[----:B------:R-:W3:Y:S04]  /*826b0*/  LDL.LU R18, [R1+0x308] ;  /* 0x0003080001127983 */ /* 0x000ee80000300800 */
[----:B------:R-:W3:Y:S04]  /*826c0*/  LDL.LU R19, [R1+0x30c] ;  /* 0x00030c0001137983 */ /* 0x000ee80000300800 */
[----:B------:R0:W-:Y:S02]  /*826d0*/  STL [R1+0x5080], R3 ;  /* 0x0050800301007387 */ /* 0x0001e40000100800 */
[----:B0-----:R-:W-:Y:S01]  /*826e0*/  IMAD.MOV.U32 R3, RZ, RZ, R9 ;  /* 0x000000ffff037224 */ /* 0x001fe200078e0009 */
[C---:B--2---:R-:W-:Y:S11]  /*826f0*/  HMMA.16816.F32.BF16 R4, R20.reuse, R8, R4 ;  /* 0x000000081404723c */ /* 0x044ff60000041804 */
[----:B------:R-:W-:Y:S11]  /*82700*/  @!UPT UIADD3 URZ, URZ, URZ, URZ ;  /* 0x0000003f3f3ff290 */ /* 0x000ff6000fffe03f */
[----:B------:R-:W-:Y:S01]  /*82710*/  @!UPT UIADD3 URZ, URZ, URZ, URZ ;  /* 0x0000003f3f3ff290 */ /* 0x000fe2000fffe03f */
[----:B------:R-:W-:Y:S04]  /*82720*/  STL.64 [R1+0x220], R4 ;  /* 0x0002200401007387 */ /* 0x000fe80000100a00 */
[----:B------:R0:W-:Y:S04]  /*82730*/  STL.64 [R1+0x228], R6 ;  /* 0x0002280601007387 */ /* 0x0001e80000100a00 */
[----:B0-----:R-:W2:Y:S04]  /*82740*/  LDL.LU.64 R6, [R1+0x54d0] ;  /* 0x0054d00001067983 */ /* 0x001ea80000300a00 */
[----:B------:R-:W2:Y:S04]  /*82750*/  LDL.LU.64 R4, [R1+0x54c8] ;  /* 0x0054c80001047983 */ /* 0x000ea80000300a00 */
[----:B------:R-:W3:Y:S01]  /*82760*/  LDL.LU.64 R8, [R1+0x54c0] ;  /* 0x0054c00001087983 */ /* 0x000ee20000300a00 */
[C---:B------:R-:W-:Y:S03]  /*82770*/  HMMA.16816.F32.BF16 R12, R20.reuse, R24, R12 ;  /* 0x00000018140c723c */ /* 0x040fe6000004180c */
[----:B------:R-:W-:Y:S04]  /*82780*/  STL [R1+0x5420], R3 ;  /* 0x0054200301007387 */ /* 0x000fe80000100800 */
[----:B------:R-:W-:Y:S01]  /*82790*/  STL [R1+0x541c], R29 ;  /* 0x00541c1d01007387 */ /* 0x000fe20000100800 */
[----:B------:R-:W-:Y:S11]  /*827a0*/  IMAD.MOV.U32 R2, RZ, RZ, R25 ;  /* 0x000000ffff027224 */ /* 0x000ff600078e0019 */
[----:B------:R-:W-:Y:S04]  /*827b0*/  @!UPT UIADD3 URZ, URZ, URZ, URZ ;  /* 0x0000003f3f3ff290 */ /* 0x000fe8000fffe03f */
[----:B------:R-:W-:Y:S04]  /*827c0*/  STL.64 [R1+0x200], R12 ;  /* 0x0002000c01007387 */ /* 0x000fe80000100a00 */
[----:B------:R0:W-:Y:S04]  /*827d0*/  STL.64 [R1+0x208], R14 ;  /* 0x0002080e01007387 */ /* 0x0001e80000100a00 */
[----:B0-----:R-:W4:Y:S04]  /*827e0*/  LDL.LU R14, [R1+0x54b8] ;  /* 0x0054b800010e7983 */ /* 0x001f280000300800 */
[----:B------:R-:W2:Y:S04]  /*827f0*/  LDL.LU.64 R12, [R1+0x54b0] ;  /* 0x0054b000010c7983 */ /* 0x000ea80000300a00 */
[----:B------:R-:W2:Y:S04]  /*82800*/  LDL.LU.64 R26, [R1+0x54a8] ;  /* 0x0054a800011a7983 */ /* 0x000ea80000300a00 */
[----:B------:R-:W2:Y:S01]  /*82810*/  LDL.LU.64 R24, [R1+0x54a0] ;  /* 0x0054a00001187983 */ /* 0x000ea20000300a00 */
[----:B---3--:R-:W-:Y:S01]  /*82820*/  HMMA.16816.F32.BF16 R16, R20, R8, R16 ;  /* 0x000000081410723c */ /* 0x008fe20000041810 */
[----:B------:R-:W-:-:S02]  /*82830*/  IMAD.MOV.U32 R3, RZ, RZ, R8 ;  /* 0x000000ffff037224 */ /* 0x000fc400078e0008 */
[----:B------:R-:W-:Y:S02]  /*82840*/  IMAD.MOV.U32 R29, RZ, RZ, R9 ;  /* 0x000000ffff1d7224 */ /* 0x000fe400078e0009 */
[----:B------:R-:W3:Y:S11]  /*82850*/  LDL.LU.64 R8, [R1+0x5498] ;  /* 0x0054980001087983 */ /* 0x000ef60000300a00 */
[----:B------:R-:W-:Y:S07]  /*82860*/  @!UPT UIADD3 URZ, URZ, URZ, URZ ;  /* 0x0000003f3f3ff290 */ /* 0x000fee000fffe03f */
[----:B------:R-:W-:Y:S04]  /*82870*/  STL.64 [R1+0x1f0], R16 ;  /* 0x0001f01001007387 */ /* 0x000fe80000100a00 */
[----:B------:R-:W-:Y:S01]  /*82880*/  STL [R1+0x1f8], R18 ;  /* 0x0001f81201007387 */ /* 0x000fe20000100800 */
[----:B--2---:R-:W-:Y:S11]  /*82890*/  HMMA.16816.F32.BF16 R4, R20, R24, R4 ;  /* 0x000000181404723c */ /* 0x004ff60000041804 */
[----:B------:R-:W-:Y:S11]  /*828a0*/  @!UPT UIADD3 URZ, URZ, URZ, URZ ;  /* 0x0000003f3f3ff290 */ /* 0x000ff6000fffe03f */
[----:B------:R-:W-:Y:S01]  /*828b0*/  @!UPT UIADD3 URZ, URZ, URZ, URZ ;  /* 0x0000003f3f3ff290 */ /* 0x000fe2000fffe03f */
[----:B------:R3:W-:Y:S04]  /*828c0*/  STL.64 [R1+0x1d0], R4 ;  /* 0x0001d00401007387 */ /* 0x0007e80000100a00 */
[----:B------:R-:W-:Y:S01]  /*828d0*/  STL [R1+0x1dc], R7 ;  /* 0x0001dc0701007387 */ /* 0x000fe20000100800 */
[----:B---3--:R-:W-:Y:S02]  /*828e0*/  IMAD.MOV.U32 R5, RZ, RZ, R8 ;  /* 0x000000ffff057224 */ /* 0x008fe400078e0008 */
[----:B------:R-:W-:Y:S01]  /*828f0*/  IMAD.MOV.U32 R4, RZ, RZ, R9 ;  /* 0x000000ffff047224 */ /* 0x000fe200078e0009 */
[----:B------:R-:W2:Y:S04]  /*82900*/  LDL.LU R8, [R1+0x2e0] ;  /* 0x0002e00001087983 */ /* 0x000ea80000300800 */
[----:B------:R-:W2:Y:S04]  /*82910*/  LDL.LU R9, [R1+0x2e4] ;  /* 0x0002e40001097983 */ /* 0x000ea80000300800 */
[----:B------:R-:W2:Y:S04]  /*82920*/  LDL.LU R10, [R1+0x2e8] ;  /* 0x0002e800010a7983 */ /* 0x000ea80000300800 */
[----:B------:R-:W2:Y:S04]  /*82930*/  LDL.LU R11, [R1+0x2ec] ;  /* 0x0002ec00010b7983 */ /* 0x000ea80000300800 */
[----:B------:R-:W3:Y:S01]  /*82940*/  LDL.LU.64 R16, [R1+0xb0] ;  /* 0x0000b00001107983 */ /* 0x000ee20000300a00 */
[----:B------:R-:W-:-:S02]  /*82950*/  IMAD.MOV.U32 R15, RZ, RZ, R19 ;  /* 0x000000ffff0f7224 */ /* 0x000fc400078e0013 */
[----:B------:R-:W-:Y:S01]  /*82960*/  IMAD.MOV.U32 R0, RZ, RZ, R6 ;  /* 0x000000ffff007224 */ /* 0x000fe200078e0006 */
[----:B---3--:R0:W-:Y:S04]  /*82970*/  STL.64 [R1+0x5478], R16 ;  /* 0x0054781001007387 */ /* 0x0081e80000100a00 */
[----:B0-----:R-:W3:Y:S04]  /*82980*/  LDL.LU R16, [R1+0x2d0] ;  /* 0x0002d00001107983 */ /* 0x001ee80000300800 */
[----:B------:R-:W3:Y:S04]  /*82990*/  LDL.LU R17, [R1+0x2d4] ;  /* 0x0002d40001117983 */ /* 0x000ee80000300800 */
[----:B------:R-:W3:Y:S04]  /*829a0*/  LDL.LU R18, [R1+0x2d8] ;  /* 0x0002d80001127983 */ /* 0x000ee80000300800 */
[----:B------:R-:W3:Y:S04]  /*829b0*/  LDL.LU R19, [R1+0x2dc] ;  /* 0x0002dc0001137983 */ /* 0x000ee80000300800 */
[----:B------:R0:W-:Y:S04]  /*829c0*/  STL.64 [R1+0x5468], R4 ;  /* 0x0054680401007387 */ /* 0x0001e80000100a00 */
[----:B0-----:R-:W2:Y:S04]  /*829d0*/  LDL.LU R4, [R1+0x190] ;  /* 0x0001900001047983 */ /* 0x001ea80000300800 */
[----:B------:R-:W2:Y:S04]  /*829e0*/  LDL.LU R5, [R1+0x194] ;  /* 0x0001940001057983 */ /* 0x000ea80000300800 */
[----:B------:R-:W2:Y:S04]  /*829f0*/  LDL.LU R6, [R1+0x198] ;  /* 0x0001980001067983 */ /* 0x000ea80000300800 */
[----:B------:R-:W2:Y:S04]  /*82a00*/  LDL.LU R7, [R1+0x19c] ;  /* 0x00019c0001077983 */ /* 0x000ea80000300800 */
[----:B------:R-:W-:Y:S04]  /*82a10*/  STL.64 [R1+0x5360], R26 ;  /* 0x0053601a01007387 */ /* 0x000fe80000100a00 */
[----:B------:R0:W-:Y:S02]  /*82a20*/  STL.64 [R1+0x5358], R24 ;  /* 0x0053581801007387 */ /* 0x0001e40000100a00 */
[----:B0-----:R-:W-:-:S02]  /*82a30*/  IMAD.MOV.U32 R24, RZ, RZ, R12 ;  /* 0x000000ffff187224 */ /* 0x001fc400078e000c */
[----:B----4-:R-:W-:Y:S01]  /*82a40*/  IMAD.MOV.U32 R25, RZ, RZ, R14 ;  /* 0x000000ffff197224 */ /* 0x010fe200078e000e */
[----:B------:R-:W4:Y:S04]  /*82a50*/  LDL.LU R12, [R1+0x5494] ;  /* 0x00549400010c7983 */ /* 0x000f280000300800 */
[----:B------:R-:W2:Y:S04]  /*82a60*/  LDL.LU R14, [R1+0x5490] ;  /* 0x00549000010e7983 */ /* 0x000ea80000300800 */
[----:B------:R0:W-:Y:S04]  /*82a70*/  STL.64 [R1+0x5428], R24 ;  /* 0x0054281801007387 */ /* 0x0001e80000100a00 */
[----:B0-----:R-:W2:Y:S04]  /*82a80*/  LDL.LU R24, [R1+0x160] ;  /* 0x0001600001187983 */ /* 0x001ea80000300800 */
[----:B------:R-:W2:Y:S04]  /*82a90*/  LDL.LU R25, [R1+0x164] ;  /* 0x0001640001197983 */ /* 0x000ea80000300800 */
[----:B------:R-:W2:Y:S04]  /*82aa0*/  LDL.LU R26, [R1+0x168] ;  /* 0x00016800011a7983 */ /* 0x000ea80000300800 */
[----:B------:R-:W2:Y:S04]  /*82ab0*/  LDL.LU R27, [R1+0x16c] ;  /* 0x00016c00011b7983 */ /* 0x000ea80000300800 */
[----:B--2---:R0:W-:Y:S04]  /*82ac0*/  STL.64 [R1+0x5438], R26 ;  /* 0x0054381a01007387 */ /* 0x0041e80000100a00 */
[----:B0-----:R-:W2:Y:S04]  /*82ad0*/  LDL R27, [R1+0x384] ;  /* 0x00038400011b7983 */ /* 0x001ea80000100800 */
[----:B------:R4:W-:Y:S02]  /*82ae0*/  STL.64 [R1+0x5430], R24 ;  /* 0x0054301801007387 */ /* 0x0009e40000100a00 */
[----:B----4-:R-:W-:-:S02]  /*82af0*/  IMAD.MOV.U32 R24, RZ, RZ, R12 ;  /* 0x000000ffff187224 */ /* 0x010fc400078e000c */
[----:B------:R-:W4:Y:S01]  /*82b00*/  LDL.LU R12, [R1+0x548c] ;  /* 0x00548c00010c7983 */ /* 0x000f220000300800 */
[----:B------:R-:W-:-:S03]  /*82b10*/  IMAD.MOV.U32 R25, RZ, RZ, R13 ;  /* 0x000000ffff197224 */ /* 0x000fc600078e000d */
[----:B------:R-:W4:Y:S04]  /*82b20*/  LDL.LU R13, [R1+0x5488] ;  /* 0x00548800010d7983 */ /* 0x000f280000300800 */
[----:B--2---:R-:W-:Y:S04]  /*82b30*/  STL [R1+0x5460], R27 ;  /* 0x0054601b01007387 */ /* 0x004fe80000100800 */
[----:B------:R0:W-:Y:S04]  /*82b40*/  STL.64 [R1+0x5458], R24 ;  /* 0x0054581801007387 */ /* 0x0001e80000100a00 */
[----:B0-----:R-:W2:Y:S04]  /*82b50*/  LDL.LU R24, [R1+0x180] ;  /* 0x0001800001187983 */ /* 0x001ea80000300800 */
[----:B------:R-:W2:Y:S01]  /*82b60*/  LDL.LU R25, [R1+0x184] ;  /* 0x0001840001197983 */ /* 0x000ea20000300800 */
[C---:B----4-:R-:W-:Y:S03]  /*82b70*/  HMMA.16816.F32.BF16 R8, R20.reuse, R12, R8 ;  /* 0x0000000c1408723c */ /* 0x050fe60000041808 */
[----:B------:R-:W2:Y:S04]  /*82b80*/  LDL.LU R26, [R1+0x188] ;  /* 0x00018800011a7983 */ /* 0x000ea80000300800 */
[----:B------:R-:W2:Y:S11]  /*82b90*/  LDL.LU R27, [R1+0x18c] ;  /* 0x00018c00011b7983 */ /* 0x000eb60000300800 */
[----:B------:R-:W-:Y:S05]  /*82ba0*/  @!UPT UIADD3 URZ, URZ, URZ, URZ ;  /* 0x0000003f3f3ff290 */ /* 0x000fea000fffe03f */
[----:B------:R0:W-:Y:S04]  /*82bb0*/  STL.64 [R1+0x1c0], R8 ;  /* 0x0001c00801007387 */ /* 0x0001e80000100a00 */
[----:B------:R-:W-:Y:S04]  /*82bc0*/  STL.64 [R1+0x1c8], R10 ;  /* 0x0001c80a01007387 */ /* 0x000fe80000100a00 */
[----:B0-----:R-:W3:Y:S04]  /*82bd0*/  LDL.LU.64 R8, [R1+0x5480] ;  /* 0x0054800001087983 */ /* 0x001ee80000300a00 */
[----:B------:R-:W-:Y:S04]  /*82be0*/  STL.64 [R1+0x5350], R14 ;  /* 0x0053500e01007387 */ /* 0x000fe80000100a00 */
[----:B------:R0:W-:Y:S04]  /*82bf0*/  STL.64 [R1+0x5348], R12 ;  /* 0x0053480c01007387 */ /* 0x0001e80000100a00 */
[----:B0-----:R-:W4:Y:S04]  /*82c00*/  LDL.LU R12, [R1+0x1a0] ;  /* 0x0001a000010c7983 */ /* 0x001f280000300800 */
[----:B------:R-:W4:Y:S04]  /*82c10*/  LDL.LU R13, [R1+0x1a4] ;  /* 0x0001a400010d7983 */ /* 0x000f280000300800 */
[----:B------:R-:W4:Y:S04]  /*82c20*/  LDL.LU R14, [R1+0x1a8] ;  /* 0x0001a800010e7983 */ /* 0x000f280000300800 */
[----:B------:R-:W4:Y:S01]  /*82c30*/  LDL.LU R15, [R1+0x1ac] ;  /* 0x0001ac00010f7983 */ /* 0x000f220000300800 */
[C---:B---3--:R-:W-:Y:S11]  /*82c40*/  HMMA.16816.F32.BF16 R16, R20.reuse, R8, R16 ;  /* 0x000000081410723c */ /* 0x048ff60000041810 */
[----:B------:R-:W-:Y:S11]  /*82c50*/  @!UPT UIADD3 URZ, URZ, URZ, URZ ;  /* 0x0000003f3f3ff290 */ /* 0x000ff6000fffe03f */
[----:B------:R-:W-:Y:S01]  /*82c60*/  @!UPT UIADD3 URZ, URZ, URZ, URZ ;  /* 0x0000003f3f3ff290 */ /* 0x000fe2000fffe03f */
[----:B------:R0:W-:Y:S04]  /*82c70*/  STL.64 [R1+0x1b0], R16 ;  /* 0x0001b01001007387 */ /* 0x0001e80000100a00 */
[----:B------:R-:W-:Y:S04]  /*82c80*/  STL.64 [R1+0x1b8], R18 ;  /* 0x0001b81201007387 */ /* 0x000fe80000100a00 */
[----:B0-----:R-:W4:Y:S04]  /*82c90*/  LDL.LU.64 R16, [R1+0x5478] ;  /* 0x0054780001107983 */ /* 0x001f280000300a00 */
[----:B------:R0:W-:Y:S04]  /*82ca0*/  STL.64 [R1+0x5440], R8 ;  /* 0x0054400801007387 */ /* 0x0001e80000100a00 */
[----:B0-----:R-:W3:Y:S04]  /*82cb0*/  LDL.LU R8, [R1+0x170] ;  /* 0x0001700001087983 */ /* 0x001ee80000300800 */
[----:B------:R-:W3:Y:S04]  /*82cc0*/  LDL.LU R9, [R1+0x174] ;  /* 0x0001740001097983 */ /* 0x000ee80000300800 */
[----:B------:R-:W3:Y:S04]  /*82cd0*/  LDL.LU R10, [R1+0x178] ;  /* 0x00017800010a7983 */ /* 0x000ee80000300800 */
[----:B------:R-:W3:Y:S01]  /*82ce0*/  LDL.LU R11, [R1+0x17c] ;  /* 0x00017c00010b7983 */ /* 0x000ee20000300800 */
[C---:B----4-:R-:W-:Y:S11]  /*82cf0*/  HMMA.16816.F32.BF16 R12, R20.reuse, R16, R12 ;  /* 0x00000010140c723c */ /* 0x050ff6000004180c */
[----:B------:R-:W-:Y:S11]  /*82d00*/  @!UPT UIADD3 URZ, URZ, URZ, URZ ;  /* 0x0000003f3f3ff290 */ /* 0x000ff6000fffe03f */
[----:B------:R-:W-:Y:S01]  /*82d10*/  @!UPT UIADD3 URZ, URZ, URZ, URZ ;  /* 0x0000003f3f3ff290 */ /* 0x000fe2000fffe03f */
[----:B------:R0:W-:Y:S04]  /*82d20*/  STL.64 [R1+0x1a0], R12 ;  /* 0x0001a00c01007387 */ /* 0x0001e80000100a00 */
[----:B------:R-:W-:Y:S01]  /*82d30*/  STL.64 [R1+0x1a8], R14 ;  /* 0x0001a80e01007387 */ /* 0x000fe20000100a00 */
[----:B0-----:R-:W-:Y:S02]  /*82d40*/  IMAD.MOV.U32 R13, RZ, RZ, R16 ;  /* 0x000000ffff0d7224 */ /* 0x001fe400078e0010 */
[----:B------:R-:W-:Y:S02]  /*82d50*/  IMAD.MOV.U32 R12, RZ, RZ, R17 ;  /* 0x000000ffff0c7224 */ /* 0x000fe400078e0011 */
[----:B------:R-:W4:Y:S02]  /*82d60*/  LDL.LU.64 R16, [R1+0x5470] ;  /* 0x0054700001107983 */ /* 0x000f240000300a00 */
[C---:B----4-:R-:W-:Y:S11]  /*82d70*/  HMMA.16816.F32.BF16 R4, R20.reuse, R16, R4 ;  /* 0x000000101404723c */ /* 0x050ff60000041804 */
[----:B------:R-:W-:Y:S11]  /*82d80*/  @!UPT UIADD3 URZ, URZ, URZ, URZ ;  /* 0x0000003f3f3ff290 */ /* 0x000ff6000fffe03f */
[----:B------:R-:W-:Y:S01]  /*82d90*/  @!UPT UIADD3 URZ, URZ, URZ, URZ ;  /* 0x0000003f3f3ff290 */ /* 0x000fe2000fffe03f */
[----:B------:R0:W-:Y:S04]  /*82da0*/  STL.64 [R1+0x190], R4 ;  /* 0x0001900401007387 */ /* 0x0001e80000100a00 */
[----:B------:R-:W-:Y:S04]  /*82db0*/  STL.64 [R1+0x198], R6 ;  /* 0x0001980601007387 */ /* 0x000fe80000100a00 */
[----:B0-----:R-:W2:Y:S04]  /*82dc0*/  LDL.LU.64 R4, [R1+0x5468] ;  /* 0x0054680001047983 */ /* 0x001ea80000300a00 */
[----:B------:R0:W-:Y:S04]  /*82dd0*/  STL.64 [R1+0x5308], R16 ;  /* 0x0053081001007387 */ /* 0x0001e80000100a00 */
[----:B0-----:R-:W4:Y:S04]  /*82de0*/  LDL.LU R16, [R1+0x150] ;  /* 0x0001500001107983 */ /* 0x001f280000300800 */
[----:B------:R-:W4:Y:S04]  /*82df0*/  LDL.LU R17, [R1+0x154] ;  /* 0x0001540001117983 */ /* 0x000f280000300800 */
[----:B------:R-:W4:Y:S04]  /*82e00*/  LDL.LU R18, [R1+0x158] ;  /* 0x0001580001127983 */ /* 0x000f280000300800 */
[----:B------:R-:W4:Y:S01]  /*82e10*/  LDL.LU R19, [R1+0x15c] ;  /* 0x00015c0001137983 */ /* 0x000f220000300800 */
[----:B--2---:R-:W-:Y:S03]  /*82e20*/  HMMA.16816.F32.BF16 R20, R20, R4, R24 ;  /* 0x000000041414723c */ /* 0x004fe60000041818 */
[----:B------:R-:W2:Y:S04]  /*82e30*/  LDL.LU R27, [R1+0x5460] ;  /* 0x00546000011b7983 */ /* 0x000ea80000300800 */
[----:B------:R-:W3:Y:S04]  /*82e40*/  LDL.LU.64 R24, [R1+0x5458] ;  /* 0x0054580001187983 */ /* 0x000ee80000300a00 */
[----:B------:R-:W3:Y:S04]  /*82e50*/  LDL.LU.64 R6, [R1+0x5450] ;  /* 0x0054500001067983 */ /* 0x000ee80000300a00 */
[----:B------:R-:W3:Y:S08]  /*82e60*/  LDL.LU.64 R4, [R1+0x5448] ;  /* 0x0054480001047983 */ /* 0x000ef00000300a00 */
[----:B------:R-:W-:Y:S04]  /*82e70*/  STL.64 [R1+0x180], R20 ;  /* 0x0001801401007387 */ /* 0x000fe80000100a00 */
[----:B------:R-:W-:Y:S04]  /*82e80*/  STL.64 [R1+0x188], R22 ;  /* 0x0001881601007387 */ /* 0x000fe80000100a00 */
[----:B--2---:R-:W0:Y:S04]  /*82e90*/  LDSM.16.MT88.4 R20, [R27+0x41400] ;  /* 0x041400001b14783b */ /* 0x004e280000004200 */
[----:B0-----:R-:W-:Y:S04]  /*82ea0*/  STL.64 [R1+0x5198], R22 ;  /* 0x0051981601007387 */ /* 0x001fe80000100a00 */
[----:B------:R0:W-:Y:S04]  /*82eb0*/  STL.64 [R1+0x5190], R20 ;  /* 0x0051901401007387 */ /* 0x0001e80000100a00 */
[----:B0-----:R-:W2:Y:S04]  /*82ec0*/  LDL.LU.64 R20, [R1+0x210] ;  /* 0x0002100001147983 */ /* 0x001ea80000300a00 */
[----:B------:R-:W2:Y:S01]  /*82ed0*/  LDL.LU.64 R22, [R1+0x218] ;  /* 0x0002180001167983 */ /* 0x000ea20000300a00 */
[----:B---3--:R-:W-:Y:S03]  /*82ee0*/  HMMA.16816.F32.BF16 R24, R4, R24, R8 ;  /* 0x000000180418723c */ /* 0x008fe60000041808 */
[----:B--2---:R-:W-:Y:S04]  /*82ef0*/  STL.64 [R1+0x5300], R22 ;  /* 0x0053001601007387 */ /* 0x004fe80000100a00 */
[----:B------:R0:W-:Y:S04]  /*82f00*/  STL.64 [R1+0x52f8], R20 ;  /* 0x0052f81401007387 */ /* 0x0001e80000100a00 */
[----:B0-----:R-:W2:Y:S01]  /*82f10*/  LDL.LU R20, [R1+0x80] ;  /* 0x0000800001147983 */ /* 0x001ea20000300800 */
[----:B------:R-:W-:-:S03]  /*82f20*/  IMAD.MOV.U32 R21, RZ, RZ, R28 ;  /* 0x000000ffff157224 */ /* 0x000fc600078e001c */
[----:B------:R-:W3:Y:S09]  /*82f30*/  LDL.LU.64 R8, [R1+0x5440] ;  /* 0x0054400001087983 */ /* 0x000ef20000300a00 */
[----:B------:R-:W-:Y:S01]  /*82f40*/  IMAD.MOV.U32 R28, RZ, RZ, R27 ;  /* 0x000000ffff1c7224 */ /* 0x000fe200078e001b */
[----:B------:R-:W-:Y:S04]  /*82f50*/  STL.64 [R1+0x170], R24 ;  /* 0x0001701801007387 */ /* 0x000fe80000100a00 */
[----:B------:R0:W-:Y:S04]  /*82f60*/  STL [R1+0x178], R26 ;  /* 0x0001781a01007387 */ /* 0x0001e80000100800 */
[----:B0-----:R-:W2:Y:S04]  /*82f70*/  LDL.LU.64 R26, [R1+0x5438] ;  /* 0x00543800011a7983 */ /* 0x001ea80000300a00 */
[----:B------:R-:W2:Y:S04]  /*82f80*/  LDL.LU.64 R24, [R1+0x5430] ;  /* 0x0054300001187983 */ /* 0x000ea80000300a00 */
[----:B------:R-:W-:Y:S01]  /*82f90*/  STL [R1+0x51e8], R28 ;  /* 0x0051e81c01007387 */ /* 0x000fe20000100800 */
[C---:B--2---:R-:W-:Y:S03]  /*82fa0*/  HMMA.16816.F32.BF16 R20, R4.reuse, R20, R24 ;  /* 0x000000140414723c */ /* 0x044fe60000041818 */
[----:B------:R-:W4:Y:S11]  /*82fb0*/  LDL.LU.64 R24, [R1+0x5428] ;  /* 0x0054280001187983 */ /* 0x000f360000300a00 */
[----:B------:R-:W-:Y:S10]  /*82fc0*/  @!UPT UIADD3 URZ, URZ, URZ, URZ ;  /* 0x0000003f3f3ff290 */ /* 0x000ff4000fffe03f */
[----:B------:R-:W-:Y:S02]  /*82fd0*/  IMAD.MOV.U32 R11, RZ, RZ, R22 ;  /* 0x000000ffff0b7224 */ /* 0x000fe400078e0016 */
[----:B------:R-:W-:Y:S01]  /*82fe0*/  IMAD.MOV.U32 R10, RZ, RZ, R21 ;  /* 0x000000ffff0a7224 */ /* 0x000fe200078e0015 */
[----:B------:R-:W-:Y:S04]  /*82ff0*/  STL [R1+0x160], R20 ;  /* 0x0001601401007387 */ /* 0x000fe80000100800 */
[----:B------:R-:W-:Y:S04]  /*83000*/  STL [R1+0x16c], R23 ;  /* 0x00016c1701007387 */ /* 0x000fe80000100800 */
[----:B------:R-:W-:Y:S04]  /*83010*/  STL [R1+0x51f0], R11 ;  /* 0x0051f00b01007387 */ /* 0x000fe80000100800 */
[----:B------:R-:W-:Y:S04]  /*83020*/  STL [R1+0x51ec], R10 ;  /* 0x0051ec0a01007387 */ /* 0x000fe80000100800 */
[----:B---3--:R-:W-:Y:S01]  /*83030*/  STL.64 [R1+0x53f8], R8 ;  /* 0x0053f80801007387 */ /* 0x008fe20000100a00 */
[----:B----4-:R-:W-:Y:S11]  /*83040*/  HMMA.16816.F32.BF16 R16, R4, R24, R16 ;  /* 0x000000180410723c */ /* 0x010ff60000041810 */
[----:B------:R-:W-:Y:S11]  /*83050*/  @!UPT UIADD3 URZ, URZ, URZ, URZ ;  /* 0x0000003f3f3ff290 */ /* 0x000ff6000fffe03f */
[----:B------:R-:W-:Y:S01]  /*83060*/  @!UPT UIADD3 URZ, URZ, URZ, URZ ;  /* 0x0000003f3f3ff290 */ /* 0x000fe2000fffe03f */
[----:B------:R0:W-:Y:S04]  /*83070*/  STL.64 [R1+0x150], R16 ;  /* 0x0001501001007387 */ /* 0x0001e80000100a00 */
[----:B------:R-:W-:Y:S01]  /*83080*/  STL [R1+0x158], R18 ;  /* 0x0001581201007387 */ /* 0x000fe20000100800 */
[----:B0-----:R-:W-:Y:S02]  /*83090*/  IMAD.MOV.U32 R16, RZ, RZ, R13 ;  /* 0x000000ffff107224 */ /* 0x001fe400078e000d */
[----:B------:R-:W-:Y:S02]  /*830a0*/  IMAD.MOV.U32 R17, RZ, RZ, R12 ;  /* 0x000000ffff117224 */ /* 0x000fe400078e000c */
[----:B------:R-:W-:-:S03]  /*830b0*/  IMAD.MOV.U32 R28, RZ, RZ, R19 ;  /* 0x000000ffff1c7224 */ /* 0x000fc600078e0013 */
[----:B------:R0:W-:Y:S04]  /*830c0*/  STL.64 [R1+0x5330], R16 ;  /* 0x0053301001007387 */ /* 0x0001e80000100a00 */
[----:B0-----:R-:W2:Y:S04]  /*830d0*/  LDL.LU R16, [R1+0xa0] ;  /* 0x0000a00001107983 */ /* 0x001ea80000300800 */
[----:B------:R-:W2:Y:S04]  /*830e0*/  LDL.LU R17, [R1+0xa4] ;  /* 0x0000a40001117983 */ /* 0x000ea80000300800 */
[----:B------:R-:W3:Y:S04]  /*830f0*/  LDL.LU R18, [R1+0xa8] ;  /* 0x0000a80001127983 */ /* 0x000ee80000300800 */
[----:B------:R-:W3:Y:S04]  /*83100*/  LDL.LU R19, [R1+0xac] ;  /* 0x0000ac0001137983 */ /* 0x000ee80000300800 */
[----:B------:R-:W4:Y:S04]  /*83110*/  LDL.LU R12, [R1+0xd0] ;  /* 0x0000d000010c7983 */ /* 0x000f280000300800 */
[----:B------:R-:W4:Y:S04]  /*83120*/  LDL.LU R13, [R1+0xd4] ;  /* 0x0000d400010d7983 */ /* 0x000f280000300800 */
[----:B------:R-:W2:Y:S04]  /*83130*/  LDL.LU R14, [R1+0xd8] ;  /* 0x0000d800010e7983 */ /* 0x000ea80000300800 */
[----:B------:R-:W2:Y:S01]  /*83140*/  LDL.LU R15, [R1+0xdc] ;  /* 0x0000dc00010f7983 */ /* 0x000ea20000300800 */
[----:B------:R-:W-:-:S02]  /*83150*/  IMAD.MOV.U32 R24, RZ, RZ, R3 ;  /* 0x000000ffff187224 */ /* 0x000fc400078e0003 */
[----:B------:R-:W-:Y:S01]  /*83160*/  IMAD.MOV.U32 R25, RZ, RZ, R29 ;  /* 0x000000ffff197224 */ /* 0x000fe200078e001d */
[----:B--2---:R-:W-:Y:S04]  /*83170*/  STL.64 [R1+0x5370], R14 ;  /* 0x0053700e01007387 */ /* 0x004fe80000100a00 */
[----:B----4-:R0:W-:Y:S04]  /*83180*/  STL.64 [R1+0x5368], R12 ;  /* 0x0053680c01007387 */ /* 0x0101e80000100a00 */
[----:B------:R-:W2:Y:S04]  /*83190*/  LDL.LU R3, [R1+0x5420] ;  /* 0x0054200001037983 */ /* 0x000ea80000300800 */
[----:B------:R-:W4:Y:S04]  /*831a0*/  LDL.LU R29, [R1+0x541c] ;  /* 0x00541c00011d7983 */ /* 0x000f280000300800 */
[----:B------:R1:W-:Y:S04]  /*831b0*/  STL.64 [R1+0x5378], R24 ;  /* 0x0053781801007387 */ /* 0x0003e80000100a00 */
[----:B0-----:R-:W2:Y:S04]  /*831c0*/  LDL.LU R12, [R1+0xe0] ;  /* 0x0000e000010c7983 */ /* 0x001ea80000300800 */
[----:B------:R-:W2:Y:S04]  /*831d0*/  LDL.LU R13, [R1+0xe4] ;  /* 0x0000e400010d7983 */ /* 0x000ea80000300800 */
[----:B------:R-:W2:Y:S04]  /*831e0*/  LDL.LU R14, [R1+0xe8] ;  /* 0x0000e800010e7983 */ /* 0x000ea80000300800 */
[----:B------:R-:W2:Y:S01]  /*831f0*/  LDL.LU R15, [R1+0xec] ;  /* 0x0000ec00010f7983 */ /* 0x000ea20000300800 */
[----:B-1----:R-:W-:-:S03]  /*83200*/  IMAD.MOV.U32 R25, RZ, RZ, R2 ;  /* 0x000000ffff197224 */ /* 0x002fc600078e0002 */
[----:B--2---:R-:W-:Y:S04]  /*83210*/  STL.64 [R1+0x5388], R14 ;  /* 0x0053880e01007387 */ /* 0x004fe80000100a00 */
[----:B------:R0:W-:Y:S04]  /*83220*/  STL.64 [R1+0x5380], R12 ;  /* 0x0053800c01007387 */ /* 0x0001e80000100a00 */
[----:B------:R-:W2:Y:S04]  /*83230*/  LDL.LU R24, [R1+0x10] ;  /* 0x0000100001187983 */ /* 0x000ea80000300800 */
[----:B------:R-:W3:Y:S04]  /*83240*/  LDL.LU R2, [R1+0x5418] ;  /* 0x0054180001027983 */ /* 0x000ee80000300800 */
[----:B--2---:R4:W-:Y:S04]  /*83250*/  STL.64 [R1+0x5390], R24 ;  /* 0x0053901801007387 */ /* 0x0049e80000100a00 */
[----:B0-----:R-:W2:Y:S04]  /*83260*/  LDL.LU R12, [R1+0xf0] ;  /* 0x0000f000010c7983 */ /* 0x001ea80000300800 */
[----:B------:R-:W2:Y:S04]  /*83270*/  LDL.LU R13, [R1+0xf4] ;  /* 0x0000f400010d7983 */ /* 0x000ea80000300800 */
[----:B------:R-:W2:Y:S04]  /*83280*/  LDL.LU R14, [R1+0xf8] ;  /* 0x0000f800010e7983 */ /* 0x000ea80000300800 */
[----:B------:R-:W2:Y:S01]  /*83290*/  LDL.LU R15, [R1+0xfc] ;  /* 0x0000fc00010f7983 */ /* 0x000ea20000300800 */
[----:B----4-:R-:W-:-:S02]  /*832a0*/  IMAD.MOV.U32 R24, RZ, RZ, R29 ;  /* 0x000000ffff187224 */ /* 0x010fc400078e001d */
[----:B------:R-:W-:Y:S01]  /*832b0*/  IMAD.MOV.U32 R25, RZ, RZ, R3 ;  /* 0x000000ffff197224 */ /* 0x000fe200078e0003 */
[----:B--2---:R-:W-:Y:S04]  /*832c0*/  STL.64 [R1+0x53a0], R14 ;  /* 0x0053a00e01007387 */ /* 0x004fe80000100a00 */
[----:B------:R0:W-:Y:S04]  /*832d0*/  STL.64 [R1+0x5398], R12 ;  /* 0x0053980c01007387 */ /* 0x0001e80000100a00 */
[----:B------:R-:W2:Y:S04]  /*832e0*/  LDL.LU R29, [R1+0x5414] ;  /* 0x00541400011d7983 */ /* 0x000ea80000300800 */
[----:B------:R3:W-:Y:S04]  /*832f0*/  STL.64 [R1+0x53a8], R24 ;  /* 0x0053a81801007387 */ /* 0x0007e80000100a00 */
[----:B0-----:R-:W4:Y:S04]  /*83300*/  LDL.LU R12, [R1+0x100] ;  /* 0x00010000010c7983 */ /* 0x001f280000300800 */
[----:B------:R-:W4:Y:S04]  /*83310*/  LDL.LU R13, [R1+0x104] ;  /* 0x00010400010d7983 */ /* 0x000f280000300800 */
[----:B------:R-:W2:Y:S04]  /*83320*/  LDL.LU R14, [R1+0x108] ;  /* 0x00010800010e7983 */ /* 0x000ea80000300800 */
[----:B------:R-:W2:Y:S01]  /*83330*/  LDL.LU R15, [R1+0x10c] ;  /* 0x00010c00010f7983 */ /* 0x000ea20000300800 */
[----:B---3--:R-:W-:-:S03]  /*83340*/  IMAD.MOV.U32 R25, RZ, RZ, R2 ;  /* 0x000000ffff197224 */ /* 0x008fc600078e0002 */
[----:B--2---:R-:W-:Y:S04]  /*83350*/  STL.64 [R1+0x53b8], R14 ;  /* 0x0053b80e01007387 */ /* 0x004fe80000100a00 */
[----:B----4-:R-:W-:Y:S04]  /*83360*/  STL.64 [R1+0x53b0], R12 ;  /* 0x0053b00c01007387 */ /* 0x010fe80000100a00 */
[----:B------:R-:W2:Y:S04]  /*83370*/  LDL.LU R24, [R1+0x30] ;  /* 0x0000300001187983 */ /* 0x000ea80000300800 */
[----:B------:R-:W3:Y:S04]  /*83380*/  LDL.LU R2, [R1+0x5410] ;  /* 0x0054100001027983 */ /* 0x000ee80000300800 */
[----:B--2---:R0:W-:Y:S02]  /*83390*/  STL.64 [R1+0x53c0], R24 ;  /* 0x0053c01801007387 */ /* 0x0041e40000100a00 */
[----:B0-----:R-:W-:-:S02]  /*833a0*/  IMAD.MOV.U32 R24, RZ, RZ, R29 ;  /* 0x000000ffff187224 */ /* 0x001fc400078e001d */
[----:B------:R-:W2:Y:S04]  /*833b0*/  LDL.LU R29, [R1+0x540c] ;  /* 0x00540c00011d7983 */ /* 0x000ea80000300800 */
[----:B------:R-:W4:Y:S04]  /*833c0*/  LDL.LU R25, [R1+0x44] ;  /* 0x0000440001197983 */ /* 0x000f280000300800 */
[----:B----4-:R0:W-:Y:S04]  /*833d0*/  STL.64 [R1+0x53d8], R24 ;  /* 0x0053d81801007387 */ /* 0x0101e80000100a00 */
[----:B0-----:R-:W4:Y:S04]  /*833e0*/  LDL.LU R24, [R1+0x50] ;  /* 0x0000500001187983 */ /* 0x001f280000300800 */
[----:B------:R-:W4:Y:S04]  /*833f0*/  LDL.LU R25, [R1+0x54] ;  /* 0x0000540001197983 */ /* 0x000f280000300800 */
[----:B----4-:R3:W-:Y:S02]  /*83400*/  STL.64 [R1+0x53f0], R24 ;  /* 0x0053f01801007387 */ /* 0x0107e40000100a00 */
[----:B---3--:R-:W-:-:S02]  /*83410*/  IMAD.MOV.U32 R24, RZ, RZ, R2 ;  /* 0x000000ffff187224 */ /* 0x008fc400078e0002 */
[----:B------:R-:W3:Y:S01]  /*83420*/  LDL.LU R2, [R1+0x5408] ;  /* 0x0054080001027983 */ /* 0x000ee20000300800 */
[----:B--2---:R-:W-:-:S03]  /*83430*/  IMAD.MOV.U32 R25, RZ, RZ, R29 ;  /* 0x000000ffff197224 */ /* 0x004fc600078e001d */
[----:B------:R-:W2:Y:S04]  /*83440*/  LDL.LU R29, [R1+0x5404] ;  /* 0x00540400011d7983 */ /* 0x000ea80000300800 */
[----:B------:R-:W4:Y:S04]  /*83450*/  LDL.LU R8, [R1+0x140] ;  /* 0x0001400001087983 */ /* 0x000f280000300800 */
[----:B------:R-:W4:Y:S04]  /*83460*/  LDL.LU R9, [R1+0x144] ;  /* 0x0001440001097983 */ /* 0x000f280000300800 */
[----:B------:R-:W4:Y:S04]  /*83470*/  LDL.LU R10, [R1+0x148] ;  /* 0x00014800010a7983 */ /* 0x000f280000300800 */
[----:B------:R-:W4:Y:S04]  /*83480*/  LDL.LU R11, [R1+0x14c] ;  /* 0x00014c00010b7983 */ /* 0x000f280000300800 */
[----:B------:R-:W2:Y:S04]  /*83490*/  LDL.LU R12, [R1+0x110] ;  /* 0x00011000010c7983 */ /* 0x000ea80000300800 */
        /* <DEDUP_REMOVED lines=10> */
[----:B--2---:R-:W-:Y:S04]  /*83540*/  STL.64 [R1+0x53e8], R14 ;  /* 0x0053e80e01007387 */ /* 0x004fe80000100a00 */
[----:B------:R0:W-:Y:S04]  /*83550*/  STL.64 [R1+0x53e0], R12 ;  /* 0x0053e00c01007387 */ /* 0x0001e80000100a00 */
[----:B0-----:R-:W2:Y:S04]  /*83560*/  LDL.LU R12, [R1+0x130] ;  /* 0x00013000010c7983 */ /* 0x001ea80000300800 */
[----:B------:R-:W2:Y:S04]  /*83570*/  LDL.LU R13, [R1+0x134] ;  /* 0x00013400010d7983 */ /* 0x000ea80000300800 */
[----:B------:R-:W2:Y:S04]  /*83580*/  LDL.LU R14, [R1+0x138] ;  /* 0x00013800010e7983 */ /* 0x000ea80000300800 */
[----:B------:R-:W2:Y:S04]  /*83590*/  LDL.LU R15, [R1+0x13c] ;  /* 0x00013c00010f7983 */ /* 0x000ea80000300800 */
[----:B------:R-:W-:Y:S04]  /*835a0*/  STL.64 [R1+0x5340], R18 ;  /* 0x0053401201007387 */ /* 0x000fe80000100a00 */
[----:B------:R0:W-:Y:S04]  /*835b0*/  STL.64 [R1+0x5338], R16 ;  /* 0x0053381001007387 */ /* 0x0001e80000100a00 */
[----:B0-----:R-:W2:Y:S04]  /*835c0*/  LDL.LU R16, [R1+0xc0] ;  /* 0x0000c00001107983 */ /* 0x001ea80000300800 */
[----:B------:R-:W2:Y:S04]  /*835d0*/  LDL.LU R17, [R1+0xc4] ;  /* 0x0000c40001117983 */ /* 0x000ea80000300800 */
[----:B------:R-:W2:Y:S04]  /*835e0*/  LDL.LU R18, [R1+0xc8] ;  /* 0x0000c80001127983 */ /* 0x000ea80000300800 */
[----:B------:R-:W2:Y:S04]  /*835f0*/  LDL.LU R19, [R1+0xcc] ;  /* 0x0000cc0001137983 */ /* 0x000ea80000300800 */
[----:B------:R-:W2:Y:S04]  /*83600*/  LDL.LU R20, [R1+0x2b0] ;  /* 0x0002b00001147983 */ /* 0x000ea80000300800 */
[----:B------:R-:W2:Y:S04]  /*83610*/  LDL.LU R21, [R1+0x2b4] ;  /* 0x0002b40001157983 */ /* 0x000ea80000300800 */
[----:B------:R-:W2:Y:S04]  /*83620*/  LDL.LU R29, [R1+0x5400] ;  /* 0x00540000011d7983 */ /* 0x000ea80000300800 */
[----:B------:R-:W2:Y:S01]  /*83630*/  LDL.LU R23, [R1+0x2bc] ;  /* 0x0002bc0001177983 */ /* 0x000ea20000300800 */
[----:B----4-:R-:W-:Y:S03]  /*83640*/  HMMA.16816.F32.BF16 R24, R4, R24, R8 ;  /* 0x000000180418723c */ /* 0x010fe60000041808 */
[----:B--2---:R-:W-:Y:S04]  /*83650*/  STL.64 [R1+0x5318], R22 ;  /* 0x0053181601007387 */ /* 0x004fe80000100a00 */
[----:B------:R0:W-:Y:S04]  /*83660*/  STL.64 [R1+0x5310], R20 ;  /* 0x0053101401007387 */ /* 0x0001e80000100a00 */
[----:B0-----:R-:W2:Y:S04]  /*83670*/  LDL.LU R20, [R1+0x2c0] ;  /* 0x0002c00001147983 */ /* 0x001ea80000300800 */
[----:B------:R-:W2:Y:S04]  /*83680*/  LDL.LU R21, [R1+0x2c4] ;  /* 0x0002c40001157983 */ /* 0x000ea80000300800 */
[----:B------:R-:W2:Y:S04]  /*83690*/  LDL.LU R22, [R1+0x2c8] ;  /* 0x0002c80001167983 */ /* 0x000ea80000300800 */
[----:B------:R-:W-:Y:S04]  /*836a0*/  STL [R1+0x51f4], R28 ;  /* 0x0051f41c01007387 */ /* 0x000fe80000100800 */
[----:B------:R-:W4:Y:S04]  /*836b0*/  LDL.LU.64 R8, [R1+0x53f8] ;  /* 0x0053f80001087983 */ /* 0x000f280000300a00 */
[----:B------:R0:W-:Y:S04]  /*836c0*/  STL.64 [R1+0x140], R24 ;  /* 0x0001401801007387 */ /* 0x0001e80000100a00 */
[----:B0-----:R-:W2:Y:S01]  /*836d0*/  LDL.LU.64 R24, [R1+0x53f0] ;  /* 0x0053f00001187983 */ /* 0x001ea20000300a00 */
[----:B------:R-:W-:-:S02]  /*836e0*/  IMAD.MOV.U32 R11, RZ, RZ, R26 ;  /* 0x000000ffff0b7224 */ /* 0x000fc400078e001a */
[----:B------:R-:W-:-:S05]  /*836f0*/  IMAD.MOV.U32 R10, RZ, RZ, R27 ;  /* 0x000000ffff0a7224 */ /* 0x000fca00078e001b */
[----:B------:R-:W-:Y:S04]  /*83700*/  STL [R1+0x51fc], R10 ;  /* 0x0051fc0a01007387 */ /* 0x000fe80000100800 */
[----:B------:R-:W-:Y:S01]  /*83710*/  STL [R1+0x51f8], R11 ;  /* 0x0051f80b01007387 */ /* 0x000fe20000100800 */
[----:B--2---:R-:W-:Y:S03]  /*83720*/  HMMA.16816.F32.BF16 R24, R4, R24, R12 ;  /* 0x000000180418723c */ /* 0x004fe6000004180c */
[----:B------:R-:W2:Y:S04]  /*83730*/  LDL.LU.64 R14, [R1+0x53e8] ;  /* 0x0053e800010e7983 */ /* 0x000ea80000300a00 */
[----:B------:R-:W2:Y:S11]  /*83740*/  LDL.LU.64 R12, [R1+0x53e0] ;  /* 0x0053e000010c7983 */ /* 0x000eb60000300a00 */
[----:B------:R-:W-:Y:S05]  /*83750*/  @!UPT UIADD3 URZ, URZ, URZ, URZ ;  /* 0x0000003f3f3ff290 */ /* 0x000fea000fffe03f */
[----:B------:R0:W-:Y:S04]  /*83760*/  STL.64 [R1+0x130], R24 ;  /* 0x0001301801007387 */ /* 0x0001e80000100a00 */
[----:B------:R2:W-:Y:S04]  /*83770*/  STL [R1+0x138], R26 ;  /* 0x0001381a01007387 */ /* 0x0005e80000100800 */
[----:B0-----:R-:W2:Y:S01]  /*83780*/  LDL.LU.64 R24, [R1+0x53d8] ;  /* 0x0053d80001187983 */ /* 0x001ea20000300a00 */
[----:B------:R-:W-:-:S05]  /*83790*/  IMAD.MOV.U32 R28, RZ, RZ, R27 ;  /* 0x000000ffff1c7224 */ /* 0x000fca00078e001b */
[----:B------:R-:W-:Y:S01]  /*837a0*/  STL [R1+0x5200], R28 ;  /* 0x0052001c01007387 */ /* 0x000fe20000100800 */
[----:B--2---:R-:W-:Y:S03]  /*837b0*/  HMMA.16816.F32.BF16 R24, R4, R24, R12 ;  /* 0x000000180418723c */ /* 0x004fe6000004180c */
[----:B------:R-:W2:Y:S04]  /*837c0*/  LDL.LU.64 R14, [R1+0x53d0] ;  /* 0x0053d000010e7983 */ /* 0x000ea80000300a00 */
[----:B------:R-:W2:Y:S11]  /*837d0*/  LDL.LU.64 R12, [R1+0x53c8] ;  /* 0x0053c800010c7983 */ /* 0x000eb60000300a00 */
[----:B------:R-:W-:Y:S05]  /*837e0*/  @!UPT UIADD3 URZ, URZ, URZ, URZ ;  /* 0x0000003f3f3ff290 */ /* 0x000fea000fffe03f */
[----:B------:R0:W-:Y:S04]  /*837f0*/  STL.64 [R1+0x120], R24 ;  /* 0x0001201801007387 */ /* 0x0001e80000100a00 */
[----:B0-----:R-:W2:Y:S01]  /*83800*/  LDL.LU.64 R24, [R1+0x53c0] ;  /* 0x0053c00001187983 */ /* 0x001ea20000300a00 */
[----:B------:R-:W-:Y:S02]  /*83810*/  IMAD.MOV.U32 R10, RZ, RZ, R26 ;  /* 0x000000ffff0a7224 */ /* 0x000fe400078e001a */
[----:B------:R-:W-:-:S03]  /*83820*/  IMAD.MOV.U32 R11, RZ, RZ, R27 ;  /* 0x000000ffff0b7224 */ /* 0x000fc600078e001b */
[----:B------:R-:W-:Y:S04]  /*83830*/  STL [R1+0x5208], R10 ;  /* 0x0052080a01007387 */ /* 0x000fe80000100800 */
[----:B------:R-:W-:Y:S01]  /*83840*/  STL [R1+0x5204], R11 ;  /* 0x0052040b01007387 */ /* 0x000fe20000100800 */
[C---:B--2---:R-:W-:Y:S03]  /*83850*/  HMMA.16816.F32.BF16 R24, R4.reuse, R24, R12 ;  /* 0x000000180418723c */ /* 0x044fe6000004180c */
[----:B------:R-:W2:Y:S04]  /*83860*/  LDL.LU.64 R14, [R1+0x53b8] ;  /* 0x0053b800010e7983 */ /* 0x000ea80000300a00 */
[----:B------:R-:W2:Y:S11]  /*83870*/  LDL.LU.64 R12, [R1+0x53b0] ;  /* 0x0053b000010c7983 */ /* 0x000eb60000300a00 */
[----:B------:R-:W-:Y:S05]  /*83880*/  @!UPT UIADD3 URZ, URZ, URZ, URZ ;  /* 0x0000003f3f3ff290 */ /* 0x000fea000fffe03f */
        /* <DEDUP_REMOVED lines=29> */
[----:B------:R0:W-:Y:S04]  /*83a60*/  STL.64 [R1+0xd8], R14 ;  /* 0x0000d80e01007387 */ /* 0x0001e80000100a00 */
[----:B0-----:R-:W2:Y:S04]  /*83a70*/  LDL.LU.64 R14, [R1+0x5350] ;  /* 0x00535000010e7983 */ /* 0x001ea80000300a00 */
[----:B------:R-:W2:Y:S01]  /*83a80*/  LDL.LU.64 R12, [R1+0x5348] ;  /* 0x00534800010c7983 */ /* 0x000ea20000300a00 */
[----:B------:R-:W-:Y:S01]  /*83a90*/  IMAD.MOV.U32 R23, RZ, RZ, R29 ;  /* 0x000000ffff177224 */ /* 0x000fe200078e001d */
[----:B--2---:R-:W-:Y:S11]  /*83aa0*/  HMMA.16816.F32.BF16 R16, R4, R12, R16 ;  /* 0x0000000c0410723c */ /* 0x004ff60000041810 */
[----:B------:R-:W-:Y:S11]  /*83ab0*/  @!UPT UIADD3 URZ, URZ, URZ, URZ ;  /* 0x0000003f3f3ff290 */ /* 0x000ff6000fffe03f */
[----:B------:R-:W-:Y:S01]  /*83ac0*/  @!UPT UIADD3 URZ, URZ, URZ, URZ ;  /* 0x0000003f3f3ff290 */ /* 0x000fe2000fffe03f */
[----:B------:R-:W-:Y:S01]  /*83ad0*/  STL.64 [R1+0xc0], R16 ;  /* 0x0000c01001007387 */ /* 0x000fe20000100a00 */
[----:B------:R-:W-:-:S03]  /*83ae0*/  IMAD.MOV.U32 R29, RZ, RZ, R19 ;  /* 0x000000ffff1d7224 */ /* 0x000fc600078e0013 */
[----:B------:R0:W-:Y:S04]  /*83af0*/  STL [R1+0xc8], R18 ;  /* 0x0000c81201007387 */ /* 0x0001e80000100800 */
[----:B0-----:R-:W4:Y:S04]  /*83b00*/  LDL.LU.64 R18, [R1+0x5340] ;  /* 0x0053400001127983 */ /* 0x001f280000300a00 */
[----:B------:R-:W4:Y:S04]  /*83b10*/  LDL.LU.64 R16, [R1+0x5338] ;  /* 0x0053380001107983 */ /* 0x000f280000300a00 */
[----:B------:R-:W-:Y:S01]  /*83b20*/  STL [R1+0x5084], R29 ;  /* 0x0050841d01007387 */ /* 0x000fe20000100800 */
[----:B----4-:R-:W-:Y:S03]  /*83b30*/  HMMA.16816.F32.BF16 R8, R4, R8, R16 ;  /* 0x000000080408723c */ /* 0x010fe60000041810 */
[----:B------:R-:W2:Y:S11]  /*83b40*/  LDL.LU.64 R16, [R1+0x5330] ;  /* 0x0053300001107983 */ /* 0x000eb60000300a00 */
[----:B------:R-:W-:Y:S09]  /*83b50*/  @!UPT UIADD3 URZ, URZ, URZ, URZ ;  /* 0x0000003f3f3ff290 */ /* 0x000ff2000fffe03f */
[----:B------:R0:W-:Y:S04]  /*83b60*/  STL.64 [R1+0xa0], R8 ;  /* 0x0000a00801007387 */ /* 0x0001e80000100a00 */
[----:B------:R1:W-:Y:S04]  /*83b70*/  STL.64 [R1+0xa8], R10 ;  /* 0x0000a80a01007387 */ /* 0x0003e80000100a00 */
[----:B0-----:R-:W4:Y:S01]  /*83b80*/  LDL.LU R8, [R1+0x2a0] ;  /* 0x0002a00001087983 */ /* 0x001f220000300800 */
[----:B------:R-:W-:-:S03]  /*83b90*/  IMAD.MOV.U32 R9, RZ, RZ, R14 ;  /* 0x000000ffff097224 */ /* 0x000fc600078e000e */
[----:B------:R-:W3:Y:S01]  /*83ba0*/  LDL.LU R14, [R1+0x5328] ;  /* 0x00532800010e7983 */ /* 0x000ee20000300800 */
[----:B-1----:R-:W-:Y:S02]  /*83bb0*/  IMAD.MOV.U32 R10, RZ, RZ, R26 ;  /* 0x000000ffff0a7224 */ /* 0x002fe400078e001a */
[----:B------:R-:W-:Y:S01]  /*83bc0*/  IMAD.MOV.U32 R11, RZ, RZ, R27 ;  /* 0x000000ffff0b7224 */ /* 0x000fe200078e001b */
[----:B------:R-:W3:Y:S04]  /*83bd0*/  LDL.LU R26, [R1+0x5324] ;  /* 0x00532400011a7983 */ /* 0x000ee80000300800 */
[----:B------:R-:W3:Y:S01]  /*83be0*/  LDL.LU R27, [R1+0x5320] ;  /* 0x00532000011b7983 */ /* 0x000ee20000300800 */
        /* <DEDUP_REMOVED lines=12> */
[----:B------:R-:W4:Y:S11]  /*83cb0*/  LDL.LU.64 R20, [R1+0x52f8] ;  /* 0x0052f80001147983 */ /* 0x000f360000300a00 */
[----:B------:R-:W-:Y:S05]  /*83cc0*/  @!UPT UIADD3 URZ, URZ, URZ, URZ ;  /* 0x0000003f3f3ff290 */ /* 0x000fea000fffe03f */
[----:B------:R0:W-:Y:S01]  /*83cd0*/  STL [R1+0x2b0], R16 ;  /* 0x0002b01001007387 */ /* 0x0001e20000100800 */
[----:B------:R-:W-:Y:S02]  /*83ce0*/  IMAD.MOV.U32 R25, RZ, RZ, R17 ;  /* 0x000000ffff197224 */ /* 0x000fe400078e0011 */
[----:B------:R-:W-:Y:S02]  /*83cf0*/  IMAD.MOV.U32 R24, RZ, RZ, R18 ;  /* 0x000000ffff187224 */ /* 0x000fe400078e0012 */
[----:B------:R-:W-:Y:S02]  /*83d00*/  IMAD.MOV.U32 R13, RZ, RZ, R19 ;  /* 0x000000ffff0d7224 */ /* 0x000fe400078e0013 */
[----:B------:R-:W2:Y:S04]  /*83d10*/  LDL.LU.64 R18, [R1+0x52f0] ;  /* 0x0052f00001127983 */ /* 0x000ea80000300a00 */
[----:B0-----:R-:W2:Y:S04]  /*83d20*/  LDL.LU.64 R16, [R1+0x52e8] ;  /* 0x0052e80001107983 */ /* 0x001ea80000300a00 */
[----:B---3--:R0:W-:Y:S04]  /*83d30*/  STL.64 [R1+0x5248], R26 ;  /* 0x0052481a01007387 */ /* 0x0081e80000100a00 */
[----:B------:R-:W-:Y:S04]  /*83d40*/  STL.64 [R1+0x5240], R24 ;  /* 0x0052401801007387 */ /* 0x000fe80000100a00 */
[----:B0-----:R-:W3:Y:S04]  /*83d50*/  LDL.LU.64 R26, [R1+0x88] ;  /* 0x00008800011a7983 */ /* 0x001ee80000300a00 */
[----:B------:R-:W-:Y:S01]  /*83d60*/  STL [R1+0x5258], R14 ;  /* 0x0052580e01007387 */ /* 0x000fe20000100800 */
[----:B----4-:R-:W-:Y:S11]  /*83d70*/  HMMA.16816.F32.BF16 R4, R4, R20, R8 ;  /* 0x000000140404723c */ /* 0x010ff60000041808 */
[----:B------:R-:W-:Y:S11]  /*83d80*/  @!UPT UIADD3 URZ, URZ, URZ, URZ ;  /* 0x0000003f3f3ff290 */ /* 0x000ff6000fffe03f */
[----:B------:R-:W-:Y:S02]  /*83d90*/  @!UPT UIADD3 URZ, URZ, URZ, URZ ;  /* 0x0000003f3f3ff290 */ /* 0x000fe4000fffe03f */
[----:B------:R-:W-:Y:S02]  /*83da0*/  IMAD.MOV.U32 R12, RZ, RZ, R4 ;  /* 0x000000ffff0c7224 */ /* 0x000fe400078e0004 */
[----:B------:R-:W-:Y:S02]  /*83db0*/  IMAD.MOV.U32 R8, RZ, RZ, R6 ;  /* 0x000000ffff087224 */ /* 0x000fe400078e0006 */
[----:B------:R-:W-:Y:S01]  /*83dc0*/  IMAD.MOV.U32 R9, RZ, RZ, R5 ;  /* 0x000000ffff097224 */ /* 0x000fe200078e0005 */
[----:B------:R-:W-:Y:S04]  /*83dd0*/  STL.64 [R1+0x5250], R12 ;  /* 0x0052500c01007387 */ /* 0x000fe80000100a00 */
[----:B------:R0:W-:Y:S04]  /*83de0*/  STL [R1+0x5218], R8 ;  /* 0x0052180801007387 */ /* 0x0001e80000100800 */
[----:B------:R1:W-:Y:S04]  /*83df0*/  STL [R1+0x5214], R9 ;  /* 0x0052140901007387 */ /* 0x0003e80000100800 */
[----:B0-----:R-:W3:Y:S04]  /*83e00*/  LDL.LU R8, [R1+0x280] ;  /* 0x0002800001087983 */ /* 0x001ee80000300800 */
[----:B-1----:R-:W3:Y:S04]  /*83e10*/  LDL.LU R9, [R1+0x284] ;  /* 0x0002840001097983 */ /* 0x002ee80000300800 */
[----:B------:R-:W3:Y:S04]  /*83e20*/  LDL.LU R10, [R1+0x288] ;  /* 0x00028800010a7983 */ /* 0x000ee80000300800 */
[----:B------:R-:W3:Y:S04]  /*83e30*/  LDL.LU R11, [R1+0x28c] ;  /* 0x00028c00010b7983 */ /* 0x000ee80000300800 */
[----:B--2---:R0:W-:Y:S01]  /*83e40*/  STL.64 [R1+0x51a8], R22 ;  /* 0x0051a81601007387 */ /* 0x0041e20000100a00 */
[----:B------:R-:W-:-:S03]  /*83e50*/  IMAD.MOV.U32 R4, RZ, RZ, R7 ;  /* 0x000000ffff047224 */ /* 0x000fc600078e0007 */
[----:B------:R-:W2:Y:S04]  /*83e60*/  LDL.LU R20, [R1+0x290] ;  /* 0x0002900001147983 */ /* 0x000ea80000300800 */
[----:B------:R-:W2:Y:S04]  /*83e70*/  LDL.LU R21, [R1+0x294] ;  /* 0x0002940001157983 */ /* 0x000ea80000300800 */
[----:B0-----:R-:W2:Y:S04]  /*83e80*/  LDL.LU R22, [R1+0x298] ;  /* 0x0002980001167983 */ /* 0x001ea80000300800 */
[----:B------:R-:W4:Y:S04]  /*83e90*/  LDL.LU R6, [R1+0x1e8] ;  /* 0x0001e80001067983 */ /* 0x000f280000300800 */
[----:B------:R-:W4:Y:S01]  /*83ea0*/  LDL.LU R7, [R1+0x1ec] ;  /* 0x0001ec0001077983 */ /* 0x000f220000300800 */
[----:B------:R-:W-:-:S03]  /*83eb0*/  IMAD.MOV.U32 R23, RZ, RZ, R2 ;  /* 0x000000ffff177224 */ /* 0x000fc600078e0002 */
[----:B----4-:R0:W-:Y:S04]  /*83ec0*/  STL.64 [R1+0x52a0], R6 ;  /* 0x0052a00601007387 */ /* 0x0101e80000100a00 */
[----:B------:R-:W-:Y:S04]  /*83ed0*/  STL [R1+0x529c], R4 ;  /* 0x00529c0401007387 */ /* 0x000fe80000100800 */
[----:B0-----:R-:W2:Y:S02]  /*83ee0*/  LDL.LU.64 R6, [R1+0x98] ;  /* 0x0000980001067983 */ /* 0x001ea40000300a00 */
[C---:B--2---:R-:W-:Y:S11]  /*83ef0*/  HMMA.16816.F32.BF16 R20, R16.reuse, R6, R20 ;  /* 0x000000061014723c */ /* 0x044ff60000041814 */
[----:B------:R-:W-:Y:S11]  /*83f00*/  @!UPT UIADD3 URZ, URZ, URZ, URZ ;  /* 0x0000003f3f3ff290 */ /* 0x000ff6000fffe03f */
[----:B------:R-:W-:Y:S01]  /*83f10*/  @!UPT UIADD3 URZ, URZ, URZ, URZ ;  /* 0x0000003f3f3ff290 */ /* 0x000fe2000fffe03f */
[----:B------:R0:W-:Y:S02]  /*83f20*/  STL.64 [R1+0x290], R20 ;  /* 0x0002901401007387 */ /* 0x0001e40000100a00 */
[----:B0-----:R-:W-:Y:S02]  /*83f30*/  IMAD.MOV.U32 R21, RZ, RZ, R6 ;  /* 0x000000ffff157224 */ /* 0x001fe400078e0006 */
[----:B------:R-:W-:Y:S02]  /*83f40*/  IMAD.MOV.U32 R20, RZ, RZ, R7 ;  /* 0x000000ffff147224 */ /* 0x000fe400078e0007 */
[----:B---3--:R-:W-:Y:S01]  /*83f50*/  HMMA.16816.F32.BF16 R4, R16, R26, R8 ;  /* 0x0000001a1004723c */ /* 0x008fe20000041808 */
[----:B------:R-:W-:Y:S04]  /*83f60*/  STL.64 [R1+0x298], R22 ;  /* 0x0002981601007387 */ /* 0x000fe80000100a00 */
[----:B------:R-:W-:Y:S04]  /*83f70*/  STL [R1+0x5220], R20 ;  /* 0x0052201401007387 */ /* 0x000fe80000100800 */
[----:B------:R-:W-:Y:S11]  /*83f80*/  STL [R1+0x521c], R21 ;  /* 0x00521c1501007387 */ /* 0x000ff60000100800 */
[----:B------:R-:W-:Y:S03]  /*83f90*/  @!UPT UIADD3 URZ, URZ, URZ, URZ ;  /* 0x0000003f3f3ff290 */ /* 0x000fe6000fffe03f */
[----:B------:R-:W-:Y:S01]  /*83fa0*/  STL.64 [R1+0x280], R4 ;  /* 0x0002800401007387 */ /* 0x000fe20000100a00 */
[----:B------:R-:W-:-:S03]  /*83fb0*/  IMAD.MOV.U32 R2, RZ, RZ, R7 ;  /* 0x000000ffff027224 */ /* 0x000fc600078e0007 */
[----:B------:R0:W-:Y:S04]  /*83fc0*/  STL [R1+0x288], R6 ;  /* 0x0002880601007387 */ /* 0x0001e80000100800 */
[----:B0-----:R-:W2:Y:S04]  /*83fd0*/  LDL.LU.64 R6, [R1+0x48] ;  /* 0x0000480001067983 */ /* 0x001ea80000300a00 */
[----:B--2---:R0:W-:Y:S04]  /*83fe0*/  STL.64 [R1+0x52b0], R6 ;  /* 0x0052b00601007387 */ /* 0x0041e80000100a00 */
[----:B------:R-:W2:Y:S04]  /*83ff0*/  LDL.LU R12, [R1+0x1f0] ;  /* 0x0001f000010c7983 */ /* 0x000ea80000300800 */
[----:B------:R-:W2:Y:S04]  /*84000*/  LDL.LU R13, [R1+0x1f4] ;  /* 0x0001f400010d7983 */ /* 0x000ea80000300800 */
[----:B------:R-:W3:Y:S04]  /*84010*/  LDL.LU R14, [R1+0x1f8] ;  /* 0x0001f800010e7983 */ /* 0x000ee80000300800 */
[----:B0-----:R-:W4:Y:S04]  /*84020*/  LDL.LU.64 R6, [R1+0x58] ;  /* 0x0000580001067983 */ /* 0x001f280000300a00 */
[----:B----4-:R0:W-:Y:S04]  /*84030*/  STL.64 [R1+0x52c8], R6 ;  /* 0x0052c80601007387 */ /* 0x0101e80000100a00 */
[----:B0-----:R-:W4:Y:S04]  /*84040*/  LDL.LU.64 R6, [R1+0x68] ;  /* 0x0000680001067983 */ /* 0x001f280000300a00 */
[----:B----4-:R-:W-:Y:S04]  /*84050*/  STL.64 [R1+0x52e0], R6 ;  /* 0x0052e00601007387 */ /* 0x010fe80000100a00 */
[----:B---3--:R-:W-:Y:S04]  /*84060*/  STL.64 [R1+0x5268], R14 ;  /* 0x0052680e01007387 */ /* 0x008fe80000100a00 */
[----:B--2---:R0:W-:Y:S04]  /*84070*/  STL.64 [R1+0x5260], R12 ;  /* 0x0052600c01007387 */ /* 0x0041e80000100a00 */
[----:B0-----:R-:W2:Y:S04]  /*84080*/  LDL.LU R12, [R1+0x200] ;  /* 0x00020000010c7983 */ /* 0x001ea80000300800 */
[----:B------:R-:W2:Y:S04]  /*84090*/  LDL.LU R13, [R1+0x204] ;  /* 0x00020400010d7983 */ /* 0x000ea80000300800 */
[----:B------:R-:W3:Y:S04]  /*840a0*/  LDL.LU R14, [R1+0x208] ;  /* 0x00020800010e7983 */ /* 0x000ee80000300800 */
[----:B------:R-:W3:Y:S04]  /*840b0*/  LDL.LU R15, [R1+0x20c] ;  /* 0x00020c00010f7983 */ /* 0x000ee80000300800 */
[----:B------:R-:W4:Y:S04]  /*840c0*/  LDL.LU R8, [R1+0x270] ;  /* 0x0002700001087983 */ /* 0x000f280000300800 */
[----:B------:R-:W4:Y:S04]  /*840d0*/  LDL.LU R9, [R1+0x274] ;  /* 0x0002740001097983 */ /* 0x000f280000300800 */
[----:B------:R-:W4:Y:S04]  /*840e0*/  LDL.LU R10, [R1+0x278] ;  /* 0x00027800010a7983 */ /* 0x000f280000300800 */
[----:B------:R-:W4:Y:S04]  /*840f0*/  LDL.LU R11, [R1+0x27c] ;  /* 0x00027c00010b7983 */ /* 0x000f280000300800 */
[----:B------:R-:W4:Y:S04]  /*84100*/  LDL.LU.64 R6, [R1+0x78] ;  /* 0x0000780001067983 */ /* 0x000f280000300a00 */
[----:B---3--:R0:W-:Y:S04]  /*84110*/  STL.64 [R1+0x5280], R14 ;  /* 0x0052800e01007387 */ /* 0x0081e80000100a00 */
[----:B--2---:R-:W-:Y:S04]  /*84120*/  STL.64 [R1+0x5278], R12 ;  /* 0x0052780c01007387 */ /* 0x004fe80000100a00 */
[----:B0-----:R-:W2:Y:S04]  /*84130*/  LDL.LU.64 R14, [R1+0x28] ;  /* 0x00002800010e7983 */ /* 0x001ea80000300a00 */
[----:B--2---:R0:W-:Y:S04]  /*84140*/  STL.64 [R1+0x5290], R14 ;  /* 0x0052900e01007387 */ /* 0x0041e80000100a00 */
[----:B0-----:R-:W2:Y:S04]  /*84150*/  LDL.LU.64 R14, [R1+0x38] ;  /* 0x00003800010e7983 */ /* 0x001ea80000300a00 */
[----:B--2---:R0:W-:Y:S04]  /*84160*/  STL.64 [R1+0x52a8], R14 ;  /* 0x0052a80e01007387 */ /* 0x0041e80000100a00 */
        /* <DEDUP_REMOVED lines=9> */
[----:B------:R-:W3:Y:S01]  /*84200*/  LDL.LU R15, [R1+0x25c] ;  /* 0x00025c00010f7983 */ /* 0x000ee20000300800 */
[----:B------:R-:W-:-:S02]  /*84210*/  IMAD.MOV.U32 R23, RZ, RZ, R26 ;  /* 0x000000ffff177224 */ /* 0x000fc400078e001a */
[----:B------:R-:W-:Y:S01]  /*84220*/  IMAD.MOV.U32 R22, RZ, RZ, R27 ;  /* 0x000000ffff167224 */ /* 0x000fe200078e001b */
[----:B---3--:R-:W-:Y:S04]  /*84230*/  STL.64 [R1+0x52d8], R14 ;  /* 0x0052d80e01007387 */ /* 0x008fe80000100a00 */
[----:B--2---:R0:W-:Y:S04]  /*84240*/  STL.64 [R1+0x52d0], R12 ;  /* 0x0052d00c01007387 */ /* 0x0041e80000100a00 */
[----:B0-----:R-:W2:Y:S04]  /*84250*/  LDL.LU R12, [R1+0x260] ;  /* 0x00026000010c7983 */ /* 0x001ea80000300800 */
[----:B------:R-:W2:Y:S04]  /*84260*/  LDL.LU R13, [R1+0x264] ;  /* 0x00026400010d7983 */ /* 0x000ea80000300800 */
[----:B------:R-:W2:Y:S04]  /*84270*/  LDL.LU R14, [R1+0x268] ;  /* 0x00026800010e7983 */ /* 0x000ea80000300800 */
[----:B------:R-:W2:Y:S04]  /*84280*/  LDL.LU R15, [R1+0x26c] ;  /* 0x00026c00010f7983 */ /* 0x000ea80000300800 */
[----:B------:R-:W3:Y:S01]  /*84290*/  LDL.LU.64 R26, [R1+0x8] ;  /* 0x00000800011a7983 */ /* 0x000ee20000300a00 */
[----:B----4-:R-:W-:Y:S03]  /*842a0*/  HMMA.16816.F32.BF16 R8, R16, R6, R8 ;  /* 0x000000061008723c */ /* 0x010fe60000041808 */
[----:B---3--:R0:W-:Y:S04]  /*842b0*/  STL.64 [R1+0x5270], R26 ;  /* 0x0052701a01007387 */ /* 0x0081e80000100a00 */
[----:B0-----:R-:W3:Y:S01]  /*842c0*/  LDL.LU.64 R26, [R1+0x18] ;  /* 0x00001800011a7983 */ /* 0x001ee20000300a00 */
[----:B------:R-:W-:-:S03]  /*842d0*/  IMAD.MOV.U32 R28, RZ, RZ, R7 ;  /* 0x000000ffff1c7224 */ /* 0x000fc600078e0007 */
[----:B---3--:R0:W-:Y:S04]  /*842e0*/  STL.64 [R1+0x5288], R26 ;  /* 0x0052881a01007387 */ /* 0x0081e80000100a00 */
[----:B------:R-:W3:Y:S04]  /*842f0*/  LDL.LU R24, [R1+0x220] ;  /* 0x0002200001187983 */ /* 0x000ee80000300800 */
[----:B------:R-:W3:Y:S04]  /*84300*/  LDL.LU R25, [R1+0x224] ;  /* 0x0002240001197983 */ /* 0x000ee80000300800 */
[----:B0-----:R-:W3:Y:S04]  /*84310*/  LDL.LU R26, [R1+0x228] ;  /* 0x00022800011a7983 */ /* 0x001ee80000300800 */
[----:B------:R-:W3:Y:S04]  /*84320*/  LDL.LU R27, [R1+0x22c] ;  /* 0x00022c00011b7983 */ /* 0x000ee80000300800 */
[----:B------:R-:W-:Y:S04]  /*84330*/  STL [R1+0x5224], R23 ;  /* 0x0052241701007387 */ /* 0x000fe80000100800 */
[----:B------:R-:W-:Y:S04]  /*84340*/  STL.64 [R1+0x270], R8 ;  /* 0x0002700801007387 */ /* 0x000fe80000100a00 */
[----:B------:R0:W-:Y:S02]  /*84350*/  STL.64 [R1+0x278], R10 ;  /* 0x0002780a01007387 */ /* 0x0001e40000100a00 */
[----:B0-----:R-:W-:-:S02]  /*84360*/  IMAD.MOV.U32 R11, RZ, RZ, R6 ;  /* 0x000000ffff0b7224 */ /* 0x001fc400078e0006 */
        /* <DEDUP_REMOVED lines=26> */
[----:B------:R-:W4:Y:S04]  /*84510*/  LDL.LU.64 R6, [R1+0x52a0] ;  /* 0x0052a00001067983 */ /* 0x000f280000300a00 */
[----:B------:R-:W2:Y:S04]  /*84520*/  LDL.LU R4, [R1+0x529c] ;  /* 0x00529c0001047983 */ /* 0x000ea80000300800 */
[----:B------:R0:W-:Y:S04]  /*84530*/  STL.64 [R1+0x5238], R10 ;  /* 0x0052380a01007387 */ /* 0x0001e80000100a00 */
[----:B------:R1:W-:Y:S01]  /*84540*/  STL.64 [R1+0x5230], R8 ;  /* 0x0052300801007387 */ /* 0x0003e20000100a00 */
[----:B0-----:R-:W-:-:S03]  /*84550*/  IMAD.MOV.U32 R10, RZ, RZ, R0 ;  /* 0x000000ffff0a7224 */ /* 0x001fc600078e0000 */
[----:B-1----:R-:W2:Y:S04]  /*84560*/  LDL.LU R8, [R1+0x1d0] ;  /* 0x0001d00001087983 */ /* 0x002ea80000300800 */
[----:B------:R-:W2:Y:S04]  /*84570*/  LDL.LU R9, [R1+0x1d4] ;  /* 0x0001d40001097983 */ /* 0x000ea80000300800 */
[----:B------:R-:W2:Y:S04]  /*84580*/  LDL.LU R0, [R1+0x5298] ;  /* 0x0052980001007983 */ /* 0x000ea80000300800 */
[----:B------:R-:W2:Y:S04]  /*84590*/  LDL.LU R11, [R1+0x1dc] ;  /* 0x0001dc00010b7983 */ /* 0x000ea80000300800 */
[----:B------:R-:W2:Y:S04]  /*845a0*/  LDL R5, [R1+0x31b8] ;  /* 0x0031b80001057983 */ /* 0x000ea80000100800 */
[----:B----4-:R-:W-:Y:S04]  /*845b0*/  STL.64 [R1+0x51b8], R6 ;  /* 0x0051b80601007387 */ /* 0x010fe80000100a00 */
[----:B--2---:R0:W-:Y:S04]  /*845c0*/  STL.64 [R1+0x51b0], R4 ;  /* 0x0051b00401007387 */ /* 0x0041e80000100a00 */
[----:B0-----:R-:W2:Y:S04]  /*845d0*/  LDL.LU R4, [R1+0x230] ;  /* 0x0002300001047983 */ /* 0x001ea80000300800 */
[----:B------:R-:W2:Y:S04]  /*845e0*/  LDL.LU R5, [R1+0x234] ;  /* 0x0002340001057983 */ /* 0x000ea80000300800 */
[----:B------:R-:W2:Y:S01]  /*845f0*/  LDL.LU R6, [R1+0x238] ;  /* 0x0002380001067983 */ /* 0x000ea20000300800 */
[----:B------:R-:W-:-:S07]  /*84600*/  IMAD.MOV.U32 R7, RZ, RZ, R0 ;  /* 0x000000ffff077224 */ /* 0x000fce00078e0000 */
[C---:B--2---:R-:W-:Y:S11]  /*84610*/  HMMA.16816.F32.BF16 R4, R16.reuse, R14, R4 ;  /* 0x0000000e1004723c */ /* 0x044ff60000041804 */
[----:B------:R-:W-:Y:S11]  /*84620*/  @!UPT UIADD3 URZ, URZ, URZ, URZ ;  /* 0x0000003f3f3ff290 */ /* 0x000ff6000fffe03f */
[----:B------:R-:W-:Y:S01]  /*84630*/  @!UPT UIADD3 URZ, URZ, URZ, URZ ;  /* 0x0000003f3f3ff290 */ /* 0x000fe2000fffe03f */
[----:B------:R0:W-:Y:S04]  /*84640*/  STL.64 [R1+0x230], R4 ;  /* 0x0002300401007387 */ /* 0x0001e80000100a00 */
[----:B------:R1:W-:Y:S01]  /*84650*/  STL.64 [R1+0x238], R6 ;  /* 0x0002380601007387 */ /* 0x0003e20000100a00 */
[----:B0-----:R-:W-:Y:S02]  /*84660*/  IMAD.MOV.U32 R5, RZ, RZ, R14 ;  /* 0x000000ffff057224 */ /* 0x001fe400078e000e */
[----:B------:R-:W-:Y:S02]  /*84670*/  IMAD.MOV.U32 R4, RZ, RZ, R15 ;  /* 0x000000ffff047224 */ /* 0x000fe400078e000f */
[----:B------:R-:W3:Y:S02]  /*84680*/  LDL.LU.64 R14, [R1+0x5290] ;  /* 0x00529000010e7983 */ /* 0x000ee40000300a00 */
[----:B---3--:R-:W-:Y:S01]  /*84690*/  HMMA.16816.F32.BF16 R24, R16, R14, R24 ;  /* 0x0000000e1018723c */ /* 0x008fe20000041818 */
[----:B-1----:R-:W-:-:S02]  /*846a0*/  IMAD.MOV.U32 R7, RZ, RZ, R14 ;  /* 0x000000ffff077224 */ /* 0x002fc400078e000e */
        /* <DEDUP_REMOVED lines=9> */
[----:B------:R-:W-:Y:S02]  /*84740*/  IMAD.MOV.U32 R20, RZ, RZ, R27 ;  /* 0x000000ffff147224 */ /* 0x000fe400078e001b */
[----:B------:R-:W2:Y:S11]  /*84750*/  LDL.LU.64 R26, [R1+0x5270] ;  /* 0x00527000011a7983 */ /* 0x000eb60000300a00 */
[----:B------:R-:W-:Y:S07]  /*84760*/  @!UPT UIADD3 URZ, URZ, URZ, URZ ;  /* 0x0000003f3f3ff290 */ /* 0x000fee000fffe03f */
[----:B------:R-:W-:Y:S01]  /*84770*/  STL.64 [R1+0x2e0], R12 ;  /* 0x0002e00c01007387 */ /* 0x000fe20000100a00 */
[----:B------:R-:W-:-:S03]  /*84780*/  IMAD.MOV.U32 R0, RZ, RZ, R15 ;  /* 0x000000ffff007224 */ /* 0x000fc600078e000f */
[----:B------:R0:W-:Y:S04]  /*84790*/  STL [R1+0x2e8], R14 ;  /* 0x0002e80e01007387 */ /* 0x0001e80000100800 */
[----:B0-----:R-:W3:Y:S04]  /*847a0*/  LDL.LU.64 R14, [R1+0x5268] ;  /* 0x00526800010e7983 */ /* 0x001ee80000300a00 */
[----:B------:R-:W3:Y:S04]  /*847b0*/  LDL.LU.64 R12, [R1+0x5260] ;  /* 0x00526000010c7983 */ /* 0x000ee80000300a00 */
[----:B------:R2:W-:Y:S02]  /*847c0*/  STL [R1+0x5018], R0 ;  /* 0x0050180001007387 */ /* 0x0005e40000100800 */
[----:B--2---:R-:W-:Y:S01]  /*847d0*/  IMAD.MOV.U32 R0, RZ, RZ, R27 ;  /* 0x000000ffff007224 */ /* 0x004fe200078e001b */
[----:B---3--:R-:W-:Y:S11]  /*847e0*/  HMMA.16816.F32.BF16 R12, R16, R26, R12 ;  /* 0x0000001a100c723c */ /* 0x008ff6000004180c */
[----:B------:R-:W-:Y:S11]  /*847f0*/  @!UPT UIADD3 URZ, URZ, URZ, URZ ;  /* 0x0000003f3f3ff290 */ /* 0x000ff6000fffe03f */
[----:B------:R-:W-:Y:S01]  /*84800*/  @!UPT UIADD3 URZ, URZ, URZ, URZ ;  /* 0x0000003f3f3ff290 */ /* 0x000fe2000fffe03f */
[----:B------:R-:W-:Y:S04]  /*84810*/  STL.64 [R1+0x200], R12 ;  /* 0x0002000c01007387 */ /* 0x000fe80000100a00 */
[----:B------:R0:W-:Y:S04]  /*84820*/  STL.64 [R1+0x208], R14 ;  /* 0x0002080e01007387 */ /* 0x0001e80000100a00 */
[----:B0-----:R-:W2:Y:S01]  /*84830*/  LDL.LU R14, [R1+0x5258] ;  /* 0x00525800010e7983 */ /* 0x001ea20000300800 */
[----:B------:R-:W-:-:S03]  /*84840*/  IMAD.MOV.U32 R15, RZ, RZ, R26 ;  /* 0x000000ffff0f7224 */ /* 0x000fc600078e001a */
[----:B------:R-:W3:Y:S04]  /*84850*/  LDL.LU.64 R12, [R1+0x5250] ;  /* 0x00525000010c7983 */ /* 0x000ee80000300a00 */
[----:B------:R-:W4:Y:S04]  /*84860*/  LDL.LU.64 R26, [R1+0x5248] ;  /* 0x00524800011a7983 */ /* 0x000f280000300a00 */
[----:B------:R-:W2:Y:S01]  /*84870*/  LDL.LU.64 R24, [R1+0x5240] ;  /* 0x0052400001187983 */ /* 0x000ea20000300a00 */
[----:B----4-:R-:W-:Y:S11]  /*84880*/  HMMA.16816.F32.BF16 R8, R16, R26, R8 ;  /* 0x0000001a1008723c */ /* 0x010ff60000041808 */
[----:B------:R-:W-:Y:S11]  /*84890*/  @!UPT UIADD3 URZ, URZ, URZ, URZ ;  /* 0x0000003f3f3ff290 */ /* 0x000ff6000fffe03f */
[----:B------:R-:W-:Y:S01]  /*848a0*/  @!UPT UIADD3 URZ, URZ, URZ, URZ ;  /* 0x0000003f3f3ff290 */ /* 0x000fe2000fffe03f */
[----:B------:R-:W-:Y:S04]  /*848b0*/  STL.64 [R1+0x1f0], R8 ;  /* 0x0001f00801007387 */ /* 0x000fe80000100a00 */
[----:B------:R0:W-:Y:S04]  /*848c0*/  STL.64 [R1+0x1f8], R10 ;  /* 0x0001f80a01007387 */ /* 0x0001e80000100a00 */
[----:B0-----:R-:W4:Y:S04]  /*848d0*/  LDL.LU.64 R10, [R1+0x5238] ;  /* 0x00523800010a7983 */ /* 0x001f280000300a00 */
[----:B------:R-:W3:Y:S04]  /*848e0*/  LDL.LU.64 R8, [R1+0x5230] ;  /* 0x0052300001087983 */ /* 0x000ee80000300a00 */
[----:B------:R0:W-:Y:S04]  /*848f0*/  STL.64 [R1+0x50a0], R26 ;  /* 0x0050a01a01007387 */ /* 0x0001e80000100a00 */
[----:B--2---:R1:W-:Y:S01]  /*84900*/  STL.64 [R1+0x5098], R24 ;  /* 0x0050981801007387 */ /* 0x0043e20000100a00 */
[----:B0-----:R-:W-:-:S02]  /*84910*/  IMAD.MOV.U32 R26, RZ, RZ, R15 ;  /* 0x000000ffff1a7224 */ /* 0x001fc400078e000f */
[----:B------:R-:W-:Y:S01]  /*84920*/  IMAD.MOV.U32 R27, RZ, RZ, R0 ;  /* 0x000000ffff1b7224 */ /* 0x000fe200078e0000 */
[----:B------:R-:W2:Y:S04]  /*84930*/  LDL.LU R15, [R1+0x5228] ;  /* 0x00522800010f7983 */ /* 0x000ea80000300800 */
[----:B------:R0:W-:Y:S04]  /*84940*/  STL.64 [R1+0x50b8], R26 ;  /* 0x0050b81a01007387 */ /* 0x0001e80000100a00 */
[----:B-1----:R-:W2:Y:S04]  /*84950*/  LDL.LU R24, [R1+0x1c0] ;  /* 0x0001c00001187983 */ /* 0x002ea80000300800 */
[----:B------:R-:W2:Y:S04]  /*84960*/  LDL.LU R25, [R1+0x1c4] ;  /* 0x0001c40001197983 */ /* 0x000ea80000300800 */
[----:B0-----:R-:W2:Y:S04]  /*84970*/  LDL.LU R26, [R1+0x1c8] ;  /* 0x0001c800011a7983 */ /* 0x001ea80000300800 */
[----:B------:R-:W2:Y:S02]  /*84980*/  LDL.LU R27, [R1+0x1cc] ;  /* 0x0001cc00011b7983 */ /* 0x000ea40000300800 */
[----:B--2---:R-:W-:Y:S11]  /*84990*/  HMMA.16816.F32.BF16 R24, R16, R14, R24 ;  /* 0x0000000e1018723c */ /* 0x004ff60000041818 */
[----:B------:R-:W-:Y:S11]  /*849a0*/  @!UPT UIADD3 URZ, URZ, URZ, URZ ;  /* 0x0000003f3f3ff290 */ /* 0x000ff6000fffe03f */
[----:B------:R-:W-:Y:S01]  /*849b0*/  @!UPT UIADD3 URZ, URZ, URZ, URZ ;  /* 0x0000003f3f3ff290 */ /* 0x000fe2000fffe03f */
[----:B------:R-:W-:Y:S04]  /*849c0*/  STL.64 [R1+0x2d0], R24 ;  /* 0x0002d01801007387 */ /* 0x000fe80000100a00 */
[----:B------:R0:W-:Y:S02]  /*849d0*/  STL.64 [R1+0x2d8], R26 ;  /* 0x0002d81a01007387 */ /* 0x0001e40000100a00 */
[----:B0-----:R-:W-:Y:S02]  /*849e0*/  IMAD.MOV.U32 R26, RZ, RZ, R23 ;  /* 0x000000ffff1a7224 */ /* 0x001fe400078e0017 */
[----:B------:R-:W-:Y:S01]  /*849f0*/  IMAD.MOV.U32 R27, RZ, RZ, R20 ;  /* 0x000000ffff1b7224 */ /* 0x000fe200078e0014 */
[----:B------:R-:W2:Y:S04]  /*84a00*/  LDL.LU R23, [R1+0x5224] ;  /* 0x0052240001177983 */ /* 0x000ea80000300800 */
[----:B------:R-:W2:Y:S04]  /*84a10*/  LDL.LU R20, [R1+0x5220] ;  /* 0x0052200001147983 */ /* 0x000ea80000300800 */
[----:B------:R-:W-:Y:S04]  /*84a20*/  STL.64 [R1+0x50d0], R26 ;  /* 0x0050d01a01007387 */ /* 0x000fe80000100a00 */
[----:B------:R-:W-:Y:S04]  /*84a30*/  STL.64 [R1+0x5090], R14 ;  /* 0x0050900e01007387 */ /* 0x000fe80000100a00 */
[----:B---3--:R0:W-:Y:S04]  /*84a40*/  STL.64 [R1+0x5088], R12 ;  /* 0x0050880c01007387 */ /* 0x0081e80000100a00 */
[----:B0-----:R-:W3:Y:S04]  /*84a50*/  LDL.LU R12, [R1+0xd0] ;  /* 0x0000d000010c7983 */ /* 0x001ee80000300800 */
[----:B------:R-:W3:Y:S04]  /*84a60*/  LDL.LU R13, [R1+0xd4] ;  /* 0x0000d400010d7983 */ /* 0x000ee80000300800 */
[----:B------:R-:W2:Y:S04]  /*84a70*/  LDL.LU R14, [R1+0xd8] ;  /* 0x0000d800010e7983 */ /* 0x000ea80000300800 */
[----:B------:R-:W2:Y:S01]  /*84a80*/  LDL.LU R15, [R1+0xdc] ;  /* 0x0000dc00010f7983 */ /* 0x000ea20000300800 */
[----:B------:R-:W-:-:S02]  /*84a90*/  IMAD.MOV.U32 R26, RZ, RZ, R7 ;  /* 0x000000ffff1a7224 */ /* 0x000fc400078e0007 */
[----:B------:R-:W-:-:S05]  /*84aa0*/  IMAD.MOV.U32 R27, RZ, RZ, R6 ;  /* 0x000000ffff1b7224 */ /* 0x000fca00078e0006 */
[----:B------:R-:W-:Y:S04]  /*84ab0*/  STL.64 [R1+0x50e8], R26 ;  /* 0x0050e81a01007387 */ /* 0x000fe80000100a00 */
[----:B--2---:R-:W-:Y:S04]  /*84ac0*/  STL.64 [R1+0x50b0], R14 ;  /* 0x0050b00e01007387 */ /* 0x004fe80000100a00 */
[----:B---3--:R0:W-:Y:S04]  /*84ad0*/  STL.64 [R1+0x50a8], R12 ;  /* 0x0050a80c01007387 */ /* 0x0081e80000100a00 */
[----:B0-----:R-:W2:Y:S04]  /*84ae0*/  LDL.LU R12, [R1+0xe0] ;  /* 0x0000e000010c7983 */ /* 0x001ea80000300800 */
[----:B------:R-:W2:Y:S04]  /*84af0*/  LDL.LU R13, [R1+0xe4] ;  /* 0x0000e400010d7983 */ /* 0x000ea80000300800 */
[----:B------:R-:W3:Y:S04]  /*84b00*/  LDL.LU R14, [R1+0xe8] ;  /* 0x0000e800010e7983 */ /* 0x000ee80000300800 */
[----:B------:R-:W3:Y:S01]  /*84b10*/  LDL.LU R15, [R1+0xec] ;  /* 0x0000ec00010f7983 */ /* 0x000ee20000300800 */
[----:B------:R-:W-:-:S02]  /*84b20*/  IMAD.MOV.U32 R26, RZ, RZ, R5 ;  /* 0x000000ffff1a7224 */ /* 0x000fc400078e0005 */
[----:B------:R-:W-:-:S05]  /*84b30*/  IMAD.MOV.U32 R27, RZ, RZ, R4 ;  /* 0x000000ffff1b7224 */ /* 0x000fca00078e0004 */
[----:B------:R-:W-:Y:S04]  /*84b40*/  STL.64 [R1+0x5100], R26 ;  /* 0x0051001a01007387 */ /* 0x000fe80000100a00 */
        /* <DEDUP_REMOVED lines=8> */
[----:B------:R-:W2:Y:S04]  /*84bd0*/  LDL.LU R21, [R1+0x521c] ;  /* 0x00521c0001157983 */ /* 0x000ea80000300800 */
[----:B------:R-:W4:Y:S04]  /*84be0*/  LDL.LU R8, [R1+0x5218] ;  /* 0x0052180001087983 */ /* 0x000f280000300800 */
[----:B------:R0:W-:Y:S02]  /*84bf0*/  STL.64 [R1+0x5118], R26 ;  /* 0x0051181a01007387 */ /* 0x0001e40000100a00 */
[----:B0-----:R-:W-:-:S02]  /*84c00*/  IMAD.MOV.U32 R26, RZ, RZ, R9 ;  /* 0x000000ffff1a7224 */ /* 0x001fc400078e0009 */
[----:B------:R-:W-:Y:S01]  /*84c10*/  IMAD.MOV.U32 R27, RZ, RZ, R3 ;  /* 0x000000ffff1b7224 */ /* 0x000fe200078e0003 */
[----:B------:R-:W4:Y:S04]  /*84c20*/  LDL.LU R9, [R1+0x5214] ;  /* 0x0052140001097983 */ /* 0x000f280000300800 */
[----:B------:R-:W4:Y:S04]  /*84c30*/  LDL.LU R3, [R1+0x5210] ;  /* 0x0052100001037983 */ /* 0x000f280000300800 */
        /* <DEDUP_REMOVED lines=8> */
[----:B----4-:R-:W-:Y:S01]  /*84cc0*/  IMAD.MOV.U32 R27, RZ, RZ, R10 ;  /* 0x000000ffff1b7224 */ /* 0x010fe200078e000a */
        /* <DEDUP_REMOVED lines=13> */
[----:B------:R-:W-:Y:S04]  /*84da0*/  STL.64 [R1+0x5160], R26 ;  /* 0x0051601a01007387 */ /* 0x000fe80000100a00 */
[----:B---3--:R-:W-:Y:S04]  /*84db0*/  STL.64 [R1+0x5110], R14 ;  /* 0x0051100e01007387 */ /* 0x008fe80000100a00 */
[----:B--2---:R0:W-:Y:S04]  /*84dc0*/  STL.64 [R1+0x5108], R12 ;  /* 0x0051080c01007387 */ /* 0x0041e80000100a00 */
[----:B0-----:R-:W2:Y:S04]  /*84dd0*/  LDL.LU R12, [R1+0x120] ;  /* 0x00012000010c7983 */ /* 0x001ea80000300800 */
[----:B------:R-:W2:Y:S01]  /*84de0*/  LDL.LU R13, [R1+0x124] ;  /* 0x00012400010d7983 */ /* 0x000ea20000300800 */
[----:B------:R-:W-:-:S02]  /*84df0*/  IMAD.MOV.U32 R26, RZ, RZ, R23 ;  /* 0x000000ffff1a7224 */ /* 0x000fc400078e0017 */
[----:B------:R-:W-:Y:S02]  /*84e00*/  IMAD.MOV.U32 R27, RZ, RZ, R22 ;  /* 0x000000ffff1b7224 */ /* 0x000fe400078e0016 */
[----:B----4-:R-:W-:Y:S02]  /*84e10*/  IMAD.MOV.U32 R14, RZ, RZ, R10 ;  /* 0x000000ffff0e7224 */ /* 0x010fe400078e000a */
[----:B------:R-:W-:Y:S01]  /*84e20*/  IMAD.MOV.U32 R15, RZ, RZ, R11 ;  /* 0x000000ffff0f7224 */ /* 0x000fe200078e000b */
[----:B------:R-:W3:Y:S04]  /*84e30*/  LDL.LU R10, [R1+0x51fc] ;  /* 0x0051fc00010a7983 */ /* 0x000ee80000300800 */
[----:B------:R-:W4:Y:S04]  /*84e40*/  LDL.LU R11, [R1+0x51f8] ;  /* 0x0051f800010b7983 */ /* 0x000f280000300800 */
[----:B------:R0:W-:Y:S04]  /*84e50*/  STL.64 [R1+0x5178], R26 ;  /* 0x0051781a01007387 */ /* 0x0001e80000100a00 */
[----:B------:R1:W-:Y:S01]  /*84e60*/  STL.64 [R1+0x5128], R14 ;  /* 0x0051280e01007387 */ /* 0x0003e20000100a00 */
[----:B0-----:R-:W-:-:S02]  /*84e70*/  IMAD.MOV.U32 R27, RZ, RZ, R20 ;  /* 0x000000ffff1b7224 */ /* 0x001fc400078e0014 */
[----:B------:R-:W-:Y:S02]  /*84e80*/  IMAD.MOV.U32 R26, RZ, RZ, R21 ;  /* 0x000000ffff1a7224 */ /* 0x000fe400078e0015 */
[----:B-1----:R-:W-:Y:S01]  /*84e90*/  IMAD.MOV.U32 R15, RZ, RZ, R28 ;  /* 0x000000ffff0f7224 */ /* 0x002fe200078e001c */
[----:B--2---:R0:W-:Y:S04]  /*84ea0*/  STL.64 [R1+0x5120], R12 ;  /* 0x0051200c01007387 */ /* 0x0041e80000100a00 */
[----:B0-----:R-:W2:Y:S04]  /*84eb0*/  LDL.LU R12, [R1+0x130] ;  /* 0x00013000010c7983 */ /* 0x001ea80000300800 */
[----:B------:R-:W2:Y:S04]  /*84ec0*/  LDL.LU R13, [R1+0x134] ;  /* 0x00013400010d7983 */ /* 0x000ea80000300800 */
[----:B------:R-:W2:Y:S04]  /*84ed0*/  LDL.LU R14, [R1+0x138] ;  /* 0x00013800010e7983 */ /* 0x000ea80000300800 */
[----:B------:R-:W2:Y:S04]  /*84ee0*/  LDL.LU R28, [R1+0x51f4] ;  /* 0x0051f400011c7983 */ /* 0x000ea80000300800 */
        /* <DEDUP_REMOVED lines=16> */
[----:B------:R-:W2:Y:S04]  /*84ff0*/  LDL.LU.64 R6, [R1+0xb8] ;  /* 0x0000b80001067983 */ /* 0x000ea80000300a00 */
[----:B------:R0:W-:Y:S04]  /*85000*/  STL.64 [R1+0x51a0], R26 ;  /* 0x0051a01a01007387 */ /* 0x0001e80000100a00 */
[----:B------:R-:W2:Y:S04]  /*85010*/  LDL.LU R24, [R1+0x180] ;  /* 0x0001800001187983 */ /* 0x000ea80000300800 */
[----:B------:R-:W2:Y:S04]  /*85020*/  LDL.LU R25, [R1+0x184] ;  /* 0x0001840001197983 */ /* 0x000ea80000300800 */
[----:B0-----:R-:W2:Y:S04]  /*85030*/  LDL.LU R26, [R1+0x188] ;  /* 0x00018800011a7983 */ /* 0x001ea80000300800 */
[----:B------:R-:W2:Y:S04]  /*85040*/  LDL.LU R27, [R1+0x18c] ;  /* 0x00018c00011b7983 */ /* 0x000ea80000300800 */
[----:B------:R-:W-:Y:S04]  /*85050*/  STL.64 [R1+0x5140], R14 ;  /* 0x0051400e01007387 */ /* 0x000fe80000100a00 */
[----:B------:R0:W-:Y:S04]  /*85060*/  STL.64 [R1+0x5138], R12 ;  /* 0x0051380c01007387 */ /* 0x0001e80000100a00 */
[----:B0-----:R-:W2:Y:S04]  /*85070*/  LDL.LU R12, [R1+0x140] ;  /* 0x00014000010c7983 */ /* 0x001ea80000300800 */
[----:B------:R-:W2:Y:S01]  /*85080*/  LDL.LU R13, [R1+0x144] ;  /* 0x00014400010d7983 */ /* 0x000ea20000300800 */
[----:B----4-:R-:W-:-:S02]  /*85090*/  IMAD.MOV.U32 R14, RZ, RZ, R11 ;  /* 0x000000ffff0e7224 */ /* 0x010fc400078e000b */
[----:B---3--:R-:W-:Y:S01]  /*850a0*/  IMAD.MOV.U32 R15, RZ, RZ, R10 ;  /* 0x000000ffff0f7224 */ /* 0x008fe200078e000a */
[----:B------:R-:W3:Y:S04]  /*850b0*/  LDL.LU R11, [R1+0x51f0] ;  /* 0x0051f000010b7983 */ /* 0x000ee80000300800 */
[----:B------:R-:W4:Y:S04]  /*850c0*/  LDL.LU R10, [R1+0x51ec] ;  /* 0x0051ec00010a7983 */ /* 0x000f280000300800 */
[----:B------:R-:W-:Y:S04]  /*850d0*/  STL.64 [R1+0x5158], R14 ;  /* 0x0051580e01007387 */ /* 0x000fe80000100a00 */
[----:B--2---:R0:W-:Y:S04]  /*850e0*/  STL.64 [R1+0x5150], R12 ;  /* 0x0051500c01007387 */ /* 0x0041e80000100a00 */
[----:B0-----:R-:W2:Y:S04]  /*850f0*/  LDL.LU R12, [R1+0x150] ;  /* 0x00015000010c7983 */ /* 0x001ea80000300800 */
[----:B------:R-:W2:Y:S04]  /*85100*/  LDL.LU R13, [R1+0x154] ;  /* 0x00015400010d7983 */ /* 0x000ea80000300800 */
[----:B------:R-:W2:Y:S01]  /*85110*/  LDL.LU R14, [R1+0x158] ;  /* 0x00015800010e7983 */ /* 0x000ea20000300800 */
[----:B------:R-:W-:-:S03]  /*85120*/  IMAD.MOV.U32 R15, RZ, RZ, R28 ;  /* 0x000000ffff0f7224 */ /* 0x000fc600078e001c */
[----:B------:R-:W3:Y:S04]  /*85130*/  LDL.LU R28, [R1+0x51e8] ;  /* 0x0051e800011c7983 */ /* 0x000ee80000300800 */
[----:B--2---:R3:W-:Y:S04]  /*85140*/  STL.64 [R1+0x5170], R14 ;  /* 0x0051700e01007387 */ /* 0x0047e80000100a00 */
[----:B------:R0:W-:Y:S01]  /*85150*/  STL.64 [R1+0x5168], R12 ;  /* 0x0051680c01007387 */ /* 0x0001e20000100a00 */
[----:B---3--:R-:W-:-:S03]  /*85160*/  IMAD.MOV.U32 R14, RZ, RZ, R11 ;  /* 0x000000ffff0e7224 */ /* 0x008fc600078e000b */
[----:B0-----:R-:W2:Y:S01]  /*85170*/  LDL.LU R12, [R1+0x160] ;  /* 0x00016000010c7983 */ /* 0x001ea20000300800 */
[----:B----4-:R-:W-:-:S03]  /*85180*/  IMAD.MOV.U32 R13, RZ, RZ, R10 ;  /* 0x000000ffff0d7224 */ /* 0x010fc600078e000a */
[----:B------:R-:W3:Y:S04]  /*85190*/  LDL.LU R10, [R1+0x51e4] ;  /* 0x0051e400010a7983 */ /* 0x000ee80000300800 */
[----:B------:R-:W3:Y:S04]  /*851a0*/  LDL.LU R11, [R1+0x51e0] ;  /* 0x0051e000010b7983 */ /* 0x000ee80000300800 */
[----:B------:R-:W4:Y:S01]  /*851b0*/  LDL.LU R15, [R1+0x16c] ;  /* 0x00016c00010f7983 */ /* 0x000f220000300800 */
[----:B---3--:R-:W-:Y:S03]  /*851c0*/  HMMA.16816.F32.BF16 R20, R16, R10, R20 ;  /* 0x0000000a1014723c */ /* 0x008fe60000041814 */
[----:B----4-:R-:W-:Y:S04]  /*851d0*/  STL.64 [R1+0x5188], R14 ;  /* 0x0051880e01007387 */ /* 0x010fe80000100a00 */
[----:B--2---:R0:W-:Y:S04]  /*851e0*/  STL.64 [R1+0x5180], R12 ;  /* 0x0051800c01007387 */ /* 0x0041e80000100a00 */
[----:B0-----:R-:W2:Y:S04]  /*851f0*/  LDL.LU R12, [R1+0x170] ;  /* 0x00017000010c7983 */ /* 0x001ea80000300800 */
[----:B------:R-:W2:Y:S04]  /*85200*/  LDL.LU R13, [R1+0x174] ;  /* 0x00017400010d7983 */ /* 0x000ea80000300800 */
[----:B------:R-:W2:Y:S04]  /*85210*/  LDL.LU R14, [R1+0x178] ;  /* 0x00017800010e7983 */ /* 0x000ea80000300800 */
[----:B------:R-:W-:Y:S04]  /*85220*/  STL.64 [R1+0x1d0], R20 ;  /* 0x0001d01401007387 */ /* 0x000fe80000100a00 */
[----:B------:R0:W-:Y:S04]  /*85230*/  STL.64 [R1+0x1d8], R22 ;  /* 0x0001d81601007387 */ /* 0x0001e80000100a00 */
[----:B0-----:R-:W3:Y:S04]  /*85240*/  LDL.LU.64 R22, [R1+0x51d8] ;  /* 0x0051d80001167983 */ /* 0x001ee80000300a00 */
[----:B------:R-:W3:Y:S01]  /*85250*/  LDL.LU.64 R20, [R1+0x51d0] ;  /* 0x0051d00001147983 */ /* 0x000ee20000300a00 */
[----:B------:R-:W-:-:S02]  /*85260*/  IMAD.MOV.U32 R15, RZ, RZ, R28 ;  /* 0x000000ffff0f7224 */ /* 0x000fc400078e001c */
[----:B------:R-:W-:Y:S02]  /*85270*/  IMAD.MOV.U32 R28, RZ, RZ, R6 ;  /* 0x000000ffff1c7224 */ /* 0x000fe400078e0006 */
[----:B------:R-:W-:Y:S01]  /*85280*/  IMAD.MOV.U32 R0, RZ, RZ, R7 ;  /* 0x000000ffff007224 */ /* 0x000fe200078e0007 */
[C---:B---3--:R-:W-:Y:S11]  /*85290*/  HMMA.16816.F32.BF16 R20, R16.reuse, R6, R20 ;  /* 0x000000061014723c */ /* 0x048ff60000041814 */
[----:B------:R-:W-:Y:S11]  /*852a0*/  @!UPT UIADD3 URZ, URZ, URZ, URZ ;  /* 0x0000003f3f3ff290 */ /* 0x000ff6000fffe03f */
[----:B------:R-:W-:Y:S01]  /*852b0*/  @!UPT UIADD3 URZ, URZ, URZ, URZ ;  /* 0x0000003f3f3ff290 */ /* 0x000fe2000fffe03f */
[----:B------:R-:W-:Y:S04]  /*852c0*/  STL.64 [R1+0x1c0], R20 ;  /* 0x0001c01401007387 */ /* 0x000fe80000100a00 */
[----:B------:R0:W-:Y:S04]  /*852d0*/  STL.64 [R1+0x1c8], R22 ;  /* 0x0001c81601007387 */ /* 0x0001e80000100a00 */
[----:B0-----:R-:W3:Y:S04]  /*852e0*/  LDL.LU.64 R22, [R1+0x51c8] ;  /* 0x0051c80001167983 */ /* 0x001ee80000300a00 */
[----:B------:R-:W3:Y:S04]  /*852f0*/  LDL.LU.64 R20, [R1+0x51c0] ;  /* 0x0051c00001147983 */ /* 0x000ee80000300a00 */
[----:B------:R-:W3:Y:S04]  /*85300*/  LDL.LU.64 R6, [R1+0x51b8] ;  /* 0x0051b80001067983 */ /* 0x000ee80000300a00 */
[----:B------:R-:W4:Y:S01]  /*85310*/  LDL.LU.64 R4, [R1+0x51b0] ;  /* 0x0051b00001047983 */ /* 0x000f220000300a00 */
[C---:B---3--:R-:W-:Y:S11]  /*85320*/  HMMA.16816.F32.BF16 R20, R16.reuse, R6, R20 ;  /* 0x000000061014723c */ /* 0x048ff60000041814 */
[----:B------:R-:W-:Y:S11]  /*85330*/  @!UPT UIADD3 URZ, URZ, URZ, URZ ;  /* 0x0000003f3f3ff290 */ /* 0x000ff6000fffe03f */
[----:B------:R-:W-:Y:S01]  /*85340*/  @!UPT UIADD3 URZ, URZ, URZ, URZ ;  /* 0x0000003f3f3ff290 */ /* 0x000fe2000fffe03f */
[----:B------:R-:W-:Y:S04]  /*85350*/  STL.64 [R1+0x1b0], R20 ;  /* 0x0001b01401007387 */ /* 0x000fe80000100a00 */
[----:B------:R0:W-:Y:S04]  /*85360*/  STL.64 [R1+0x1b8], R22 ;  /* 0x0001b81601007387 */ /* 0x0001e80000100a00 */
[----:B0-----:R-:W3:Y:S04]  /*85370*/  LDL.LU.64 R22, [R1+0x51a8] ;  /* 0x0051a80001167983 */ /* 0x001ee80000300a00 */
[----:B------:R0:W-:Y:S01]  /*85380*/  STL.64 [R1+0x5060], R6 ;  /* 0x0050600601007387 */ /* 0x0001e20000100a00 */
[----:B---3--:R-:W-:Y:S03]  /*85390*/  HMMA.16816.F32.BF16 R16, R16, R22, R24 ;  /* 0x000000161010723c */ /* 0x008fe60000041818 */
[----:B------:R-:W2:Y:S01]  /*853a0*/  LDL.LU.64 R26, [R1+0x51a0] ;  /* 0x0051a000011a7983 */ /* 0x000ea20000300a00 */
[----:B0-----:R-:W-:-:S02]  /*853b0*/  IMAD.MOV.U32 R7, RZ, RZ, R22 ;  /* 0x000000ffff077224 */ /* 0x001fc400078e0016 */
[----:B------:R-:W-:Y:S11]  /*853c0*/  IMAD.MOV.U32 R6, RZ, RZ, R23 ;  /* 0x000000ffff067224 */ /* 0x000ff600078e0017 */
[----:B------:R-:W-:Y:S06]  /*853d0*/  @!UPT UIADD3 URZ, URZ, URZ, URZ ;  /* 0x0000003f3f3ff290 */ /* 0x000fec000fffe03f */
[----:B------:R0:W-:Y:S04]  /*853e0*/  STL.64 [R1+0x190], R16 ;  /* 0x0001901001007387 */ /* 0x0001e80000100a00 */
[----:B------:R1:W-:Y:S04]  /*853f0*/  STL.64 [R1+0x198], R18 ;  /* 0x0001981201007387 */ /* 0x0003e80000100a00 */
[----:B------:R-:W2:Y:S04]  /*85400*/  LDL.LU.64 R22, [R1+0x5198] ;  /* 0x0051980001167983 */ /* 0x000ea80000300a00 */
[----:B------:R-:W2:Y:S04]  /*85410*/  LDL.LU.64 R20, [R1+0x5190] ;  /* 0x0051900001147983 */ /* 0x000ea80000300a00 */
[----:B0-----:R-:W3:Y:S04]  /*85420*/  LDL.LU R16, [R1+0xa0] ;  /* 0x0000a00001107983 */ /* 0x001ee80000300800 */
[----:B------:R-:W3:Y:S04]  /*85430*/  LDL.LU R17, [R1+0xa4] ;  /* 0x0000a40001117983 */ /* 0x000ee80000300800 */
[----:B-1----:R-:W3:Y:S04]  /*85440*/  LDL.LU R18, [R1+0xa8] ;  /* 0x0000a80001127983 */ /* 0x002ee80000300800 */
[----:B------:R-:W3:Y:S01]  /*85450*/  LDL.LU R19, [R1+0xac] ;  /* 0x0000ac0001137983 */ /* 0x000ee20000300800 */
        /* <DEDUP_REMOVED lines=70> */
[----:B------:R-:W3:Y:S01]  /*858c0*/  LDL.LU.64 R24, [R1+0x5098] ;  /* 0x0050980001187983 */ /* 0x000ee20000300a00 */
[----:B--2---:R-:W-:Y:S11]  /*858d0*/  HMMA.16816.F32.BF16 R12, R20, R26, R12 ;  /* 0x0000001a140c723c */ /* 0x004ff6000004180c */
[----:B------:R-:W-:Y:S11]  /*858e0*/  @!UPT UIADD3 URZ, URZ, URZ, URZ ;  /* 0x0000003f3f3ff290 */ /* 0x000ff6000fffe03f */
[----:B------:R-:W-:Y:S01]  /*858f0*/  @!UPT UIADD3 URZ, URZ, URZ, URZ ;  /* 0x0000003f3f3ff290 */ /* 0x000fe2000fffe03f */
[----:B------:R-:W-:Y:S04]  /*85900*/  STL.64 [R1+0xd0], R12 ;  /* 0x0000d00c01007387 */ /* 0x000fe80000100a00 */
[----:B------:R0:W-:Y:S04]  /*85910*/  STL.64 [R1+0xd8], R14 ;  /* 0x0000d80e01007387 */ /* 0x0001e80000100a00 */
[----:B0-----:R-:W2:Y:S04]  /*85920*/  LDL.LU.64 R14, [R1+0x5090] ;  /* 0x00509000010e7983 */ /* 0x001ea80000300a00 */
[----:B------:R-:W2:Y:S04]  /*85930*/  LDL.LU.64 R12, [R1+0x5088] ;  /* 0x00508800010c7983 */ /* 0x000ea80000300a00 */
[----:B---3--:R0:W-:Y:S04]  /*85940*/  STL.64 [R1+0x5068], R24 ;  /* 0x0050681801007387 */ /* 0x0081e80000100a00 */
[----:B0-----:R-:W3:Y:S04]  /*85950*/  LDL.LU R24, [R1+0x2c0] ;  /* 0x0002c00001187983 */ /* 0x001ee80000300800 */
[----:B------:R-:W3:Y:S01]  /*85960*/  LDL.LU R25, [R1+0x2c4] ;  /* 0x0002c40001197983 */ /* 0x000ee20000300800 */
[----:B------:R-:W-:-:S02]  /*85970*/  IMAD.MOV.U32 R26, RZ, RZ, R29 ;  /* 0x000000ffff1a7224 */ /* 0x000fc400078e001d */
[----:B------:R-:W-:Y:S01]  /*85980*/  IMAD.MOV.U32 R27, RZ, RZ, R3 ;  /* 0x000000ffff1b7224 */ /* 0x000fe200078e0003 */
[----:B------:R-:W2:Y:S04]  /*85990*/  LDL.LU R29, [R1+0x5084] ;  /* 0x00508400011d7983 */ /* 0x000ea80000300800 */
[----:B------:R-:W2:Y:S04]  /*859a0*/  LDL.LU R3, [R1+0x5080] ;  /* 0x0050800001037983 */ /* 0x000ea80000300800 */
[----:B------:R-:W-:Y:S04]  /*859b0*/  STL.64 [R1+0x5078], R26 ;  /* 0x0050781a01007387 */ /* 0x000fe80000100a00 */
[----:B---3--:R0:W-:Y:S04]  /*859c0*/  STL.64 [R1+0x5070], R24 ;  /* 0x0050701801007387 */ /* 0x0081e80000100a00 */
[----:B0-----:R-:W3:Y:S04]  /*859d0*/  LDL.LU R24, [R1+0xc0] ;  /* 0x0000c00001187983 */ /* 0x001ee80000300800 */
[----:B------:R-:W3:Y:S04]  /*859e0*/  LDL.LU R25, [R1+0xc4] ;  /* 0x0000c40001197983 */ /* 0x000ee80000300800 */
[----:B------:R-:W3:Y:S01]  /*859f0*/  LDL.LU R26, [R1+0xc8] ;  /* 0x0000c800011a7983 */ /* 0x000ee20000300800 */
[----:B--2---:R-:W-:-:S07]  /*85a00*/  IMAD.MOV.U32 R27, RZ, RZ, R29 ;  /* 0x000000ffff1b7224 */ /* 0x004fce00078e001d */
[C---:B---3--:R-:W-:Y:S11]  /*85a10*/  HMMA.16816.F32.BF16 R24, R20.reuse, R14, R24 ;  /* 0x0000000e1418723c */ /* 0x048ff60000041818 */
[----:B------:R-:W-:Y:S11]  /*85a20*/  @!UPT UIADD3 URZ, URZ, URZ, URZ ;  /* 0x0000003f3f3ff290 */ /* 0x000ff6000fffe03f */
[----:B------:R-:W-:Y:S01]  /*85a30*/  @!UPT UIADD3 URZ, URZ, URZ, URZ ;  /* 0x0000003f3f3ff290 */ /* 0x000fe2000fffe03f */
[----:B------:R-:W-:Y:S01]  /*85a40*/  STL.64 [R1+0xc0], R24 ;  /* 0x0000c01801007387 */ /* 0x000fe20000100a00 */
[----:B------:R0:W-:Y:S02]  /*85a50*/  STL.64 [R1+0xc8], R26 ;  /* 0x0000c81a01007387 */ /* 0x0001e40000100a00 */
[----:B0-----:R-:W-:Y:S01]  /*85a60*/  HMMA.16816.F32.BF16 R24, R20, R10, R16 ;  /* 0x0000000a1418723c */ /* 0x001fe20000041810 */
[----:B------:R-:W0:Y:S04]  /*85a70*/  LDSM.16.MT88.4 R16, [R3+0x41800] ;  /* 0x041800000310783b */ /* 0x000e280000004200 */
[----:B0-----:R-:W-:Y:S11]  /*85a80*/  STL.64 [R1+0x5048], R18 ;  /* 0x0050481201007387 */ /* 0x001ff60000100a00 */
[----:B------:R-:W-:Y:S07]  /*85a90*/  @!UPT UIADD3 URZ, URZ, URZ, URZ ;  /* 0x0000003f3f3ff290 */ /* 0x000fee000fffe03f */
[----:B------:R-:W-:Y:S02]  /*85aa0*/  STL.64 [R1+0xa0], R24 ;  /* 0x0000a01801007387 */ /* 0x000fe40000100a00 */
[----:B------:R-:W-:Y:S02]  /*85ab0*/  STL.64 [R1+0xa8], R26 ;  /* 0x0000a81a01007387 */ /* 0x000fe40000100a00 */
[----:B----4-:R-:W0:Y:S04]  /*85ac0*/  LDSM.16.M88.4 R24, [R5+0x80] ;  /* 0x000080000518783b */ /* 0x010e280000000200 */
[----:B------:R-:W-:Y:S01]  /*85ad0*/  STL.64 [R1+0x5040], R16 ;  /* 0x0050401001007387 */ /* 0x000fe20000100a00 */
[----:B------:R-:W-:Y:S03]  /*85ae0*/  STL [R1+0x501c], R3 ;  /* 0x00501c0301007387 */ /* 0x000fe60000100800 */
[----:B0-----:R-:W-:Y:S01]  /*85af0*/  STL.64 [R1+0x90], R24 ;  /* 0x0000901801007387 */ /* 0x001fe20000100a00 */
[----:B------:R-:W-:Y:S02]  /*85b00*/  STL.64 [R1+0x98], R26 ;  /* 0x0000981a01007387 */ /* 0x000fe40000100a00 */
[----:B------:R-:W0:Y:S02]  /*85b10*/  LDSM.16.M88.4 R24, [R5+0x4080] ;  /* 0x004080000518783b */ /* 0x000e240000000200 */
[----:B0-----:R-:W-:Y:S02]  /*85b20*/  STL.64 [R1+0x80], R24 ;  /* 0x0000801801007387 */ /* 0x001fe40000100a00 */
[----:B------:R-:W-:Y:S02]  /*85b30*/  STL.64 [R1+0x88], R26 ;  /* 0x0000881a01007387 */ /* 0x000fe40000100a00 */
[----:B------:R-:W0:Y:S02]  /*85b40*/  LDSM.16.M88.4 R24, [R5+0x8080] ;  /* 0x008080000518783b */ /* 0x000e240000000200 */
[----:B0-----:R-:W-:Y:S02]  /*85b50*/  STL.64 [R1+0x70], R24 ;  /* 0x0000701801007387 */ /* 0x001fe40000100a00 */
[----:B------:R-:W-:Y:S02]  /*85b60*/  STL.64 [R1+0x78], R26 ;  /* 0x0000781a01007387 */ /* 0x000fe40000100a00 */
[----:B------:R-:W0:Y:S04]  /*85b70*/  LDSM.16.M88.4 R24, [R5+0xc080] ;  /* 0x00c080000518783b */ /* 0x000e280000000200 */
[----:B------:R-:W-:Y:S01]  /*85b80*/  IMAD.MOV.U32 R19, RZ, RZ, R0 ;  /* 0x000000ffff137224 */ /* 0x000fe200078e0000 */
[----:B0-----:R-:W-:Y:S01]  /*85b90*/  STL.64 [R1+0x60], R24 ;  /* 0x0000601801007387 */ /* 0x001fe20000100a00 */
[----:B------:R-:W-:-:S02]  /*85ba0*/  IMAD.MOV.U32 R3, RZ, RZ, R24 ;  /* 0x000000ffff037224 */ /* 0x000fc400078e0018 */
[----:B------:R-:W-:Y:S02]  /*85bb0*/  STL.64 [R1+0x68], R26 ;  /* 0x0000681a01007387 */ /* 0x000fe40000100a00 */
[----:B------:R-:W-:Y:S02]  /*85bc0*/  IMAD.MOV.U32 R0, RZ, RZ, R25 ;  /* 0x000000ffff007224 */ /* 0x000fe400078e0019 */
[----:B------:R-:W0:Y:S04]  /*85bd0*/  LDSM.16.M88.4 R24, [R5+0x10080] ;  /* 0x010080000518783b */ /* 0x000e280000000200 */
[----:B------:R-:W-:Y:S01]  /*85be0*/  STL [R1+0x5024], R0 ;  /* 0x0050240001007387 */ /* 0x000fe20000100800 */
[----:B------:R-:W-:Y:S03]  /*85bf0*/  STL [R1+0x5020], R3 ;  /* 0x0050200301007387 */ /* 0x000fe60000100800 */
[----:B0-----:R-:W-:Y:S01]  /*85c00*/  STL.64 [R1+0x50], R24 ;  /* 0x0000501801007387 */ /* 0x001fe20000100a00 */
[----:B------:R-:W-:Y:S02]  /*85c10*/  STL.64 [R1+0x58], R26 ;  /* 0x0000581a01007387 */ /* 0x000fe40000100a00 */
[----:B------:R-:W0:Y:S02]  /*85c20*/  LDSM.16.M88.4 R24, [R5+0x14080] ;  /* 0x014080000518783b */ /* 0x000e240000000200 */
[----:B0-----:R-:W-:Y:S02]  /*85c30*/  STL.64 [R1+0x40], R24 ;  /* 0x0000401801007387 */ /* 0x001fe40000100a00 */
[----:B------:R-:W-:-:S02]  /*85c40*/  IMAD.MOV.U32 R0, RZ, RZ, R24 ;  /* 0x000000ffff007224 */ /* 0x000fc400078e0018 */
[----:B------:R-:W-:Y:S02]  /*85c50*/  STL.64 [R1+0x48], R26 ;  /* 0x0000481a01007387 */ /* 0x000fe40000100a00 */
[----:B------:R-:W-:Y:S02]  /*85c60*/  IMAD.MOV.U32 R3, RZ, RZ, R25 ;  /* 0x000000ffff037224 */ /* 0x000fe400078e0019 */
[----:B------:R-:W0:Y:S04]  /*85c70*/  LDSM.16.M88.4 R24, [R5+0x18080] ;  /* 0x018080000518783b */ /* 0x000e280000000200 */
[----:B0-----:R-:W-:Y:S01]  /*85c80*/  STL.64 [R1+0x30], R24 ;  /* 0x0000301801007387 */ /* 0x001fe20000100a00 */
[----:B------:R0:W-:Y:S03]  /*85c90*/  STL.64 [R1+0x38], R26 ;  /* 0x0000381a01007387 */ /* 0x0001e60000100a00 */
[----:B0-----:R-:W2:Y:S01]  /*85ca0*/  LDL.LU.64 R26, [R1+0x5078] ;  /* 0x00507800011a7983 */ /* 0x001ea20000300a00 */
[----:B------:R-:W2:Y:S02]  /*85cb0*/  LDL.LU.64 R24, [R1+0x5070] ;  /* 0x0050700001187983 */ /* 0x000ea40000300a00 */
[----:B------:R-:W-:-:S07]  /*85cc0*/  IMAD.MOV.U32 R18, RZ, RZ, R28 ;  /* 0x000000ffff127224 */ /* 0x000fce00078e001c */
[----:B--2---:R-:W-:Y:S01]  /*85cd0*/  HMMA.16816.F32.BF16 R16, R20, R18, R24 ;  /* 0x000000121410723c */ /* 0x004fe20000041818 */
[----:B------:R-:W2:Y:S11]  /*85ce0*/  LDL.LU.64 R24, [R1+0x5068] ;  /* 0x0050680001187983 */ /* 0x000eb60000300a00 */
[----:B------:R-:W-:Y:S11]  /*85cf0*/  @!UPT UIADD3 URZ, URZ, URZ, URZ ;  /* 0x0000003f3f3ff290 */ /* 0x000ff6000fffe03f */
[----:B------:R-:W-:Y:S01]  /*85d00*/  STL.64 [R1+0x2c0], R16 ;  /* 0x0002c01001007387 */ /* 0x000fe20000100a00 */
[----:B------:R-:W-:Y:S02]  /*85d10*/  IMAD.MOV.U32 R29, RZ, RZ, R18 ;  /* 0x000000ffff1d7224 */ /* 0x000fe400078e0012 */
        /* <DEDUP_REMOVED lines=8> */
[----:B------:R-:W-:Y:S02]  /*85da0*/  STL.64 [R1+0x18], R18 ;  /* 0x0000181201007387 */ /* 0x000fe40000100a00 */
[----:B------:R-:W0:Y:S02]  /*85db0*/  LDSM.16.M88.4 R16, [R5+0x24080] ;  /* 0x024080000510783b */ /* 0x000e240000000200 */
[----:B0-----:R-:W-:Y:S02]  /*85dc0*/  STL.64 [R1], R16 ;  /* 0x0000001001007387 */ /* 0x001fe40000100a00 */
[----:B------:R0:W-:Y:S02]  /*85dd0*/  STL.64 [R1+0x8], R18 ;  /* 0x0000081201007387 */ /* 0x0001e40000100a00 */
[----:B0-----:R-:W-:-:S02]  /*85de0*/  IMAD.MOV.U32 R18, RZ, RZ, R7 ;  /* 0x000000ffff127224 */ /* 0x001fc400078e0007 */
[----:B------:R-:W-:-:S05]  /*85df0*/  IMAD.MOV.U32 R19, RZ, RZ, R6 ;  /* 0x000000ffff137224 */ /* 0x000fca00078e0006 */
[----:B------:R0:W-:Y:S01]  /*85e00*/  STL.64 [R1+0x5058], R18 ;  /* 0x0050581201007387 */ /* 0x0001e20000100a00 */
[----:B------:R-:W3:Y:S02]  /*85e10*/  LDL.LU R16, [R1+0x2b0] ;  /* 0x0002b00001107983 */ /* 0x000ee40000300800 */
[----:B--2---:R-:W-:Y:S02]  /*85e20*/  IMAD.MOV.U32 R17, RZ, RZ, R25 ;  /* 0x000000ffff117224 */ /* 0x004fe400078e0019 */
[----:B0-----:R-:W-:Y:S02]  /*85e30*/  IMAD.MOV.U32 R18, RZ, RZ, R24 ;  /* 0x000000ffff127224 */ /* 0x001fe400078e0018 */
[----:B------:R-:W0:Y:S04]  /*85e40*/  LDSM.16.M88.4 R24, [R5+0x28080] ;  /* 0x028080000518783b */ /* 0x000e280000000200 */
[----:B0-----:R-:W-:Y:S01]  /*85e50*/  STL [R1+0x4df4], R26 ;  /* 0x004df41a01007387 */ /* 0x001fe20000100800 */
[----:B------:R-:W-:Y:S02]  /*85e60*/  STL [R1+0x4df0], R27 ;  /* 0x004df01b01007387 */ /* 0x000fe40000100800 */
[----:B------:R0:W-:Y:S02]  /*85e70*/  STL.64 [R1+0x5038], R24 ;  /* 0x0050381801007387 */ /* 0x0001e40000100a00 */
[----:B0-----:R-:W2:Y:S01]  /*85e80*/  LDL.LU.64 R24, [R1+0x90] ;  /* 0x0000900001187983 */ /* 0x001ea20000300a00 */
[----:B------:R-:W-:-:S02]  /*85e90*/  IMAD.MOV.U32 R19, RZ, RZ, R13 ;  /* 0x000000ffff137224 */ /* 0x000fc400078e000d */
[----:B------:R-:W-:Y:S02]  /*85ea0*/  IMAD.MOV.U32 R26, RZ, RZ, R8 ;  /* 0x000000ffff1a7224 */ /* 0x000fe400078e0008 */
[----:B------:R-:W-:Y:S01]  /*85eb0*/  IMAD.MOV.U32 R27, RZ, RZ, R4 ;  /* 0x000000ffff1b7224 */ /* 0x000fe200078e0004 */
[----:B--2---:R0:W-:Y:S02]  /*85ec0*/  STL.64 [R1+0x5050], R24 ;  /* 0x0050501801007387 */ /* 0x0041e40000100a00 */
[----:B0-----:R-:W-:Y:S02]  /*85ed0*/  IMAD.MOV.U32 R24, RZ, RZ, R12 ;  /* 0x000000ffff187224 */ /* 0x001fe400078e000c */
[----:B------:R-:W0:Y:S01]  /*85ee0*/  LDSM.16.M88.4 R12, [R5+0x2c080] ;  /* 0x02c08000050c783b */ /* 0x000e220000000200 */
[----:B------:R-:W-:Y:S02]  /*85ef0*/  IMAD.MOV.U32 R25, RZ, RZ, R9 ;  /* 0x000000ffff197224 */ /* 0x000fe400078e0009 */
[----:B------:R-:W1:Y:S01]  /*85f00*/  LDSM.16.M88.4 R8, [R5+0x30080] ;  /* 0x030080000508783b */ /* 0x000e620000000200 */
[----:B0-----:R-:W-:Y:S03]  /*85f10*/  STL [R1+0x4cd4], R14 ;  /* 0x004cd40e01007387 */ /* 0x001fe60000100800 */
[----:B------:R0:W-:Y:S02]  /*85f20*/  STL [R1+0x4cd0], R15 ;  /* 0x004cd00f01007387 */ /* 0x0001e40000100800 */
[----:B0-----:R-:W2:Y:S01]  /*85f30*/  LDL R15, [R1+0x384] ;  /* 0x00038400010f7983 */ /* 0x001ea20000100800 */
[----:B-1----:R-:W-:Y:S02]  /*85f40*/  STL [R1+0x4f64], R8 ;  /* 0x004f640801007387 */ /* 0x002fe40000100800 */
[----:B------:R-:W-:Y:S02]  /*85f50*/  STL [R1+0x4f60], R9 ;  /* 0x004f600901007387 */ /* 0x000fe40000100800 */
[----:B------:R-:W-:Y:S01]  /*85f60*/  STL [R1+0x4e10], R10 ;  /* 0x004e100a01007387 */ /* 0x000fe20000100800 */
[----:B------:R-:W-:Y:S02]  /*85f70*/  STL [R1+0x4e0c], R11 ;  /* 0x004e0c0b01007387 */ /* 0x000fe40000100800 */
[----:B------:R-:W0:Y:S02]  /*85f80*/  LDSM.16.M88.4 R8, [R5+0x34080] ;  /* 0x034080000508783b */ /* 0x000e240000000200 */
[----:B0-----:R-:W-:Y:S02]  /*85f90*/  STL.64 [R1+0xb0], R8 ;  /* 0x0000b00801007387 */ /* 0x001fe40000100a00 */
[----:B------:R-:W-:Y:S02]  /*85fa0*/  STL.64 [R1+0xb8], R10 ;  /* 0x0000b80a01007387 */ /* 0x000fe40000100a00 */
[----:B------:R-:W0:Y:S02]  /*85fb0*/  LDSM.16.M88.4 R8, [R5+0x38080] ;  /* 0x038080000508783b */ /* 0x000e240000000200 */
[----:B------:R-:W1:Y:S04]  /*85fc0*/  LDSM.16.M88.4 R4, [R5+0x3c080] ;  /* 0x03c080000504783b */ /* 0x000e680000000200 */
[----:B0-----:R-:W-:Y:S01]  /*85fd0*/  STL.64 [R1+0x180], R8 ;  /* 0x0001800801007387 */ /* 0x001fe20000100a00 */
[----:B------:R-:W-:Y:S02]  /*85fe0*/  STL.64 [R1+0x188], R10 ;  /* 0x0001880a01007387 */ /* 0x000fe40000100a00 */
[----:B-1----:R-:W-:Y:S02]  /*85ff0*/  STL.64 [R1+0x1a0], R4 ;  /* 0x0001a00401007387 */ /* 0x002fe40000100a00 */
[----:B------:R0:W-:Y:S02]  /*86000*/  STL.64 [R1+0x1a8], R6 ;  /* 0x0001a80601007387 */ /* 0x0001e40000100a00 */
[----:B0-----:R-:W3:Y:S01]  /*86010*/  LDL.LU.64 R6, [R1+0x5060] ;  /* 0x0050600001067983 */ /* 0x001ee20000300a00 */
[----:B------:R-:W-:-:S02]  /*86020*/  IMAD.MOV.U32 R8, RZ, RZ, R4 ;  /* 0x000000ffff087224 */ /* 0x000fc400078e0004 */
[----:B------:R-:W-:Y:S02]  /*86030*/  IMAD.MOV.U32 R9, RZ, RZ, R5 ;  /* 0x000000ffff097224 */ /* 0x000fe400078e0005 */
[C---:B---3--:R-:W-:Y:S01]  /*86040*/  HMMA.16816.F32.BF16 R4, R20.reuse, R6, R16 ;  /* 0x000000061404723c */ /* 0x048fe20000041810 */
[----:B------:R-:W3:Y:S11]  /*86050*/  LDL.LU.64 R18, [R1+0x5058] ;  /* 0x0050580001127983 */ /* 0x000ef60000300a00 */
[----:B------:R-:W-:Y:S11]  /*86060*/  @!UPT UIADD3 URZ, URZ, URZ, URZ ;  /* 0x0000003f3f3ff290 */ /* 0x000ff6000fffe03f */
[----:B------:R-:W-:Y:S01]  /*86070*/  STL.64 [R1+0x2b8], R6 ;  /* 0x0002b80601007387 */ /* 0x000fe20000100a00 */
[----:B------:R-:W-:Y:S02]  /*86080*/  IMAD.MOV.U32 R29, RZ, RZ, R4 ;  /* 0x000000ffff1d7224 */ /* 0x000fe400078e0004 */
[----:B------:R-:W-:Y:S02]  /*86090*/  IMAD.MOV.U32 R28, RZ, RZ, R5 ;  /* 0x000000ffff1c7224 */ /* 0x000fe400078e0005 */
[----:B--2---:R-:W0:Y:S04]  /*860a0*/  LDSM.16.MT88.4 R4, [R15+0x41800] ;  /* 0x041800000f04783b */ /* 0x004e280000004200 */
[----:B------:R-:W-:Y:S01]  /*860b0*/  STL [R1+0x4e18], R28 ;  /* 0x004e181c01007387 */ /* 0x000fe20000100800 */
[----:B------:R-:W-:Y:S02]  /*860c0*/  STL [R1+0x4e14], R29 ;  /* 0x004e141d01007387 */ /* 0x000fe40000100800 */
[----:B------:R-:W-:Y:S02]  /*860d0*/  STL [R1+0x5030], R15 ;  /* 0x0050300f01007387 */ /* 0x000fe40000100800 */
[----:B------:R1:W-:Y:S02]  /*860e0*/  STL.64 [R1+0x5028], R12 ;  /* 0x0050280c01007387 */ /* 0x0003e40000100a00 */
[----:B-1----:R-:W2:Y:S01]  /*860f0*/  LDL.LU R12, [R1+0x290] ;  /* 0x00029000010c7983 */ /* 0x002ea20000300800 */
[----:B------:R-:W2:Y:S02]  /*86100*/  LDL.LU R13, [R1+0x294] ;  /* 0x00029400010d7983 */ /* 0x000ea40000300800 */
[----:B------:R-:W2:Y:S02]  /*86110*/  LDL.LU R14, [R1+0x298] ;  /* 0x00029800010e7983 */ /* 0x000ea40000300800 */
[----:B------:R-:W2:Y:S01]  /*86120*/  LDL.LU R15, [R1+0x29c] ;  /* 0x00029c00010f7983 */ /* 0x000ea20000300800 */
[----:B0-----:R-:W-:Y:S01]  /*86130*/  STL.64 [R1+0x4f08], R6 ;  /* 0x004f080601007387 */ /* 0x001fe20000100a00 */
[----:B------:R0:W-:Y:S03]  /*86140*/  STL.64 [R1+0x4f00], R4 ;  /* 0x004f000401007387 */ /* 0x0001e60000100a00 */
[----:B0-----:R-:W4:Y:S01]  /*86150*/  LDL.LU.64 R4, [R1+0x80] ;  /* 0x0000800001047983 */ /* 0x001f220000300a00 */
[----:B---3--:R-:W-:Y:S03]  /*86160*/  HMMA.16816.F32.BF16 R20, R20, R18, R24 ;  /* 0x000000121414723c */ /* 0x008fe60000041818 */
[----:B------:R-:W3:Y:S01]  /*86170*/  LDL.LU.64 R24, [R1+0x5050] ;  /* 0x0050500001187983 */ /* 0x000ee20000300a00 */
[----:B------:R-:W2:Y:S02]  /*86180*/  LDL.LU.64 R18, [R1+0x5048] ;  /* 0x0050480001127983 */ /* 0x000ea40000300a00 */
[----:B------:R-:W2:Y:S11]  /*86190*/  LDL.LU.64 R16, [R1+0x5040] ;  /* 0x0050400001107983 */ /* 0x000eb60000300a00 */
[----:B------:R-:W-:Y:S06]  /*861a0*/  @!UPT UIADD3 URZ, URZ, URZ, URZ ;  /* 0x0000003f3f3ff290 */ /* 0x000fec000fffe03f */
[----:B------:R0:W-:Y:S01]  /*861b0*/  STL.64 [R1+0x2a0], R20 ;  /* 0x0002a01401007387 */ /* 0x0001e20000100a00 */
[----:B------:R1:W-:Y:S03]  /*861c0*/  STL [R1+0x2a8], R22 ;  /* 0x0002a81601007387 */ /* 0x0003e60000100800 */
[----:B0-----:R-:W4:Y:S01]  /*861d0*/  LDL.LU R20, [R1+0x280] ;  /* 0x0002800001147983 */ /* 0x001f220000300800 */
[----:B------:R-:W4:Y:S02]  /*861e0*/  LDL.LU R21, [R1+0x284] ;  /* 0x0002840001157983 */ /* 0x000f240000300800 */
[----:B-1----:R-:W4:Y:S02]  /*861f0*/  LDL.LU R22, [R1+0x288] ;  /* 0x0002880001167983 */ /* 0x002f240000300800 */
[----:B---3--:R-:W-:Y:S02]  /*86200*/  IMAD.MOV.U32 R28, RZ, RZ, R24 ;  /* 0x000000ffff1c7224 */ /* 0x008fe400078e0018 */
[----:B------:R-:W-:Y:S01]  /*86210*/  IMAD.MOV.U32 R11, RZ, RZ, R25 ;  /* 0x000000ffff0b7224 */ /* 0x000fe200078e0019 */
[----:B--2---:R-:W-:Y:S01]  /*86220*/  HMMA.16816.F32.BF16 R12, R16, R24, R12 ;  /* 0x00000018100c723c */ /* 0x004fe2000004180c */
[----:B------:R-:W2:Y:S01]  /*86230*/  LDL.LU.64 R24, [R1+0x5038] ;  /* 0x0050380001187983 */ /* 0x000ea20000300a00 */
[----:B------:R-:W-:-:S02]  /*86240*/  IMAD.MOV.U32 R10, RZ, RZ, R23 ;  /* 0x000000ffff0a7224 */ /* 0x000fc400078e0017 */
[----:B------:R-:W-:Y:S11]  /*86250*/  IMAD.MOV.U32 R23, RZ, RZ, R2 ;  /* 0x000000ffff177224 */ /* 0x000ff600078e0002 */
[----:B------:R-:W-:Y:S08]  /*86260*/  @!UPT UIADD3 URZ, URZ, URZ, URZ ;  /* 0x0000003f3f3ff290 */ /* 0x000ff0000fffe03f */
[----:B------:R0:W-:Y:S01]  /*86270*/  STL.64 [R1+0x290], R12 ;  /* 0x0002900c01007387 */ /* 0x0001e20000100a00 */
[----:B------:R-:W-:Y:S02]  /*86280*/  IMAD.MOV.U32 R27, RZ, RZ, R15 ;  /* 0x000000ffff1b7224 */ /* 0x000fe400078e000f */
[----:B------:R-:W3:Y:S01]  /*86290*/  LDL.LU R15, [R1+0x5030] ;  /* 0x00503000010f7983 */ /* 0x000ee20000300800 */
[----:B0-----:R-:W3:Y:S01]  /*862a0*/  LDL.LU.64 R12, [R1+0x5028] ;  /* 0x00502800010c7983 */ /* 0x001ee20000300a00 */
[----:B------:R-:W-:Y:S02]  /*862b0*/  STL.64 [R1+0x4f70], R10 ;  /* 0x004f700a01007387 */ /* 0x000fe40000100a00 */
[----:B------:R4:W-:Y:S02]  /*862c0*/  STL.64 [R1+0x4f68], R8 ;  /* 0x004f680801007387 */ /* 0x0009e40000100a00 */
[----:B----4-:R-:W-:Y:S01]  /*862d0*/  HMMA.16816.F32.BF16 R8, R16, R4, R20 ;  /* 0x000000041008723c */ /* 0x010fe20000041814 */
[----:B------:R-:W-:-:S05]  /*862e0*/  IMAD.MOV.U32 R26, RZ, RZ, R14 ;  /* 0x000000ffff1a7224 */ /* 0x000fca00078e000e */
[----:B------:R-:W-:Y:S01]  /*862f0*/  STL [R1+0x4dfc], R26 ;  /* 0x004dfc1a01007387 */ /* 0x000fe20000100800 */
[----:B------:R-:W-:Y:S03]  /*86300*/  STL [R1+0x4df8], R27 ;  /* 0x004df81b01007387 */ /* 0x000fe60000100800 */
[----:B--2---:R-:W-:Y:S11]  /*86310*/  STL.64 [R1+0x5010], R24 ;  /* 0x0050101801007387 */ /* 0x004ff60000100a00 */
[----:B------:R-:W-:Y:S02]  /*86320*/  @!UPT UIADD3 URZ, URZ, URZ, URZ ;  /* 0x0000003f3f3ff290 */ /* 0x000fe4000fffe03f */
[----:B------:R-:W-:Y:S02]  /*86330*/  STL.64 [R1+0x280], R8 ;  /* 0x0002800801007387 */ /* 0x000fe40000100a00 */
[----:B------:R-:W-:Y:S02]  /*86340*/  STL.64 [R1+0x288], R10 ;  /* 0x0002880a01007387 */ /* 0x000fe40000100a00 */
[----:B------:R-:W2:Y:S02]  /*86350*/  LDL.64 R20, [R1+0x30] ;  /* 0x0000300001147983 */ /* 0x000ea40000100a00 */
[----:B------:R-:W-:Y:S01]  /*86360*/  IMAD.MOV.U32 R14, RZ, RZ, R4 ;  /* 0x000000ffff0e7224 */ /* 0x000fe200078e0004 */
[----:B--2---:R0:W-:Y:S02]  /*86370*/  STL.64 [R1+0x4fc0], R20 ;  /* 0x004fc01401007387 */ /* 0x0041e40000100a00 */
[----:B0-----:R-:W-:Y:S02]  /*86380*/  IMAD.MOV.U32 R20, RZ, RZ, R0 ;  /* 0x000000ffff147224 */ /* 0x001fe400078e0000 */
[----:B------:R-:W-:Y:S01]  /*86390*/  IMAD.MOV.U32 R21, RZ, RZ, R3 ;  /* 0x000000ffff157224 */ /* 0x000fe200078e0003 */
[----:B------:R-:W2:Y:S01]  /*863a0*/  LDL.LU R0, [R1+0x5024] ;  /* 0x0050240001007983 */ /* 0x000ea20000300800 */
[----:B------:R-:W4:Y:S03]  /*863b0*/  LDL.LU R3, [R1+0x5020] ;  /* 0x0050200001037983 */ /* 0x000f260000300800 */
[----:B------:R-:W-:Y:S01]  /*863c0*/  STL.64 [R1+0x4fd8], R20 ;  /* 0x004fd81401007387 */ /* 0x000fe20000100a00 */
[----:B---3--:R-:W-:Y:S02]  /*863d0*/  STL.64 [R1+0x4f80], R14 ;  /* 0x004f800e01007387 */ /* 0x008fe40000100a00 */
[----:B------:R0:W-:Y:S02]  /*863e0*/  STL.64 [R1+0x4f78], R12 ;  /* 0x004f780c01007387 */ /* 0x0001e40000100a00 */
[----:B0-----:R-:W3:Y:S04]  /*863f0*/  LDL.LU.64 R12, [R1] ;  /* 0x00000000010c7983 */ /* 0x001ee80000300a00 */
[----:B---3--:R0:W-:Y:S04]  /*86400*/  STL.64 [R1+0x4f98], R12 ;  /* 0x004f980c01007387 */ /* 0x0081e80000100a00 */
[----:B0-----:R-:W3:Y:S04]  /*86410*/  LDL.LU.64 R12, [R1+0x10] ;  /* 0x00001000010c7983 */ /* 0x001ee80000300a00 */
[----:B---3--:R0:W-:Y:S01]  /*86420*/  STL.64 [R1+0x4fb0], R12 ;  /* 0x004fb00c01007387 */ /* 0x0081e20000100a00 */
[----:B------:R-:W3:Y:S02]  /*86430*/  LDL.LU R8, [R1+0x1f0] ;  /* 0x0001f00001087983 */ /* 0x000ee40000300800 */
[----:B------:R-:W3:Y:S02]  /*86440*/  LDL.LU R9, [R1+0x1f4] ;  /* 0x0001f40001097983 */ /* 0x000ee40000300800 */
[----:B------:R-:W2:Y:S01]  /*86450*/  LDL.LU R10, [R1+0x1f8] ;  /* 0x0001f800010a7983 */ /* 0x000ea20000300800 */
[----:B------:R-:W2:Y:S01]  /*86460*/  LDL.LU R11, [R1+0x1fc] ;  /* 0x0001fc00010b7983 */ /* 0x000ea20000300800 */
[----:B------:R-:W2:Y:S02]  /*86470*/  LDL R20, [R1+0x50] ;  /* 0x0000500001147983 */ /* 0x000ea40000100800 */
[----:B------:R-:W2:Y:S02]  /*86480*/  LDL R21, [R1+0x54] ;  /* 0x0000540001157983 */ /* 0x000ea40000100800 */
[----:B--2---:R-:W-:Y:S01]  /*86490*/  STL.64 [R1+0x4ff0], R20 ;  /* 0x004ff01401007387 */ /* 0x004fe20000100a00 */
[----:B0-----:R-:W2:Y:S02]  /*864a0*/  LDL.LU.64 R12, [R1+0x20] ;  /* 0x00002000010c7983 */ /* 0x001ea40000300a00 */
[----:B------:R-:W-:Y:S01]  /*864b0*/  IMAD.MOV.U32 R2, RZ, RZ, R5 ;  /* 0x000000ffff027224 */ /* 0x000fe200078e0005 */
[----:B--2---:R0:W-:Y:S04]  /*864c0*/  STL.64 [R1+0x4fb8], R12 ;  /* 0x004fb80c01007387 */ /* 0x0041e80000100a00 */
[----:B0-----:R-:W2:Y:S01]  /*864d0*/  LDL.LU R12, [R1+0x230] ;  /* 0x00023000010c7983 */ /* 0x001ea20000300800 */
[----:B------:R-:W2:Y:S02]  /*864e0*/  LDL.LU R13, [R1+0x234] ;  /* 0x00023400010d7983 */ /* 0x000ea40000300800 */
[----:B------:R-:W2:Y:S02]  /*864f0*/  LDL.LU R14, [R1+0x238] ;  /* 0x00023800010e7983 */ /* 0x000ea40000300800 */
[----:B------:R-:W2:Y:S02]  /*86500*/  LDL.LU R15, [R1+0x23c] ;  /* 0x00023c00010f7983 */ /* 0x000ea40000300800 */
[----:B----4-:R-:W-:-:S02]  /*86510*/  IMAD.MOV.U32 R20, RZ, RZ, R3 ;  /* 0x000000ffff147224 */ /* 0x010fc400078e0003 */
[----:B------:R-:W-:Y:S01]  /*86520*/  IMAD.MOV.U32 R21, RZ, RZ, R0 ;  /* 0x000000ffff157224 */ /* 0x000fe200078e0000 */
[----:B------:R-:W4:Y:S01]  /*86530*/  LDL.LU R3, [R1+0x501c] ;  /* 0x00501c0001037983 */ /* 0x000f220000300800 */
[----:B------:R-:W3:Y:S02]  /*86540*/  LDL.LU R0, [R1+0x5018] ;  /* 0x0050180001007983 */ /* 0x000ee40000300800 */
[----:B------:R-:W3:Y:S02]  /*86550*/  LDL.LU R4, [R1+0x270] ;  /* 0x0002700001047983 */ /* 0x000ee40000300800 */
[----:B------:R-:W3:Y:S01]  /*86560*/  LDL.LU R5, [R1+0x274] ;  /* 0x0002740001057983 */ /* 0x000ee20000300800 */
[----:B------:R-:W3:Y:S01]  /*86570*/  LDL.LU R6, [R1+0x278] ;  /* 0x0002780001067983 */ /* 0x000ee20000300800 */
[----:B------:R-:W3:Y:S02]  /*86580*/  LDL.LU R7, [R1+0x27c] ;  /* 0x00027c0001077983 */ /* 0x000ee40000300800 */
[----:B------:R-:W3:Y:S02]  /*86590*/  LDL.LU.64 R24, [R1+0x70] ;  /* 0x0000700001187983 */ /* 0x000ee40000300a00 */
[----:B------:R-:W-:Y:S01]  /*865a0*/  STL.64 [R1+0x5008], R20 ;  /* 0x0050081401007387 */ /* 0x000fe20000100a00 */
[----:B--2---:R-:W-:Y:S01]  /*865b0*/  STL.64 [R1+0x4fd0], R14 ;  /* 0x004fd00e01007387 */ /* 0x004fe20000100a00 */
[----:B------:R0:W-:Y:S03]  /*865c0*/  STL.64 [R1+0x4fc8], R12 ;  /* 0x004fc80c01007387 */ /* 0x0001e60000100a00 */
[----:B0-----:R-:W2:Y:S01]  /*865d0*/  LDL.LU R12, [R1+0x240] ;  /* 0x00024000010c7983 */ /* 0x001ea20000300800 */
[----:B------:R-:W2:Y:S02]  /*865e0*/  LDL.LU R13, [R1+0x244] ;  /* 0x00024400010d7983 */ /* 0x000ea40000300800 */
[----:B------:R-:W2:Y:S02]  /*865f0*/  LDL.LU R14, [R1+0x248] ;  /* 0x00024800010e7983 */ /* 0x000ea40000300800 */
[----:B------:R-:W2:Y:S02]  /*86600*/  LDL.LU R15, [R1+0x24c] ;  /* 0x00024c00010f7983 */ /* 0x000ea40000300800 */
[----:B--2---:R-:W-:Y:S01]  /*86610*/  STL.64 [R1+0x4fe8], R14 ;  /* 0x004fe80e01007387 */ /* 0x004fe20000100a00 */
[----:B------:R0:W-:Y:S03]  /*86620*/  STL.64 [R1+0x4fe0], R12 ;  /* 0x004fe00c01007387 */ /* 0x0001e60000100a00 */
[----:B0-----:R-:W2:Y:S01]  /*86630*/  LDL.LU R12, [R1+0x250] ;  /* 0x00025000010c7983 */ /* 0x001ea20000300800 */
[----:B------:R-:W2:Y:S02]  /*86640*/  LDL.LU R13, [R1+0x254] ;  /* 0x00025400010d7983 */ /* 0x000ea40000300800 */
[----:B------:R-:W2:Y:S02]  /*86650*/  LDL.LU R14, [R1+0x258] ;  /* 0x00025800010e7983 */ /* 0x000ea40000300800 */
[----:B------:R-:W2:Y:S01]  /*86660*/  LDL.LU R15, [R1+0x25c] ;  /* 0x00025c00010f7983 */ /* 0x000ea20000300800 */
[----:B---3--:R-:W-:Y:S01]  /*86670*/  HMMA.16816.F32.BF16 R20, R16, R24, R4 ;  /* 0x000000181014723c */ /* 0x008fe20000041804 */
[----:B--2---:R-:W-:Y:S01]  /*86680*/  STL.64 [R1+0x5000], R14 ;  /* 0x0050000e01007387 */ /* 0x004fe20000100a00 */
[----:B------:R0:W-:Y:S03]  /*86690*/  STL.64 [R1+0x4ff8], R12 ;  /* 0x004ff80c01007387 */ /* 0x0001e60000100a00 */
[----:B0-----:R-:W2:Y:S01]  /*866a0*/  LDL.LU R12, [R1+0x260] ;  /* 0x00026000010c7983 */ /* 0x001ea20000300800 */
[----:B------:R-:W2:Y:S02]  /*866b0*/  LDL.LU R13, [R1+0x264] ;  /* 0x00026400010d7983 */ /* 0x000ea40000300800 */
[----:B------:R-:W2:Y:S02]  /*866c0*/  LDL.LU R14, [R1+0x268] ;  /* 0x00026800010e7983 */ /* 0x000ea40000300800 */
[----:B------:R-:W2:Y:S01]  /*866d0*/  LDL.LU R15, [R1+0x26c] ;  /* 0x00026c00010f7983 */ /* 0x000ea20000300800 */
[----:B------:R-:W-:Y:S01]  /*866e0*/  STL.64 [R1+0x4f90], R10 ;  /* 0x004f900a01007387 */ /* 0x000fe20000100a00 */
[----:B------:R0:W-:Y:S03]  /*866f0*/  STL.64 [R1+0x4f88], R8 ;  /* 0x004f880801007387 */ /* 0x0001e60000100a00 */
[----:B0-----:R-:W3:Y:S01]  /*86700*/  LDL.LU R8, [R1+0x200] ;  /* 0x0002000001087983 */ /* 0x001ee20000300800 */
[----:B------:R-:W3:Y:S02]  /*86710*/  LDL.LU R9, [R1+0x204] ;  /* 0x0002040001097983 */ /* 0x000ee40000300800 */
[----:B------:R-:W2:Y:S02]  /*86720*/  LDL.LU R10, [R1+0x208] ;  /* 0x00020800010a7983 */ /* 0x000ea40000300800 */
[----:B------:R-:W2:Y:S02]  /*86730*/  LDL.LU R11, [R1+0x20c] ;  /* 0x00020c00010b7983 */ /* 0x000ea40000300800 */
[----:B------:R-:W-:-:S02]  /*86740*/  IMAD.MOV.U32 R7, RZ, RZ, R24 ;  /* 0x000000ffff077224 */ /* 0x000fc400078e0018 */
[----:B------:R-:W-:Y:S02]  /*86750*/  IMAD.MOV.U32 R6, RZ, RZ, R25 ;  /* 0x000000ffff067224 */ /* 0x000fe400078e0019 */
[----:B------:R-:W-:Y:S02]  /*86760*/  IMAD.MOV.U32 R26, RZ, RZ, R20 ;  /* 0x000000ffff1a7224 */ /* 0x000fe400078e0014 */
[----:B------:R-:W-:Y:S01]  /*86770*/  IMAD.MOV.U32 R27, RZ, RZ, R21 ;  /* 0x000000ffff1b7224 */ /* 0x000fe200078e0015 */
[----:B--2---:R-:W-:Y:S01]  /*86780*/  STL.64 [R1+0x4fa8], R10 ;  /* 0x004fa80a01007387 */ /* 0x004fe20000100a00 */
[----:B---3--:R0:W-:Y:S03]  /*86790*/  STL.64 [R1+0x4fa0], R8 ;  /* 0x004fa00801007387 */ /* 0x0081e60000100a00 */
[----:B0-----:R-:W2:Y:S01]  /*867a0*/  LDL.LU R8, [R1+0x2e0] ;  /* 0x0002e00001087983 */ /* 0x001ea20000300800 */
[----:B------:R-:W2:Y:S02]  /*867b0*/  LDL.LU R9, [R1+0x2e4] ;  /* 0x0002e40001097983 */ /* 0x000ea40000300800 */
[----:B------:R-:W2:Y:S02]  /*867c0*/  LDL.LU R10, [R1+0x2e8] ;  /* 0x0002e800010a7983 */ /* 0x000ea40000300800 */
[----:B------:R-:W3:Y:S01]  /*867d0*/  LDL.LU.64 R24, [R1+0x5010] ;  /* 0x0050100001187983 */ /* 0x000ee20000300a00 */
[----:B------:R0:W-:Y:S01]  /*867e0*/  STL.64 [R1+0x278], R22 ;  /* 0x0002781601007387 */ /* 0x0001e20000100a00 */
[----:B------:R-:W0:Y:S02]  /*867f0*/  LDL.LU.64 R20, [R1+0x5008] ;  /* 0x0050080001147983 */ /* 0x000e240000300a00 */
[----:B------:R-:W-:Y:S01]  /*86800*/  STL [R1+0x4e08], R26 ;  /* 0x004e081a01007387 */ /* 0x000fe20000100800 */
[C---:B0-----:R-:W-:Y:S01]  /*86810*/  HMMA.16816.F32.BF16 R20, R16.reuse, R20, R12 ;  /* 0x000000141014723c */ /* 0x041fe2000004180c */
[----:B------:R-:W2:Y:S01]  /*86820*/  LDL.LU.64 R14, [R1+0x5000] ;  /* 0x00500000010e7983 */ /* 0x000ea20000300a00 */
[----:B------:R-:W2:Y:S11]  /*86830*/  LDL.LU.64 R12, [R1+0x4ff8] ;  /* 0x004ff800010c7983 */ /* 0x000eb60000300a00 */
[----:B------:R-:W-:Y:S10]  /*86840*/  @!UPT UIADD3 URZ, URZ, URZ, URZ ;  /* 0x0000003f3f3ff290 */ /* 0x000ff4000fffe03f */
[----:B------:R0:W-:Y:S01]  /*86850*/  STL.64 [R1+0x260], R20 ;  /* 0x0002601401007387 */ /* 0x0001e20000100a00 */
[----:B------:R2:W-:Y:S03]  /*86860*/  STL.64 [R1+0x268], R22 ;  /* 0x0002681601007387 */ /* 0x0005e60000100a00 */
[----:B0-----:R-:W2:Y:S02]  /*86870*/  LDL.LU.64 R20, [R1+0x4ff0] ;  /* 0x004ff00001147983 */ /* 0x001ea40000300a00 */
[----:B--2---:R-:W-:Y:S02]  /*86880*/  HMMA.16816.F32.BF16 R20, R16, R20, R12 ;  /* 0x000000141014723c */ /* 0x004fe4000004180c */
[----:B------:R-:W2:Y:S01]  /*86890*/  LDL.LU.64 R14, [R1+0x4fe8] ;  /* 0x004fe800010e7983 */ /* 0x000ea20000300a00 */
[----:B------:R-:W2:Y:S11]  /*868a0*/  LDL.LU.64 R12, [R1+0x4fe0] ;  /* 0x004fe000010c7983 */ /* 0x000eb60000300a00 */
[----:B------:R-:W-:Y:S09]  /*868b0*/  @!UPT UIADD3 URZ, URZ, URZ, URZ ;  /* 0x0000003f3f3ff290 */ /* 0x000ff2000fffe03f */
[----:B------:R0:W-:Y:S01]  /*868c0*/  STL.64 [R1+0x250], R20 ;  /* 0x0002501401007387 */ /* 0x0001e20000100a00 */
[----:B------:R2:W-:Y:S03]  /*868d0*/  STL [R1+0x258], R22 ;  /* 0x0002581601007387 */ /* 0x0005e60000100800 */
[----:B0-----:R-:W2:Y:S01]  /*868e0*/  LDL.LU.64 R20, [R1+0x4fd8] ;  /* 0x004fd80001147983 */ /* 0x001ea20000300a00 */
[----:B------:R-:W-:Y:S02]  /*868f0*/  IMAD.MOV.U32 R11, RZ, RZ, R0 ;  /* 0x000000ffff0b7224 */ /* 0x000fe400078e0000 */
[----:B------:R-:W-:-:S05]  /*86900*/  IMAD.MOV.U32 R0, RZ, RZ, R23 ;  /* 0x000000ffff007224 */ /* 0x000fca00078e0017 */
[----:B------:R-:W-:Y:S01]  /*86910*/  STL [R1+0x4ed0], R0 ;  /* 0x004ed00001007387 */ /* 0x000fe20000100800 */
[C---:B--2---:R-:W-:Y:S03]  /*86920*/  HMMA.16816.F32.BF16 R20, R16.reuse, R20, R12 ;  /* 0x000000141014723c */ /* 0x044fe6000004180c */
[----:B------:R-:W2:Y:S01]  /*86930*/  LDL.LU.64 R14, [R1+0x4fd0] ;  /* 0x004fd000010e7983 */ /* 0x000ea20000300a00 */
[----:B------:R-:W2:Y:S11]  /*86940*/  LDL.LU.64 R12, [R1+0x4fc8] ;  /* 0x004fc800010c7983 */ /* 0x000eb60000300a00 */
[----:B------:R-:W-:Y:S08]  /*86950*/  @!UPT UIADD3 URZ, URZ, URZ, URZ ;  /* 0x0000003f3f3ff290 */ /* 0x000ff0000fffe03f */
[----:B------:R0:W-:Y:S01]  /*86960*/  STL.64 [R1+0x240], R20 ;  /* 0x0002401401007387 */ /* 0x0001e20000100a00 */
[----:B------:R-:W-:Y:S03]  /*86970*/  STL.64 [R1+0x248], R22 ;  /* 0x0002481601007387 */ /* 0x000fe60000100a00 */
[----:B0-----:R-:W2:Y:S02]  /*86980*/  LDL.LU.64 R20, [R1+0x4fc0] ;  /* 0x004fc00001147983 */ /* 0x001ea40000300a00 */
[C---:B--2---:R-:W-:Y:S01]  /*86990*/  HMMA.16816.F32.BF16 R12, R16.reuse, R20, R12 ;  /* 0x00000014100c723c */ /* 0x044fe2000004180c */
[----:B------:R-:W-:Y:S02]  /*869a0*/  IMAD.MOV.U32 R0, RZ, RZ, R21 ;  /* 0x000000ffff007224 */ /* 0x000fe400078e0015 */
[----:B----4-:R-:W0:Y:S11]  /*869b0*/  LDSM.16.MT88.4 R20, [R3+0x41c00] ;  /* 0x041c00000314783b */ /* 0x010e360000004200 */
[----:B------:R-:W-:Y:S09]  /*869c0*/  @!UPT UIADD3 URZ, URZ, URZ, URZ ;  /* 0x0000003f3f3ff290 */ /* 0x000ff2000fffe03f */
[----:B------:R1:W-:Y:S01]  /*869d0*/  STL.64 [R1+0x230], R12 ;  /* 0x0002300c01007387 */ /* 0x0003e20000100a00 */
[----:B------:R-:W-:Y:S03]  /*869e0*/  STL.64 [R1+0x238], R14 ;  /* 0x0002380e01007387 */ /* 0x000fe60000100a00 */
[----:B-1----:R-:W2:Y:S01]  /*869f0*/  LDL.LU.64 R12, [R1+0x4fb8] ;  /* 0x004fb800010c7983 */ /* 0x002ea20000300a00 */
[----:B------:R-:W-:Y:S03]  /*86a00*/  STL [R1+0x4ed4], R0 ;  /* 0x004ed40001007387 */ /* 0x000fe60000100800 */
[----:B0-----:R-:W-:Y:S01]  /*86a10*/  STL.64 [R1+0x4dc8], R22 ;  /* 0x004dc81601007387 */ /* 0x001fe20000100a00 */
[----:B------:R0:W-:Y:S03]  /*86a20*/  STL.64 [R1+0x4dc0], R20 ;  /* 0x004dc01401007387 */ /* 0x0001e60000100a00 */
[----:B0-----:R-:W4:Y:S01]  /*86a30*/  LDL.LU R20, [R1+0x220] ;  /* 0x0002200001147983 */ /* 0x001f220000300800 */
[----:B------:R-:W4:Y:S02]  /*86a40*/  LDL.LU R21, [R1+0x224] ;  /* 0x0002240001157983 */ /* 0x000f240000300800 */
[----:B------:R-:W4:Y:S02]  /*86a50*/  LDL.LU R22, [R1+0x228] ;  /* 0x0002280001167983 */ /* 0x000f240000300800 */
[----:B------:R-:W4:Y:S01]  /*86a60*/  LDL.LU R23, [R1+0x22c] ;  /* 0x00022c0001177983 */ /* 0x000f220000300800 */
[----:B------:R2:W-:Y:S02]  /*86a70*/  STL [R1+0x4c70], R3 ;  /* 0x004c700301007387 */ /* 0x0005e40000100800 */
[----:B--2---:R-:W-:Y:S01]  /*86a80*/  IMAD.MOV.U32 R3, RZ, RZ, R13 ;  /* 0x000000ffff037224 */ /* 0x004fe200078e000d */
[C---:B----4-:R-:W-:Y:S11]  /*86a90*/  HMMA.16816.F32.BF16 R20, R16.reuse, R12, R20 ;  /* 0x0000000c1014723c */ /* 0x050ff60000041814 */
[----:B------:R-:W-:Y:S11]  /*86aa0*/  @!UPT UIADD3 URZ, URZ, URZ, URZ ;  /* 0x0000003f3f3ff290 */ /* 0x000ff6000fffe03f */
[----:B------:R-:W-:Y:S01]  /*86ab0*/  @!UPT UIADD3 URZ, URZ, URZ, URZ ;  /* 0x0000003f3f3ff290 */ /* 0x000fe2000fffe03f */
[----:B------:R0:W-:Y:S01]  /*86ac0*/  STL.64 [R1+0x220], R20 ;  /* 0x0002201401007387 */ /* 0x0001e20000100a00 */
[----:B------:R1:W-:Y:S02]  /*86ad0*/  STL.64 [R1+0x228], R22 ;  /* 0x0002281601007387 */ /* 0x0003e40000100a00 */
[----:B0-----:R-:W-:Y:S02]  /*86ae0*/  IMAD.MOV.U32 R20, RZ, RZ, R12 ;  /* 0x000000ffff147224 */ /* 0x001fe400078e000c */
[----:B------:R-:W2:Y:S02]  /*86af0*/  LDL.LU.64 R12, [R1+0x4fb0] ;  /* 0x004fb000010c7983 */ /* 0x000ea40000300a00 */
[C---:B--2---:R-:W-:Y:S01]  /*86b00*/  HMMA.16816.F32.BF16 R8, R16.reuse, R12, R8 ;  /* 0x0000000c1008723c */ /* 0x044fe20000041808 */
[----:B-1----:R-:W-:Y:S02]  /*86b10*/  IMAD.MOV.U32 R22, RZ, RZ, R12 ;  /* 0x000000ffff167224 */ /* 0x002fe400078e000c */
[----:B------:R-:W-:Y:S11]  /*86b20*/  IMAD.MOV.U32 R21, RZ, RZ, R13 ;  /* 0x000000ffff157224 */ /* 0x000ff600078e000d */
[----:B------:R-:W-:Y:S09]  /*86b30*/  @!UPT UIADD3 URZ, URZ, URZ, URZ ;  /* 0x0000003f3f3ff290 */ /* 0x000ff2000fffe03f */
[----:B------:R-:W-:Y:S01]  /*86b40*/  STL.64 [R1+0x210], R8 ;  /* 0x0002100801007387 */ /* 0x000fe20000100a00 */
[----:B------:R0:W-:Y:S03]  /*86b50*/  STL.64 [R1+0x218], R10 ;  /* 0x0002180a01007387 */ /* 0x0001e60000100a00 */
[----:B0-----:R-:W2:Y:S01]  /*86b60*/  LDL.LU.64 R10, [R1+0x4fa8] ;  /* 0x004fa800010a7983 */ /* 0x001ea20000300a00 */
[----:B------:R-:W2:Y:S02]  /*86b70*/  LDL.LU.64 R8, [R1+0x4fa0] ;  /* 0x004fa00001087983 */ /* 0x000ea40000300a00 */
[----:B------:R-:W2:Y:S02]  /*86b80*/  LDL.LU.64 R12, [R1+0x4f98] ;  /* 0x004f9800010c7983 */ /* 0x000ea40000300a00 */
[C---:B--2---:R-:W-:Y:S11]  /*86b90*/  HMMA.16816.F32.BF16 R8, R16.reuse, R12, R8 ;  /* 0x0000000c1008723c */ /* 0x044ff60000041808 */
[----:B------:R-:W-:Y:S11]  /*86ba0*/  @!UPT UIADD3 URZ, URZ, URZ, URZ ;  /* 0x0000003f3f3ff290 */ /* 0x000ff6000fffe03f */
[----:B------:R-:W-:Y:S01]  /*86bb0*/  @!UPT UIADD3 URZ, URZ, URZ, URZ ;  /* 0x0000003f3f3ff290 */ /* 0x000fe2000fffe03f */
[----:B------:R-:W-:Y:S01]  /*86bc0*/  STL.64 [R1+0x200], R8 ;  /* 0x0002000801007387 */ /* 0x000fe20000100a00 */
[----:B------:R0:W-:Y:S03]  /*86bd0*/  STL.64 [R1+0x208], R10 ;  /* 0x0002080a01007387 */ /* 0x0001e60000100a00 */
[----:B0-----:R-:W3:Y:S01]  /*86be0*/  LDL.LU.64 R10, [R1+0x4f90] ;  /* 0x004f9000010a7983 */ /* 0x001ee20000300a00 */
[----:B------:R-:W3:Y:S02]  /*86bf0*/  LDL.LU.64 R8, [R1+0x4f88] ;  /* 0x004f880001087983 */ /* 0x000ee40000300a00 */
[----:B------:R-:W-:Y:S02]  /*86c00*/  IMAD.MOV.U32 R23, RZ, RZ, R13 ;  /* 0x000000ffff177224 */ /* 0x000fe400078e000d */
[----:B------:R-:W-:Y:S01]  /*86c10*/  IMAD.MOV.U32 R0, RZ, RZ, R12 ;  /* 0x000000ffff007224 */ /* 0x000fe200078e000c */
[----:B------:R-:W2:Y:S01]  /*86c20*/  LDL.LU.64 R14, [R1+0x4f80] ;  /* 0x004f8000010e7983 */ /* 0x000ea20000300a00 */
[----:B------:R-:W4:Y:S02]  /*86c30*/  LDL.LU.64 R12, [R1+0x4f78] ;  /* 0x004f7800010c7983 */ /* 0x000f240000300a00 */
[----:B------:R-:W-:Y:S02]  /*86c40*/  STL.64 [R1+0x4ee0], R22 ;  /* 0x004ee01601007387 */ /* 0x000fe40000100a00 */
[----:B------:R0:W-:Y:S02]  /*86c50*/  STL.64 [R1+0x4ed8], R20 ;  /* 0x004ed81401007387 */ /* 0x0001e40000100a00 */
[----:B0-----:R-:W4:Y:S01]  /*86c60*/  LDL.LU R20, [R1+0x2d0] ;  /* 0x0002d00001147983 */ /* 0x001f220000300800 */
[----:B------:R-:W4:Y:S02]  /*86c70*/  LDL.LU R21, [R1+0x2d4] ;  /* 0x0002d40001157983 */ /* 0x000f240000300800 */
[----:B------:R-:W4:Y:S02]  /*86c80*/  LDL.LU R22, [R1+0x2d8] ;  /* 0x0002d80001167983 */ /* 0x000f240000300800 */
[----:B------:R-:W4:Y:S01]  /*86c90*/  LDL.LU R23, [R1+0x2dc] ;  /* 0x0002dc0001177983 */ /* 0x000f220000300800 */
[C---:B---3--:R-:W-:Y:S11]  /*86ca0*/  HMMA.16816.F32.BF16 R8, R16.reuse, R24, R8 ;  /* 0x000000181008723c */ /* 0x048ff60000041808 */
[----:B------:R-:W-:Y:S11]  /*86cb0*/  @!UPT UIADD3 URZ, URZ, URZ, URZ ;  /* 0x0000003f3f3ff290 */ /* 0x000ff6000fffe03f */
[----:B------:R-:W-:Y:S01]  /*86cc0*/  @!UPT UIADD3 URZ, URZ, URZ, URZ ;  /* 0x0000003f3f3ff290 */ /* 0x000fe2000fffe03f */
[----:B------:R-:W-:Y:S01]  /*86cd0*/  STL.64 [R1+0x1f0], R8 ;  /* 0x0001f00801007387 */ /* 0x000fe20000100a00 */
[----:B------:R0:W-:Y:S03]  /*86ce0*/  STL.64 [R1+0x1f8], R10 ;  /* 0x0001f80a01007387 */ /* 0x0001e60000100a00 */
[----:B0-----:R-:W3:Y:S01]  /*86cf0*/  LDL.LU.64 R10, [R1+0x4f70] ;  /* 0x004f7000010a7983 */ /* 0x001ee20000300a00 */
[----:B------:R-:W2:Y:S02]  /*86d00*/  LDL.LU.64 R8, [R1+0x4f68] ;  /* 0x004f680001087983 */ /* 0x000ea40000300a00 */
[----:B------:R-:W-:Y:S02]  /*86d10*/  STL [R1+0x4f28], R27 ;  /* 0x004f281b01007387 */ /* 0x000fe40000100800 */
[----:B------:R0:W-:Y:S02]  /*86d20*/  STL.64 [R1+0x4f20], R24 ;  /* 0x004f201801007387 */ /* 0x0001e40000100a00 */
[----:B0-----:R-:W2:Y:S01]  /*86d30*/  LDL.LU.64 R24, [R1+0x180] ;  /* 0x0001800001187983 */ /* 0x001ea20000300a00 */
[----:B----4-:R-:W-:Y:S03]  /*86d40*/  HMMA.16816.F32.BF16 R20, R16, R12, R20 ;  /* 0x0000000c1014723c */ /* 0x010fe60000041814 */
[----:B--2---:R0:W-:Y:S04]  /*86d50*/  STL.64 [R1+0x4f40], R24 ;  /* 0x004f401801007387 */ /* 0x0041e80000100a00 */
[----:B0-----:R-:W2:Y:S01]  /*86d60*/  LDL.LU.64 R24, [R1+0xb0] ;  /* 0x0000b00001187983 */ /* 0x001ea20000300a00 */
[----:B------:R-:W-:-:S02]  /*86d70*/  IMAD.MOV.U32 R4, RZ, RZ, R8 ;  /* 0x000000ffff047224 */ /* 0x000fc400078e0008 */
[----:B------:R-:W-:Y:S01]  /*86d80*/  IMAD.MOV.U32 R5, RZ, RZ, R9 ;  /* 0x000000ffff057224 */ /* 0x000fe200078e0009 */
[----:B--2---:R0:W-:Y:S01]  /*86d90*/  STL.64 [R1+0x4f58], R24 ;  /* 0x004f581801007387 */ /* 0x0041e20000100a00 */
[----:B------:R-:W2:Y:S11]  /*86da0*/  LDL.LU R8, [R1+0x4f64] ;  /* 0x004f640001087983 */ /* 0x000eb60000300800 */
[----:B------:R-:W-:Y:S02]  /*86db0*/  STL.64 [R1+0x1e0], R20 ;  /* 0x0001e01401007387 */ /* 0x000fe40000100a00 */
[----:B------:R-:W-:Y:S01]  /*86dc0*/  STL.64 [R1+0x1e8], R22 ;  /* 0x0001e81601007387 */ /* 0x000fe20000100a00 */
[----:B------:R-:W2:Y:S04]  /*86dd0*/  LDL.LU R9, [R1+0x4f60] ;  /* 0x004f600001097983 */ /* 0x000ea80000300800 */
[----:B0-----:R-:W2:Y:S01]  /*86de0*/  LDL.LU R24, [R1+0x1d0] ;  /* 0x0001d00001187983 */ /* 0x001ea20000300800 */
[----:B------:R-:W2:Y:S02]  /*86df0*/  LDL.LU R25, [R1+0x1d4] ;  /* 0x0001d40001197983 */ /* 0x000ea40000300800 */
[----:B------:R-:W2:Y:S02]  /*86e00*/  LDL.LU R26, [R1+0x1d8] ;  /* 0x0001d800011a7983 */ /* 0x000ea40000300800 */
[----:B------:R-:W2:Y:S01]  /*86e10*/  LDL.LU R27, [R1+0x1dc] ;  /* 0x0001dc00011b7983 */ /* 0x000ea20000300800 */
[----:B------:R-:W-:Y:S01]  /*86e20*/  STL.64 [R1+0x4f38], R6 ;  /* 0x004f380601007387 */ /* 0x000fe20000100a00 */
[----:B------:R0:W-:Y:S03]  /*86e30*/  STL.64 [R1+0x4f30], R4 ;  /* 0x004f300401007387 */ /* 0x0001e60000100a00 */
[----:B0-----:R-:W4:Y:S01]  /*86e40*/  LDL.LU R4, [R1+0x1b0] ;  /* 0x0001b00001047983 */ /* 0x001f220000300800 */
[----:B------:R-:W4:Y:S02]  /*86e50*/  LDL.LU R5, [R1+0x1b4] ;  /* 0x0001b40001057983 */ /* 0x000f240000300800 */
[----:B------:R-:W2:Y:S02]  /*86e60*/  LDL.LU R6, [R1+0x1b8] ;  /* 0x0001b80001067983 */ /* 0x000ea40000300800 */
[----:B------:R-:W2:Y:S02]  /*86e70*/  LDL.LU R7, [R1+0x1bc] ;  /* 0x0001bc0001077983 */ /* 0x000ea40000300800 */
[----:B--2---:R-:W-:Y:S01]  /*86e80*/  STL.64 [R1+0x4f50], R6 ;  /* 0x004f500601007387 */ /* 0x004fe20000100a00 */
[----:B----4-:R0:W-:Y:S03]  /*86e90*/  STL.64 [R1+0x4f48], R4 ;  /* 0x004f480401007387 */ /* 0x0101e60000100a00 */
[----:B0-----:R-:W2:Y:S01]  /*86ea0*/  LDL.LU R4, [R1+0x1c0] ;  /* 0x0001c00001047983 */ /* 0x001ea20000300800 */
[----:B------:R-:W2:Y:S02]  /*86eb0*/  LDL.LU R5, [R1+0x1c4] ;  /* 0x0001c40001057983 */ /* 0x000ea40000300800 */
[----:B------:R-:W2:Y:S02]  /*86ec0*/  LDL.LU R6, [R1+0x1c8] ;  /* 0x0001c80001067983 */ /* 0x000ea40000300800 */
[----:B------:R-:W2:Y:S01]  /*86ed0*/  LDL.LU R7, [R1+0x1cc] ;  /* 0x0001cc0001077983 */ /* 0x000ea20000300800 */
[----:B------:R0:W-:Y:S01]  /*86ee0*/  STL.64 [R1+0x4ee8], R12 ;  /* 0x004ee80c01007387 */ /* 0x0001e20000100a00 */
[----:B------:R-:W-:Y:S02]  /*86ef0*/  STL.64 [R1+0x4f18], R14 ;  /* 0x004f180e01007387 */ /* 0x000fe40000100a00 */
[----:B0-----:R-:W-:-:S02]  /*86f00*/  IMAD.MOV.U32 R12, RZ, RZ, R28 ;  /* 0x000000ffff0c7224 */ /* 0x001fc400078e001c */
[----:B---3--:R-:W-:-:S05]  /*86f10*/  IMAD.MOV.U32 R13, RZ, RZ, R11 ;  /* 0x000000ffff0d7224 */ /* 0x008fca00078e000b */
[----:B------:R0:W-:Y:S04]  /*86f20*/  STL.64 [R1+0x4f10], R12 ;  /* 0x004f100c01007387 */ /* 0x0001e80000100a00 */
[----:B0-----:R-:W3:Y:S01]  /*86f30*/  LDL.LU R12, [R1+0x190] ;  /* 0x00019000010c7983 */ /* 0x001ee20000300800 */
[----:B------:R-:W3:Y:S02]  /*86f40*/  LDL.LU R13, [R1+0x194] ;  /* 0x00019400010d7983 */ /* 0x000ee40000300800 */
[----:B------:R-:W3:Y:S02]  /*86f50*/  LDL.LU R14, [R1+0x198] ;  /* 0x00019800010e7983 */ /* 0x000ee40000300800 */
[----:B------:R-:W3:Y:S01]  /*86f60*/  LDL.LU R15, [R1+0x19c] ;  /* 0x00019c00010f7983 */ /* 0x000ee20000300800 */
[----:B------:R-:W4:Y:S01]  /*86f70*/  LDL.LU R20, [R1+0x160] ;  /* 0x0001600001147983 */ /* 0x000f220000300800 */
[----:B------:R-:W4:Y:S02]  /*86f80*/  LDL.LU R21, [R1+0x164] ;  /* 0x0001640001157983 */ /* 0x000f240000300800 */
[----:B------:R-:W2:Y:S02]  /*86f90*/  LDL.LU R22, [R1+0x168] ;  /* 0x0001680001167983 */ /* 0x000ea40000300800 */
[----:B------:R-:W2:Y:S01]  /*86fa0*/  LDL.LU R23, [R1+0x16c] ;  /* 0x00016c0001177983 */ /* 0x000ea20000300800 */
[C---:B------:R-:W-:Y:S01]  /*86fb0*/  HMMA.16816.F32.BF16 R24, R16.reuse, R8, R24 ;  /* 0x000000081018723c */ /* 0x040fe20000041818 */
[----:B--2---:R-:W-:Y:S01]  /*86fc0*/  STL.64 [R1+0x4ef8], R22 ;  /* 0x004ef81601007387 */ /* 0x004fe20000100a00 */
[----:B----4-:R0:W-:Y:S03]  /*86fd0*/  STL.64 [R1+0x4ef0], R20 ;  /* 0x004ef01401007387 */ /* 0x0101e60000100a00 */
[----:B0-----:R-:W2:Y:S01]  /*86fe0*/  LDL.LU R20, [R1+0x170] ;  /* 0x0001700001147983 */ /* 0x001ea20000300800 */
[----:B------:R-:W2:Y:S02]  /*86ff0*/  LDL.LU R21, [R1+0x174] ;  /* 0x0001740001157983 */ /* 0x000ea40000300800 */
[----:B------:R-:W2:Y:S02]  /*87000*/  LDL.LU R22, [R1+0x178] ;  /* 0x0001780001167983 */ /* 0x000ea40000300800 */
[----:B------:R-:W2:Y:S11]  /*87010*/  LDL.LU R23, [R1+0x17c] ;  /* 0x00017c0001177983 */ /* 0x000eb60000300800 */
[----:B------:R-:W-:Y:S02]  /*87020*/  @!UPT UIADD3 URZ, URZ, URZ, URZ ;  /* 0x0000003f3f3ff290 */ /* 0x000fe4000fffe03f */
[----:B------:R0:W-:Y:S01]  /*87030*/  STL.64 [R1+0x1d0], R24 ;  /* 0x0001d01801007387 */ /* 0x0001e20000100a00 */
[----:B------:R-:W-:Y:S03]  /*87040*/  STL.64 [R1+0x1d8], R26 ;  /* 0x0001d81a01007387 */ /* 0x000fe60000100a00 */
[----:B0-----:R-:W4:Y:S02]  /*87050*/  LDL.LU.64 R24, [R1+0x4f58] ;  /* 0x004f580001187983 */ /* 0x001f240000300a00 */
[C---:B----4-:R-:W-:Y:S01]  /*87060*/  HMMA.16816.F32.BF16 R4, R16.reuse, R24, R4 ;  /* 0x000000181004723c */ /* 0x050fe20000041804 */
[----:B------:R-:W-:Y:S02]  /*87070*/  IMAD.MOV.U32 R28, RZ, RZ, R24 ;  /* 0x000000ffff1c7224 */ /* 0x000fe400078e0018 */
[----:B------:R-:W-:Y:S11]  /*87080*/  IMAD.MOV.U32 R29, RZ, RZ, R25 ;  /* 0x000000ffff1d7224 */ /* 0x000ff600078e0019 */
[----:B------:R-:W-:Y:S09]  /*87090*/  @!UPT UIADD3 URZ, URZ, URZ, URZ ;  /* 0x0000003f3f3ff290 */ /* 0x000ff2000fffe03f */
[----:B------:R-:W-:Y:S01]  /*870a0*/  STL.64 [R1+0x1c0], R4 ;  /* 0x0001c00401007387 */ /* 0x000fe20000100a00 */
[----:B------:R0:W-:Y:S03]  /*870b0*/  STL.64 [R1+0x1c8], R6 ;  /* 0x0001c80601007387 */ /* 0x0001e60000100a00 */
[----:B0-----:R-:W4:Y:S01]  /*870c0*/  LDL.LU.64 R6, [R1+0x4f50] ;  /* 0x004f500001067983 */ /* 0x001f220000300a00 */
[----:B------:R-:W4:Y:S02]  /*870d0*/  LDL.LU.64 R4, [R1+0x4f48] ;  /* 0x004f480001047983 */ /* 0x000f240000300a00 */
[----:B------:R-:W4:Y:S02]  /*870e0*/  LDL.LU.64 R24, [R1+0x4f40] ;  /* 0x004f400001187983 */ /* 0x000f240000300a00 */
[----:B----4-:R-:W-:Y:S01]  /*870f0*/  HMMA.16816.F32.BF16 R4, R16, R24, R4 ;  /* 0x000000181004723c */ /* 0x010fe20000041804 */
[----:B------:R-:W-:-:S02]  /*87100*/  IMAD.MOV.U32 R11, RZ, RZ, R24 ;  /* 0x000000ffff0b7224 */ /* 0x000fc400078e0018 */
[----:B------:R-:W-:Y:S11]  /*87110*/  IMAD.MOV.U32 R26, RZ, RZ, R25 ;  /* 0x000000ffff1a7224 */ /* 0x000ff600078e0019 */
[----:B------:R-:W-:Y:S09]  /*87120*/  @!UPT UIADD3 URZ, URZ, URZ, URZ ;  /* 0x0000003f3f3ff290 */ /* 0x000ff2000fffe03f */
[----:B------:R-:W-:Y:S01]  /*87130*/  STL.64 [R1+0x1b0], R4 ;  /* 0x0001b00401007387 */ /* 0x000fe20000100a00 */
[----:B------:R0:W-:Y:S03]  /*87140*/  STL.64 [R1+0x1b8], R6 ;  /* 0x0001b80601007387 */ /* 0x0001e60000100a00 */
[----:B0-----:R-:W4:Y:S01]  /*87150*/  LDL.LU.64 R6, [R1+0x4f38] ;  /* 0x004f380001067983 */ /* 0x001f220000300a00 */
[----:B------:R-:W3:Y:S02]  /*87160*/  LDL.LU.64 R4, [R1+0x4f30] ;  /* 0x004f300001047983 */ /* 0x000ee40000300a00 */
[----:B------:R-:W2:Y:S02]  /*87170*/  LDL.LU R27, [R1+0x4f28] ;  /* 0x004f2800011b7983 */ /* 0x000ea40000300800 */
[----:B------:R-:W3:Y:S01]  /*87180*/  LDL.LU.64 R24, [R1+0x4f20] ;  /* 0x004f200001187983 */ /* 0x000ee20000300a00 */
[----:B--2---:R-:W-:Y:S01]  /*87190*/  STL.64 [R1+0x4e38], R26 ;  /* 0x004e381a01007387 */ /* 0x004fe20000100a00 */
[----:B---3--:R-:W-:Y:S02]  /*871a0*/  STL.64 [R1+0x4e30], R24 ;  /* 0x004e301801007387 */ /* 0x008fe40000100a00 */
[----:B------:R-:W-:Y:S02]  /*871b0*/  STL.64 [R1+0x4e28], R10 ;  /* 0x004e280a01007387 */ /* 0x000fe40000100a00 */
[----:B------:R0:W-:Y:S01]  /*871c0*/  STL.64 [R1+0x4e20], R8 ;  /* 0x004e200801007387 */ /* 0x0001e20000100a00 */
[----:B------:R-:W-:Y:S01]  /*871d0*/  HMMA.16816.F32.BF16 R16, R16, R4, R12 ;  /* 0x000000041010723c */ /* 0x000fe2000004180c */
[----:B0-----:R-:W2:Y:S01]  /*871e0*/  LDL.LU R8, [R1+0x150] ;  /* 0x0001500001087983 */ /* 0x001ea20000300800 */
[----:B------:R-:W2:Y:S02]  /*871f0*/  LDL.LU R9, [R1+0x154] ;  /* 0x0001540001097983 */ /* 0x000ea40000300800 */
[----:B------:R-:W2:Y:S02]  /*87200*/  LDL.LU R10, [R1+0x158] ;  /* 0x00015800010a7983 */ /* 0x000ea40000300800 */
[----:B------:R-:W2:Y:S01]  /*87210*/  LDL.LU R11, [R1+0x15c] ;  /* 0x00015c00010b7983 */ /* 0x000ea20000300800 */
[----:B------:R-:W3:Y:S01]  /*87220*/  LDL.LU.64 R14, [R1+0x4f18] ;  /* 0x004f1800010e7983 */ /* 0x000ee20000300a00 */
[----:B----4-:R-:W-:-:S02]  /*87230*/  IMAD.MOV.U32 R24, RZ, RZ, R7 ;  /* 0x000000ffff187224 */ /* 0x010fc400078e0007 */
[----:B------:R-:W-:Y:S02]  /*87240*/  IMAD.MOV.U32 R25, RZ, RZ, R6 ;  /* 0x000000ffff197224 */ /* 0x000fe400078e0006 */
[----:B------:R-:W4:Y:S01]  /*87250*/  LDL.LU.64 R12, [R1+0x4f10] ;  /* 0x004f1000010c7983 */ /* 0x000f220000300a00 */
[----:B------:R-:W4:Y:S01]  /*87260*/  LDL.LU.64 R6, [R1+0x4f08] ;  /* 0x004f080001067983 */ /* 0x000f220000300a00 */
[----:B------:R-:W4:Y:S09]  /*87270*/  LDL.LU.64 R4, [R1+0x4f00] ;  /* 0x004f000001047983 */ /* 0x000f320000300a00 */
[----:B------:R-:W-:Y:S01]  /*87280*/  STL.64 [R1+0x190], R16 ;  /* 0x0001901001007387 */ /* 0x000fe20000100a00 */
[----:B------:R-:W-:Y:S03]  /*87290*/  STL.64 [R1+0x198], R18 ;  /* 0x0001981201007387 */ /* 0x000fe60000100a00 */
[----:B---3--:R-:W0:Y:S04]  /*872a0*/  LDSM.16.MT88.4 R16, [R15+0x41c00] ;  /* 0x041c00000f10783b */ /* 0x008e280000004200 */
[----:B0-----:R-:W-:Y:S01]  /*872b0*/  STL.64 [R1+0x4c80], R18 ;  /* 0x004c801201007387 */ /* 0x001fe20000100a00 */
[----:B------:R0:W-:Y:S03]  /*872c0*/  STL.64 [R1+0x4c78], R16 ;  /* 0x004c781001007387 */ /* 0x0001e60000100a00 */
[----:B0-----:R-:W3:Y:S01]  /*872d0*/  LDL.LU.64 R16, [R1+0x1a0] ;  /* 0x0001a00001107983 */ /* 0x001ee20000300a00 */
[----:B------:R-:W2:Y:S03]  /*872e0*/  LDL.LU.64 R18, [R1+0x1a8] ;  /* 0x0001a80001127983 */ /* 0x000ea60000300a00 */
[----:B--2---:R-:W-:Y:S01]  /*872f0*/  STL.64 [R1+0x4dd8], R18 ;  /* 0x004dd81201007387 */ /* 0x004fe20000100a00 */
[----:B---3--:R0:W-:Y:S02]  /*87300*/  STL.64 [R1+0x4dd0], R16 ;  /* 0x004dd01001007387 */ /* 0x0081e40000100a00 */
[----:B0-----:R-:W-:-:S02]  /*87310*/  IMAD.MOV.U32 R16, RZ, RZ, R14 ;  /* 0x000000ffff107224 */ /* 0x001fc400078e000e */
[C---:B----4-:R-:W-:Y:S01]  /*87320*/  HMMA.16816.F32.BF16 R12, R4.reuse, R12, R20 ;  /* 0x0000000c040c723c */ /* 0x050fe20000041814 */
[----:B------:R-:W2:Y:S01]  /*87330*/  LDL.LU.64 R22, [R1+0x4ef8] ;  /* 0x004ef80001167983 */ /* 0x000ea20000300a00 */
[----:B------:R-:W2:Y:S11]  /*87340*/  LDL.LU.64 R20, [R1+0x4ef0] ;  /* 0x004ef00001147983 */ /* 0x000eb60000300a00 */
[----:B------:R-:W-:Y:S10]  /*87350*/  @!UPT UIADD3 URZ, URZ, URZ, URZ ;  /* 0x0000003f3f3ff290 */ /* 0x000ff4000fffe03f */
[----:B------:R0:W-:Y:S01]  /*87360*/  STL.64 [R1+0x170], R12 ;  /* 0x0001700c01007387 */ /* 0x0001e20000100a00 */
[----:B------:R1:W-:Y:S03]  /*87370*/  STL [R1+0x178], R14 ;  /* 0x0001780e01007387 */ /* 0x0003e60000100800 */
[----:B0-----:R-:W3:Y:S01]  /*87380*/  LDL.LU.64 R12, [R1+0x4ee8] ;  /* 0x004ee800010c7983 */ /* 0x001ee20000300a00 */
[----:B------:R-:W-:Y:S01]  /*87390*/  IMAD.MOV.U32 R17, RZ, RZ, R2 ;  /* 0x000000ffff117224 */ /* 0x000fe200078e0002 */
[----:B------:R-:W-:Y:S01]  /*873a0*/  HMMA.16816.F32.BF16 R8, R4, R24, R8 ;  /* 0x000000180408723c */ /* 0x000fe20000041808 */
[----:B------:R-:W-:-:S05]  /*873b0*/  IMAD.MOV.U32 R2, RZ, RZ, R15 ;  /* 0x000000ffff027224 */ /* 0x000fca00078e000f */
[----:B------:R-:W-:Y:S02]  /*873c0*/  STL [R1+0x4cd8], R2 ;  /* 0x004cd80201007387 */ /* 0x000fe40000100800 */
[----:B--2---:R-:W-:Y:S02]  /*873d0*/  HMMA.16816.F32.BF16 R16, R4, R16, R20 ;  /* 0x000000100410723c */ /* 0x004fe40000041814 */
[----:B------:R-:W2:Y:S01]  /*873e0*/  LDL.LU.64 R22, [R1+0x4ee0] ;  /* 0x004ee00001167983 */ /* 0x000ea20000300a00 */
[----:B------:R-:W4:Y:S11]  /*873f0*/  LDL.LU.64 R20, [R1+0x4ed8] ;  /* 0x004ed80001147983 */ /* 0x000f360000300a00 */
[----:B------:R-:W-:Y:S10]  /*87400*/  @!UPT UIADD3 URZ, URZ, URZ, URZ ;  /* 0x0000003f3f3ff290 */ /* 0x000ff4000fffe03f */
[----:B------:R-:W-:Y:S02]  /*87410*/  IMAD.MOV.U32 R15, RZ, RZ, R18 ;  /* 0x000000ffff0f7224 */ /* 0x000fe400078e0012 */
[----:B-1----:R-:W-:Y:S01]  /*87420*/  IMAD.MOV.U32 R14, RZ, RZ, R17 ;  /* 0x000000ffff0e7224 */ /* 0x002fe200078e0011 */
[----:B------:R0:W-:Y:S01]  /*87430*/  STL [R1+0x160], R16 ;  /* 0x0001601001007387 */ /* 0x0001e20000100800 */
[----:B------:R1:W-:Y:S02]  /*87440*/  STL [R1+0x16c], R19 ;  /* 0x00016c1301007387 */ /* 0x0003e40000100800 */
[----:B------:R-:W-:Y:S01]  /*87450*/  STL [R1+0x4ce0], R15 ;  /* 0x004ce00f01007387 */ /* 0x000fe20000100800 */
[----:B------:R-:W-:Y:S01]  /*87460*/  STL [R1+0x4cdc], R14 ;  /* 0x004cdc0e01007387 */ /* 0x000fe20000100800 */
[----:B---3--:R-:W-:Y:S03]  /*87470*/  STL.64 [R1+0x4ec8], R12 ;  /* 0x004ec80c01007387 */ /* 0x008fe60000100a00 */
[----:B------:R-:W-:Y:S01]  /*87480*/  STL.64 [R1+0x150], R8 ;  /* 0x0001500801007387 */ /* 0x000fe20000100a00 */
[----:B------:R-:W-:Y:S03]  /*87490*/  STL [R1+0x158], R10 ;  /* 0x0001580a01007387 */ /* 0x000fe60000100800 */
[----:B0-----:R-:W3:Y:S01]  /*874a0*/  LDL.LU R16, [R1+0xc0] ;  /* 0x0000c00001107983 */ /* 0x001ee20000300800 */
[----:B------:R-:W3:Y:S02]  /*874b0*/  LDL.LU R17, [R1+0xc4] ;  /* 0x0000c40001117983 */ /* 0x000ee40000300800 */
[----:B------:R-:W3:Y:S02]  /*874c0*/  LDL.LU R18, [R1+0xc8] ;  /* 0x0000c80001127983 */ /* 0x000ee40000300800 */
[----:B-1----:R-:W3:Y:S02]  /*874d0*/  LDL.LU R19, [R1+0xcc] ;  /* 0x0000cc0001137983 */ /* 0x002ee40000300800 */
[----:B------:R-:W-:-:S02]  /*874e0*/  IMAD.MOV.U32 R24, RZ, RZ, R0 ;  /* 0x000000ffff187224 */ /* 0x000fc400078e0000 */
[----:B--2---:R-:W-:Y:S01]  /*874f0*/  IMAD.MOV.U32 R25, RZ, RZ, R23 ;  /* 0x000000ffff197224 */ /* 0x004fe200078e0017 */
[----:B---3--:R-:W-:Y:S01]  /*87500*/  STL.64 [R1+0x4e48], R18 ;  /* 0x004e481201007387 */ /* 0x008fe20000100a00 */
[----:B------:R0:W-:Y:S02]  /*87510*/  STL.64 [R1+0x4e40], R16 ;  /* 0x004e401001007387 */ /* 0x0001e40000100a00 */
[----:B------:R-:W2:Y:S02]  /*87520*/  LDL.LU R0, [R1+0x4ed4] ;  /* 0x004ed40001007983 */ /* 0x000ea40000300800 */
[----:B------:R1:W-:Y:S01]  /*87530*/  STL.64 [R1+0x4e50], R24 ;  /* 0x004e501801007387 */ /* 0x0003e20000100a00 */
[----:B0-----:R-:W3:Y:S01]  /*87540*/  LDL.LU R16, [R1+0xe0] ;  /* 0x0000e00001107983 */ /* 0x001ee20000300800 */
[----:B------:R-:W3:Y:S02]  /*87550*/  LDL.LU R17, [R1+0xe4] ;  /* 0x0000e40001117983 */ /* 0x000ee40000300800 */
[----:B------:R-:W2:Y:S02]  /*87560*/  LDL.LU R18, [R1+0xe8] ;  /* 0x0000e80001127983 */ /* 0x000ea40000300800 */
[----:B------:R-:W2:Y:S02]  /*87570*/  LDL.LU R19, [R1+0xec] ;  /* 0x0000ec0001137983 */ /* 0x000ea40000300800 */
[----:B-1----:R-:W-:-:S02]  /*87580*/  IMAD.MOV.U32 R24, RZ, RZ, R22 ;  /* 0x000000ffff187224 */ /* 0x002fc400078e0016 */
[----:B----4-:R-:W-:Y:S01]  /*87590*/  IMAD.MOV.U32 R25, RZ, RZ, R21 ;  /* 0x000000ffff197224 */ /* 0x010fe200078e0015 */
[----:B--2---:R-:W-:Y:S01]  /*875a0*/  STL.64 [R1+0x4e60], R18 ;  /* 0x004e601201007387 */ /* 0x004fe20000100a00 */
[----:B---3--:R-:W-:Y:S03]  /*875b0*/  STL.64 [R1+0x4e58], R16 ;  /* 0x004e581001007387 */ /* 0x008fe60000100a00 */
[----:B------:R0:W-:Y:S02]  /*875c0*/  STL.64 [R1+0x4e68], R24 ;  /* 0x004e681801007387 */ /* 0x0001e40000100a00 */
[----:B0-----:R-:W-:Y:S02]  /*875d0*/  IMAD.MOV.U32 R24, RZ, RZ, R20 ;  /* 0x000000ffff187224 */ /* 0x001fe400078e0014 */
[----:B------:R-:W-:-:S05]  /*875e0*/  IMAD.MOV.U32 R25, RZ, RZ, R3 ;  /* 0x000000ffff197224 */ /* 0x000fca00078e0003 */
[----:B------:R0:W-:Y:S04]  /*875f0*/  STL.64 [R1+0x4e80], R24 ;  /* 0x004e801801007387 */ /* 0x0001e80000100a00 */
[----:B0-----:R-:W2:Y:S01]  /*87600*/  LDL.LU R24, [R1+0x30] ;  /* 0x0000300001187983 */ /* 0x001ea20000300800 */
[----:B------:R-:W-:Y:S02]  /*87610*/  IMAD.MOV.U32 R25, RZ, RZ, R0 ;  /* 0x000000ffff197224 */ /* 0x000fe400078e0000 */
[----:B------:R-:W3:Y:S03]  /*87620*/  LDL.LU R0, [R1+0x4ed0] ;  /* 0x004ed00001007983 */ /* 0x000ee60000300800 */
[----:B--2---:R0:W-:Y:S04]  /*87630*/  STL.64 [R1+0x4e98], R24 ;  /* 0x004e981801007387 */ /* 0x0041e80000100a00 */
[----:B0-----:R-:W2:Y:S01]  /*87640*/  LDL.LU R24, [R1+0x40] ;  /* 0x0000400001187983 */ /* 0x001ea20000300800 */
[----:B------:R-:W2:Y:S03]  /*87650*/  LDL.LU R25, [R1+0x44] ;  /* 0x0000440001197983 */ /* 0x000ea60000300800 */
[----:B--2---:R0:W-:Y:S01]  /*87660*/  STL.64 [R1+0x4eb0], R24 ;  /* 0x004eb01801007387 */ /* 0x0041e20000100a00 */
[----:B------:R-:W2:Y:S02]  /*87670*/  LDL.LU R16, [R1+0xf0] ;  /* 0x0000f00001107983 */ /* 0x000ea40000300800 */
[----:B------:R-:W2:Y:S02]  /*87680*/  LDL.LU R17, [R1+0xf4] ;  /* 0x0000f40001117983 */ /* 0x000ea40000300800 */
[----:B------:R-:W4:Y:S01]  /*87690*/  LDL.LU R18, [R1+0xf8] ;  /* 0x0000f80001127983 */ /* 0x000f220000300800 */
[----:B------:R-:W4:Y:S01]  /*876a0*/  LDL.LU R19, [R1+0xfc] ;  /* 0x0000fc0001137983 */ /* 0x000f220000300800 */
[----:B------:R-:W2:Y:S02]  /*876b0*/  LDL.LU R20, [R1+0x60] ;  /* 0x0000600001147983 */ /* 0x000ea40000300800 */
[----:B------:R-:W3:Y:S02]  /*876c0*/  LDL.LU R21, [R1+0x64] ;  /* 0x0000640001157983 */ /* 0x000ee40000300800 */
[----:B------:R-:W3:Y:S01]  /*876d0*/  LDL.LU R12, [R1+0x140] ;  /* 0x00014000010c7983 */ /* 0x000ee20000300800 */
[----:B------:R-:W3:Y:S01]  /*876e0*/  LDL.LU R13, [R1+0x144] ;  /* 0x00014400010d7983 */ /* 0x000ee20000300800 */
[----:B------:R-:W3:Y:S02]  /*876f0*/  LDL.LU R14, [R1+0x148] ;  /* 0x00014800010e7983 */ /* 0x000ee40000300800 */
[----:B------:R-:W3:Y:S01]  /*87700*/  LDL.LU R15, [R1+0x14c] ;  /* 0x00014c00010f7983 */ /* 0x000ee20000300800 */
[----:B0-----:R-:W3:Y:S01]  /*87710*/  LDL.LU R24, [R1+0x50] ;  /* 0x0000500001187983 */ /* 0x001ee20000300800 */
[----:B------:R-:W3:Y:S03]  /*87720*/  LDL.LU R25, [R1+0x54] ;  /* 0x0000540001197983 */ /* 0x000ee60000300800 */
[----:B----4-:R-:W-:Y:S01]  /*87730*/  STL.64 [R1+0x4e78], R18 ;  /* 0x004e781201007387 */ /* 0x010fe20000100a00 */
[----:B--2---:R0:W-:Y:S03]  /*87740*/  STL.64 [R1+0x4e70], R16 ;  /* 0x004e701001007387 */ /* 0x0041e60000100a00 */
[----:B0-----:R-:W2:Y:S01]  /*87750*/  LDL.LU R16, [R1+0x100] ;  /* 0x0001000001107983 */ /* 0x001ea20000300800 */
[----:B------:R-:W2:Y:S02]  /*87760*/  LDL.LU R17, [R1+0x104] ;  /* 0x0001040001117983 */ /* 0x000ea40000300800 */
[----:B------:R-:W4:Y:S02]  /*87770*/  LDL.LU R18, [R1+0x108] ;  /* 0x0001080001127983 */ /* 0x000f240000300800 */
[----:B------:R-:W4:Y:S02]  /*87780*/  LDL.LU R19, [R1+0x10c] ;  /* 0x00010c0001137983 */ /* 0x000f240000300800 */
        /* <DEDUP_REMOVED lines=11> */
[----:B------:R-:W4:Y:S01]  /*87840*/  LDL.LU R19, [R1+0x12c] ;  /* 0x00012c0001137983 */ /* 0x000f220000300800 */
[----:B---3--:R-:W-:Y:S01]  /*87850*/  HMMA.16816.F32.BF16 R20, R4, R20, R12 ;  /* 0x000000140414723c */ /* 0x008fe2000004180c */
[----:B----4-:R-:W-:Y:S01]  /*87860*/  STL.64 [R1+0x4ec0], R18 ;  /* 0x004ec01201007387 */ /* 0x010fe20000100a00 */
[----:B--2---:R0:W-:Y:S03]  /*87870*/  STL.64 [R1+0x4eb8], R16 ;  /* 0x004eb81001007387 */ /* 0x0041e60000100a00 */
[----:B0-----:R-:W2:Y:S01]  /*87880*/  LDL.LU R16, [R1+0x130] ;  /* 0x0001300001107983 */ /* 0x001ea20000300800 */
[----:B------:R-:W2:Y:S02]  /*87890*/  LDL.LU R17, [R1+0x134] ;  /* 0x0001340001117983 */ /* 0x000ea40000300800 */
[----:B------:R-:W2:Y:S02]  /*878a0*/  LDL.LU R18, [R1+0x138] ;  /* 0x0001380001127983 */ /* 0x000ea40000300800 */
[----:B------:R-:W2:Y:S02]  /*878b0*/  LDL.LU R19, [R1+0x13c] ;  /* 0x00013c0001137983 */ /* 0x000ea40000300800 */
[----:B------:R-:W-:Y:S01]  /*878c0*/  IMAD.MOV.U32 R2, RZ, RZ, R11 ;  /* 0x000000ffff027224 */ /* 0x000fe200078e000b */
[----:B------:R-:W3:Y:S01]  /*878d0*/  LDL.LU R8, [R1+0xd0] ;  /* 0x0000d00001087983 */ /* 0x000ee20000300800 */
[----:B------:R-:W3:Y:S02]  /*878e0*/  LDL.LU R9, [R1+0xd4] ;  /* 0x0000d40001097983 */ /* 0x000ee40000300800 */
[----:B------:R-:W3:Y:S02]  /*878f0*/  LDL.LU R10, [R1+0xd8] ;  /* 0x0000d800010a7983 */ /* 0x000ee40000300800 */
[----:B------:R-:W3:Y:S01]  /*87900*/  LDL.LU R11, [R1+0xdc] ;  /* 0x0000dc00010b7983 */ /* 0x000ee20000300800 */
[----:B------:R-:W-:Y:S01]  /*87910*/  STL [R1+0x4ce4], R2 ;  /* 0x004ce40201007387 */ /* 0x000fe20000100800 */
[----:B------:R-:W4:Y:S03]  /*87920*/  LDL.LU.64 R12, [R1+0x4ec8] ;  /* 0x004ec800010c7983 */ /* 0x000f260000300a00 */
[----:B------:R0:W-:Y:S02]  /*87930*/  STL.64 [R1+0x140], R20 ;  /* 0x0001401401007387 */ /* 0x0001e40000100a00 */
[----:B------:R-:W-:-:S02]  /*87940*/  IMAD.MOV.U32 R14, RZ, RZ, R23 ;  /* 0x000000ffff0e7224 */ /* 0x000fc400078e0017 */
[----:B------:R-:W-:Y:S01]  /*87950*/  IMAD.MOV.U32 R15, RZ, RZ, R22 ;  /* 0x000000ffff0f7224 */ /* 0x000fe200078e0016 */
[----:B0-----:R-:W3:Y:S01]  /*87960*/  LDL.LU R20, [R1+0xa0] ;  /* 0x0000a00001147983 */ /* 0x001ee20000300800 */
[----:B------:R-:W3:Y:S02]  /*87970*/  LDL.LU R21, [R1+0xa4] ;  /* 0x0000a40001157983 */ /* 0x000ee40000300800 */
[----:B------:R-:W3:Y:S02]  /*87980*/  LDL.LU R22, [R1+0xa8] ;  /* 0x0000a80001167983 */ /* 0x000ee40000300800 */
[----:B------:R-:W3:Y:S01]  /*87990*/  LDL.LU R23, [R1+0xac] ;  /* 0x0000ac0001177983 */ /* 0x000ee20000300800 */
[----:B------:R-:W-:Y:S01]  /*879a0*/  STL [R1+0x4cec], R14 ;  /* 0x004cec0e01007387 */ /* 0x000fe20000100800 */
[----:B------:R-:W-:Y:S01]  /*879b0*/  STL [R1+0x4ce8], R15 ;  /* 0x004ce80f01007387 */ /* 0x000fe20000100800 */
[----:B--2---:R-:W-:Y:S02]  /*879c0*/  HMMA.16816.F32.BF16 R24, R4, R24, R16 ;  /* 0x000000180418723c */ /* 0x004fe40000041810 */
[----:B------:R-:W2:Y:S01]  /*879d0*/  LDL.LU.64 R18, [R1+0x4ec0] ;  /* 0x004ec00001127983 */ /* 0x000ea20000300a00 */
[----:B------:R-:W2:Y:S11]  /*879e0*/  LDL.LU.64 R16, [R1+0x4eb8] ;  /* 0x004eb80001107983 */ /* 0x000eb60000300a00 */
[----:B------:R-:W-:Y:S09]  /*879f0*/  @!UPT UIADD3 URZ, URZ, URZ, URZ ;  /* 0x0000003f3f3ff290 */ /* 0x000ff2000fffe03f */
[----:B------:R0:W-:Y:S01]  /*87a00*/  STL.64 [R1+0x130], R24 ;  /* 0x0001301801007387 */ /* 0x0001e20000100a00 */
[----:B------:R2:W-:Y:S03]  /*87a10*/  STL [R1+0x138], R26 ;  /* 0x0001381a01007387 */ /* 0x0005e60000100800 */
[----:B0-----:R-:W2:Y:S01]  /*87a20*/  LDL.LU.64 R24, [R1+0x4eb0] ;  /* 0x004eb00001187983 */ /* 0x001ea20000300a00 */
[----:B------:R-:W-:-:S05]  /*87a30*/  IMAD.MOV.U32 R2, RZ, RZ, R27 ;  /* 0x000000ffff027224 */ /* 0x000fca00078e001b */
[----:B------:R-:W-:Y:S01]  /*87a40*/  STL [R1+0x4cf0], R2 ;  /* 0x004cf00201007387 */ /* 0x000fe20000100800 */
[----:B--2---:R-:W-:Y:S03]  /*87a50*/  HMMA.16816.F32.BF16 R24, R4, R24, R16 ;  /* 0x000000180418723c */ /* 0x004fe60000041810 */
[----:B------:R-:W2:Y:S01]  /*87a60*/  LDL.LU.64 R18, [R1+0x4ea8] ;  /* 0x004ea80001127983 */ /* 0x000ea20000300a00 */
[----:B------:R-:W2:Y:S11]  /*87a70*/  LDL.LU.64 R16, [R1+0x4ea0] ;  /* 0x004ea00001107983 */ /* 0x000eb60000300a00 */
[----:B------:R-:W-:Y:S08]  /*87a80*/  @!UPT UIADD3 URZ, URZ, URZ, URZ ;  /* 0x0000003f3f3ff290 */ /* 0x000ff0000fffe03f */
[----:B------:R0:W-:Y:S04]  /*87a90*/  STL.64 [R1+0x120], R24 ;  /* 0x0001201801007387 */ /* 0x0001e80000100a00 */
[----:B0-----:R-:W2:Y:S01]  /*87aa0*/  LDL.LU.64 R24, [R1+0x4e98] ;  /* 0x004e980001187983 */ /* 0x001ea20000300a00 */
[----:B------:R-:W-:Y:S02]  /*87ab0*/  IMAD.MOV.U32 R14, RZ, RZ, R26 ;  /* 0x000000ffff0e7224 */ /* 0x000fe400078e001a */
[----:B------:R-:W-:-:S05]  /*87ac0*/  IMAD.MOV.U32 R15, RZ, RZ, R27 ;  /* 0x000000ffff0f7224 */ /* 0x000fca00078e001b */
        /* <DEDUP_REMOVED lines=21> */
[C---:B--2---:R-:W-:Y:S02]  /*87c20*/  HMMA.16816.F32.BF16 R24, R4.reuse, R24, R16 ;  /* 0x000000180418723c */ /* 0x044fe40000041810 */
[----:B------:R-:W2:Y:S01]  /*87c30*/  LDL.LU.64 R18, [R1+0x4e60] ;  /* 0x004e600001127983 */ /* 0x000ea20000300a00 */
[----:B------:R-:W2:Y:S11]  /*87c40*/  LDL.LU.64 R16, [R1+0x4e58] ;  /* 0x004e580001107983 */ /* 0x000eb60000300a00 */
[----:B------:R-:W-:Y:S09]  /*87c50*/  @!UPT UIADD3 URZ, URZ, URZ, URZ ;  /* 0x0000003f3f3ff290 */ /* 0x000ff2000fffe03f */
[----:B------:R0:W-:Y:S01]  /*87c60*/  STL.64 [R1+0xf0], R24 ;  /* 0x0000f01801007387 */ /* 0x0001e20000100a00 */
[----:B------:R2:W-:Y:S03]  /*87c70*/  STL.64 [R1+0xf8], R26 ;  /* 0x0000f81a01007387 */ /* 0x0005e60000100a00 */
[----:B0-----:R-:W2:Y:S02]  /*87c80*/  LDL.LU.64 R24, [R1+0x4e50] ;  /* 0x004e500001187983 */ /* 0x001ea40000300a00 */
[C---:B--2---:R-:W-:Y:S02]  /*87c90*/  HMMA.16816.F32.BF16 R24, R4.reuse, R24, R16 ;  /* 0x000000180418723c */ /* 0x044fe40000041810 */
[----:B------:R-:W4:Y:S01]  /*87ca0*/  LDL.LU.64 R18, [R1+0x4e48] ;  /* 0x004e480001127983 */ /* 0x000f220000300a00 */
[----:B------:R-:W4:Y:S11]  /*87cb0*/  LDL.LU.64 R16, [R1+0x4e40] ;  /* 0x004e400001107983 */ /* 0x000f360000300a00 */
[----:B------:R-:W-:Y:S09]  /*87cc0*/  @!UPT UIADD3 URZ, URZ, URZ, URZ ;  /* 0x0000003f3f3ff290 */ /* 0x000ff2000fffe03f */
[----:B------:R0:W-:Y:S01]  /*87cd0*/  STL.64 [R1+0xe0], R24 ;  /* 0x0000e01801007387 */ /* 0x0001e20000100a00 */
[----:B------:R-:W-:Y:S02]  /*87ce0*/  IMAD.MOV.U32 R14, RZ, RZ, R26 ;  /* 0x000000ffff0e7224 */ /* 0x000fe400078e001a */
[----:B------:R-:W-:Y:S02]  /*87cf0*/  IMAD.MOV.U32 R15, RZ, RZ, R27 ;  /* 0x000000ffff0f7224 */ /* 0x000fe400078e001b */
[----:B------:R-:W2:Y:S04]  /*87d00*/  LDL.LU.64 R26, [R1+0x4e38] ;  /* 0x004e3800011a7983 */ /* 0x000ea80000300a00 */
[----:B0-----:R-:W3:Y:S01]  /*87d10*/  LDL.LU.64 R24, [R1+0x4e30] ;  /* 0x004e300001187983 */ /* 0x001ee20000300a00 */
[----:B------:R-:W-:Y:S02]  /*87d20*/  STL [R1+0x4d20], R14 ;  /* 0x004d200e01007387 */ /* 0x000fe40000100800 */
[----:B------:R-:W-:Y:S01]  /*87d30*/  STL [R1+0x4d0c], R15 ;  /* 0x004d0c0f01007387 */ /* 0x000fe20000100800 */
[C---:B---3--:R-:W-:Y:S11]  /*87d40*/  HMMA.16816.F32.BF16 R8, R4.reuse, R24, R8 ;  /* 0x000000180408723c */ /* 0x048ff60000041808 */
[----:B------:R-:W-:Y:S11]  /*87d50*/  @!UPT UIADD3 URZ, URZ, URZ, URZ ;  /* 0x0000003f3f3ff290 */ /* 0x000ff6000fffe03f */
[----:B------:R-:W-:Y:S01]  /*87d60*/  @!UPT UIADD3 URZ, URZ, URZ, URZ ;  /* 0x0000003f3f3ff290 */ /* 0x000fe2000fffe03f */
[----:B------:R-:W-:Y:S01]  /*87d70*/  STL.64 [R1+0xd0], R8 ;  /* 0x0000d00801007387 */ /* 0x000fe20000100a00 */
[----:B------:R0:W-:Y:S03]  /*87d80*/  STL.64 [R1+0xd8], R10 ;  /* 0x0000d80a01007387 */ /* 0x0001e60000100a00 */
[----:B0-----:R-:W3:Y:S01]  /*87d90*/  LDL.LU.64 R10, [R1+0x4e28] ;  /* 0x004e2800010a7983 */ /* 0x001ee20000300a00 */
[----:B------:R-:W2:Y:S01]  /*87da0*/  LDL.LU.64 R8, [R1+0x4e20] ;  /* 0x004e200001087983 */ /* 0x000ea20000300a00 */
[C---:B----4-:R-:W-:Y:S11]  /*87db0*/  HMMA.16816.F32.BF16 R12, R4.reuse, R12, R16 ;  /* 0x0000000c040c723c */ /* 0x050ff60000041810 */
[----:B------:R-:W-:Y:S11]  /*87dc0*/  @!UPT UIADD3 URZ, URZ, URZ, URZ ;  /* 0x0000003f3f3ff290 */ /* 0x000ff6000fffe03f */
[----:B------:R-:W-:Y:S01]  /*87dd0*/  @!UPT UIADD3 URZ, URZ, URZ, URZ ;  /* 0x0000003f3f3ff290 */ /* 0x000fe2000fffe03f */
[----:B------:R0:W-:Y:S01]  /*87de0*/  STL.64 [R1+0xc0], R12 ;  /* 0x0000c00c01007387 */ /* 0x0001e20000100a00 */
[----:B------:R-:W-:Y:S02]  /*87df0*/  IMAD.MOV.U32 R3, RZ, RZ, R15 ;  /* 0x000000ffff037224 */ /* 0x000fe400078e000f */
[----:B------:R-:W-:Y:S02]  /*87e00*/  STL [R1+0xc8], R14 ;  /* 0x0000c80e01007387 */ /* 0x000fe40000100800 */
[----:B0-----:R-:W-:Y:S02]  /*87e10*/  IMAD.MOV.U32 R12, RZ, RZ, R28 ;  /* 0x000000ffff0c7224 */ /* 0x001fe400078e001c */
[----:B------:R-:W-:Y:S01]  /*87e20*/  IMAD.MOV.U32 R13, RZ, RZ, R29 ;  /* 0x000000ffff0d7224 */ /* 0x000fe200078e001d */
[----:B------:R-:W4:Y:S01]  /*87e30*/  LDL.LU R28, [R1+0x4e18] ;  /* 0x004e1800011c7983 */ /* 0x000f220000300800 */
[----:B------:R-:W4:Y:S02]  /*87e40*/  LDL.LU R29, [R1+0x4e14] ;  /* 0x004e1400011d7983 */ /* 0x000f240000300800 */
[----:B------:R-:W-:Y:S01]  /*87e50*/  STL [R1+0x4d08], R3 ;  /* 0x004d080301007387 */ /* 0x000fe20000100800 */
[----:B--2---:R-:W-:Y:S11]  /*87e60*/  HMMA.16816.F32.BF16 R16, R4, R8, R20 ;  /* 0x000000080410723c */ /* 0x004ff60000041814 */
[----:B------:R-:W-:Y:S11]  /*87e70*/  @!UPT UIADD3 URZ, URZ, URZ, URZ ;  /* 0x0000003f3f3ff290 */ /* 0x000ff6000fffe03f */
[----:B------:R-:W-:Y:S01]  /*87e80*/  @!UPT UIADD3 URZ, URZ, URZ, URZ ;  /* 0x0000003f3f3ff290 */ /* 0x000fe2000fffe03f */
[----:B------:R0:W-:Y:S01]  /*87e90*/  STL.64 [R1+0xa0], R16 ;  /* 0x0000a01001007387 */ /* 0x0001e20000100a00 */
[----:B------:R-:W2:Y:S02]  /*87ea0*/  LDL.LU R20, [R1+0x2a0] ;  /* 0x0002a00001147983 */ /* 0x000ea40000300800 */
[----:B------:R-:W2:Y:S02]  /*87eb0*/  LDL.LU R21, [R1+0x2a4] ;  /* 0x0002a40001157983 */ /* 0x000ea40000300800 */
[----:B------:R-:W2:Y:S02]  /*87ec0*/  LDL.LU R22, [R1+0x2a8] ;  /* 0x0002a80001167983 */ /* 0x000ea40000300800 */
[----:B---3--:R-:W-:Y:S02]  /*87ed0*/  IMAD.MOV.U32 R23, RZ, RZ, R10 ;  /* 0x000000ffff177224 */ /* 0x008fe400078e000a */
[----:B------:R-:W3:Y:S01]  /*87ee0*/  LDL.LU R10, [R1+0x4e10] ;  /* 0x004e1000010a7983 */ /* 0x000ee20000300800 */
[----:B0-----:R-:W-:-:S03]  /*87ef0*/  IMAD.MOV.U32 R16, RZ, RZ, R11 ;  /* 0x000000ffff107224 */ /* 0x001fc600078e000b */
[----:B--2---:R-:W-:Y:S01]  /*87f00*/  STL.64 [R1+0x4de8], R22 ;  /* 0x004de81601007387 */ /* 0x004fe20000100a00 */
[----:B------:R4:W-:Y:S02]  /*87f10*/  STL.64 [R1+0x4de0], R20 ;  /* 0x004de01401007387 */ /* 0x0009e40000100a00 */
[----:B------:R-:W3:Y:S02]  /*87f20*/  LDL.LU R11, [R1+0x4e0c] ;  /* 0x004e0c00010b7983 */ /* 0x000ee40000300800 */
[----:B------:R-:W-:Y:S02]  /*87f30*/  IMAD.MOV.U32 R17, RZ, RZ, R26 ;  /* 0x000000ffff117224 */ /* 0x000fe400078e001a */
[----:B------:R-:W2:Y:S01]  /*87f40*/  LDL.LU R26, [R1+0x4e08] ;  /* 0x004e0800011a7983 */ /* 0x000ea20000300800 */
[----:B----4-:R-:W-:Y:S02]  /*87f50*/  IMAD.MOV.U32 R20, RZ, RZ, R29 ;  /* 0x000000ffff147224 */ /* 0x010fe400078e001d */
[----:B------:R-:W-:Y:S01]  /*87f60*/  IMAD.MOV.U32 R21, RZ, RZ, R28 ;  /* 0x000000ffff157224 */ /* 0x000fe200078e001c */
[----:B------:R-:W4:Y:S01]  /*87f70*/  LDL.LU R29, [R1+0x4e04] ;  /* 0x004e0400011d7983 */ /* 0x000f220000300800 */
[----:B------:R-:W2:Y:S02]  /*87f80*/  LDL.LU R28, [R1+0x4e00] ;  /* 0x004e0000011c7983 */ /* 0x000ea40000300800 */
[----:B------:R-:W2:Y:S02]  /*87f90*/  LDL.LU R22, [R1+0x2b8] ;  /* 0x0002b80001167983 */ /* 0x000ea40000300800 */
[----:B------:R-:W2:Y:S01]  /*87fa0*/  LDL.LU R23, [R1+0x2bc] ;  /* 0x0002bc0001177983 */ /* 0x000ea20000300800 */
[----:B---3--:R4:W-:Y:S01]  /*87fb0*/  STL.64 [R1+0x4cc8], R10 ;  /* 0x004cc80a01007387 */ /* 0x0089e20000100a00 */
[----:B------:R-:W3:Y:S02]  /*87fc0*/  LDL.LU R8, [R1+0x2c0] ;  /* 0x0002c00001087983 */ /* 0x000ee40000300800 */
[----:B------:R-:W3:Y:S02]  /*87fd0*/  LDL.LU R9, [R1+0x2c4] ;  /* 0x0002c40001097983 */ /* 0x000ee40000300800 */
[----:B----4-:R-:W-:-:S02]  /*87fe0*/  IMAD.MOV.U32 R10, RZ, RZ, R29 ;  /* 0x000000ffff0a7224 */ /* 0x010fc400078e001d */
[----:B--2---:R-:W-:-:S07]  /*87ff0*/  IMAD.MOV.U32 R11, RZ, RZ, R28 ;  /* 0x000000ffff0b7224 */ /* 0x004fce00078e001c */
[----:B---3--:R-:W-:Y:S11]  /*88000*/  HMMA.16816.F32.BF16 R12, R4, R12, R8 ;  /* 0x0000000c040c723c */ /* 0x008ff60000041808 */
[----:B------:R-:W-:Y:S11]  /*88010*/  @!UPT UIADD3 URZ, URZ, URZ, URZ ;  /* 0x0000003f3f3ff290 */ /* 0x000ff6000fffe03f */
[----:B------:R-:W-:Y:S02]  /*88020*/  @!UPT UIADD3 URZ, URZ, URZ, URZ ;  /* 0x0000003f3f3ff290 */ /* 0x000fe4000fffe03f */
[----:B------:R-:W-:Y:S02]  /*88030*/  IMAD.MOV.U32 R29, RZ, RZ, R12 ;  /* 0x000000ffff1d7224 */ /* 0x000fe400078e000c */
[----:B------:R-:W-:Y:S02]  /*88040*/  IMAD.MOV.U32 R28, RZ, RZ, R13 ;  /* 0x000000ffff1c7224 */ /* 0x000fe400078e000d */
[----:B------:R-:W-:Y:S02]  /*88050*/  IMAD.MOV.U32 R12, RZ, RZ, R26 ;  /* 0x000000ffff0c7224 */ /* 0x000fe400078e001a */
[----:B------:R-:W-:Y:S01]  /*88060*/  IMAD.MOV.U32 R13, RZ, RZ, R27 ;  /* 0x000000ffff0d7224 */ /* 0x000fe200078e001b */
[----:B------:R-:W2:Y:S01]  /*88070*/  LDL.LU R26, [R1+0x4dfc] ;  /* 0x004dfc00011a7983 */ /* 0x000ea20000300800 */
[----:B------:R-:W-:Y:S02]  /*88080*/  IMAD.MOV.U32 R25, RZ, RZ, R14 ;  /* 0x000000ffff197224 */ /* 0x000fe400078e000e */
[----:B------:R-:W3:Y:S02]  /*88090*/  LDL.LU R27, [R1+0x4df8] ;  /* 0x004df800011b7983 */ /* 0x000ee40000300800 */
[----:B------:R-:W-:Y:S01]  /*880a0*/  IMAD.MOV.U32 R24, RZ, RZ, R15 ;  /* 0x000000ffff187224 */ /* 0x000fe200078e000f */
[----:B------:R-:W4:Y:S01]  /*880b0*/  LDL.LU R14, [R1+0x278] ;  /* 0x00027800010e7983 */ /* 0x000f220000300800 */
[----:B------:R-:W4:Y:S02]  /*880c0*/  LDL.LU R15, [R1+0x27c] ;  /* 0x00027c00010f7983 */ /* 0x000f240000300800 */
[----:B------:R-:W4:Y:S02]  /*880d0*/  LDL.LU R8, [R1+0x290] ;  /* 0x0002900001087983 */ /* 0x000f240000300800 */
[----:B------:R-:W4:Y:S02]  /*880e0*/  LDL.LU R9, [R1+0x294] ;  /* 0x0002940001097983 */ /* 0x000f240000300800 */
[----:B--2---:R-:W-:-:S02]  /*880f0*/  IMAD.MOV.U32 R10, RZ, RZ, R26 ;  /* 0x000000ffff0a7224 */ /* 0x004fc400078e001a */
[----:B------:R-:W2:Y:S01]  /*88100*/  LDL.LU R26, [R1+0x4df4] ;  /* 0x004df400011a7983 */ /* 0x000ea20000300800 */
[----:B---3--:R-:W-:Y:S02]  /*88110*/  IMAD.MOV.U32 R11, RZ, RZ, R27 ;  /* 0x000000ffff0b7224 */ /* 0x008fe400078e001b */
[----:B------:R-:W2:Y:S02]  /*88120*/  LDL.LU R27, [R1+0x4df0] ;  /* 0x004df000011b7983 */ /* 0x000ea40000300800 */
[----:B----4-:R-:W-:Y:S01]  /*88130*/  STL.64 [R1+0x4da0], R14 ;  /* 0x004da00e01007387 */ /* 0x010fe20000100a00 */
[----:B------:R0:W-:Y:S04]  /*88140*/  STL.64 [R1+0x4d98], R12 ;  /* 0x004d980c01007387 */ /* 0x0001e80000100a00 */
[----:B0-----:R-:W3:Y:S01]  /*88150*/  LDL.LU R12, [R1+0x280] ;  /* 0x00028000010c7983 */ /* 0x001ee20000300800 */
[----:B------:R-:W3:Y:S02]  /*88160*/  LDL.LU R13, [R1+0x284] ;  /* 0x00028400010d7983 */ /* 0x000ee40000300800 */
[----:B------:R-:W4:Y:S02]  /*88170*/  LDL.LU R14, [R1+0x288] ;  /* 0x00028800010e7983 */ /* 0x000f240000300800 */
[----:B------:R-:W4:Y:S02]  /*88180*/  LDL.LU R15, [R1+0x28c] ;  /* 0x00028c00010f7983 */ /* 0x000f240000300800 */
[----:B----4-:R0:W-:Y:S01]  /*88190*/  STL.64 [R1+0x4db8], R14 ;  /* 0x004db80e01007387 */ /* 0x0101e20000100a00 */
[----:B---3--:R-:W-:Y:S03]  /*881a0*/  STL.64 [R1+0x4db0], R12 ;  /* 0x004db00c01007387 */ /* 0x008fe60000100a00 */
[----:B0-----:R-:W3:Y:S01]  /*881b0*/  LDL.LU.64 R14, [R1+0x98] ;  /* 0x00009800010e7983 */ /* 0x001ee20000300a00 */
[----:B--2---:R0:W-:Y:S02]  /*881c0*/  STL.64 [R1+0x4d30], R26 ;  /* 0x004d301a01007387 */ /* 0x0041e40000100a00 */
[----:B------:R-:W-:Y:S01]  /*881d0*/  STL.64 [R1+0x4d28], R24 ;  /* 0x004d281801007387 */ /* 0x000fe20000100a00 */
[----:B0-----:R-:W2:Y:S01]  /*881e0*/  LDL.LU.64 R26, [R1+0x58] ;  /* 0x00005800011a7983 */ /* 0x001ea20000300a00 */
[----:B------:R-:W-:-:S02]  /*881f0*/  IMAD.MOV.U32 R3, RZ, RZ, R18 ;  /* 0x000000ffff037224 */ /* 0x000fc400078e0012 */
[----:B------:R-:W-:Y:S02]  /*88200*/  IMAD.MOV.U32 R2, RZ, RZ, R19 ;  /* 0x000000ffff027224 */ /* 0x000fe400078e0013 */
[C---:B------:R-:W-:Y:S01]  /*88210*/  HMMA.16816.F32.BF16 R16, R4.reuse, R16, R20 ;  /* 0x000000100410723c */ /* 0x040fe20000041814 */
[----:B--2---:R0:W-:Y:S04]  /*88220*/  STL.64 [R1+0x4d90], R26 ;  /* 0x004d901a01007387 */ /* 0x0041e80000100a00 */
[----:B0-----:R-:W2:Y:S04]  /*88230*/  LDL.LU.64 R26, [R1+0x78] ;  /* 0x00007800011a7983 */ /* 0x001ea80000300a00 */
[----:B--2---:R0:W-:Y:S04]  /*88240*/  STL.64 [R1+0x4da8], R26 ;  /* 0x004da81a01007387 */ /* 0x0041e80000100a00 */
[----:B0-----:R-:W2:Y:S01]  /*88250*/  LDL.LU.64 R26, [R1+0x88] ;  /* 0x00008800011a7983 */ /* 0x001ea20000300a00 */
[----:B------:R-:W-:Y:S02]  /*88260*/  STL [R1+0x4d24], R28 ;  /* 0x004d241c01007387 */ /* 0x000fe40000100800 */
[----:B------:R-:W-:Y:S02]  /*88270*/  STL [R1+0x4b5c], R29 ;  /* 0x004b5c1d01007387 */ /* 0x000fe40000100800 */
[----:B------:R-:W4:Y:S01]  /*88280*/  LDL.LU.64 R22, [R1+0x4de8] ;  /* 0x004de80001167983 */ /* 0x000f220000300a00 */
[----:B------:R-:W4:Y:S04]  /*88290*/  LDL.LU.64 R20, [R1+0x4de0] ;  /* 0x004de00001147983 */ /* 0x000f280000300a00 */
[----:B------:R-:W-:Y:S02]  /*882a0*/  STL.64 [R1+0x2b0], R16 ;  /* 0x0002b01001007387 */ /* 0x000fe40000100a00 */
[----:B------:R0:W-:Y:S02]  /*882b0*/  STL.64 [R1+0x2b8], R18 ;  /* 0x0002b81201007387 */ /* 0x0001e40000100a00 */
[----:B0-----:R-:W2:Y:S01]  /*882c0*/  LDL.LU.64 R18, [R1+0x4dd8] ;  /* 0x004dd80001127983 */ /* 0x001ea20000300a00 */
[----:B------:R-:W4:Y:S02]  /*882d0*/  LDL.LU.64 R16, [R1+0x4dd0] ;  /* 0x004dd00001107983 */ /* 0x000f240000300a00 */
[----:B----4-:R-:W-:Y:S11]  /*882e0*/  HMMA.16816.F32.BF16 R20, R4, R16, R20 ;  /* 0x000000100414723c */ /* 0x010ff60000041814 */
[----:B------:R-:W-:Y:S11]  /*882f0*/  @!UPT UIADD3 URZ, URZ, URZ, URZ ;  /* 0x0000003f3f3ff290 */ /* 0x000ff6000fffe03f */
[----:B------:R-:W-:Y:S01]  /*88300*/  @!UPT UIADD3 URZ, URZ, URZ, URZ ;  /* 0x0000003f3f3ff290 */ /* 0x000fe2000fffe03f */
[----:B------:R0:W-:Y:S01]  /*88310*/  STL [R1+0x2a0], R20 ;  /* 0x0002a01401007387 */ /* 0x0001e20000100800 */
[----:B------:R-:W-:Y:S02]  /*88320*/  IMAD.MOV.U32 R5, RZ, RZ, R22 ;  /* 0x000000ffff057224 */ /* 0x000fe400078e0016 */
[----:B------:R-:W-:Y:S02]  /*88330*/  IMAD.MOV.U32 R4, RZ, RZ, R23 ;  /* 0x000000ffff047224 */ /* 0x000fe400078e0017 */
[----:B------:R-:W-:Y:S01]  /*88340*/  IMAD.MOV.U32 R6, RZ, RZ, R21 ;  /* 0x000000ffff067224 */ /* 0x000fe200078e0015 */
[----:B------:R-:W3:Y:S04]  /*88350*/  LDL.LU.64 R22, [R1+0x4dc8] ;  /* 0x004dc80001167983 */ /* 0x000ee80000300a00 */
[----:B0-----:R-:W3:Y:S01]  /*88360*/  LDL.LU.64 R20, [R1+0x4dc0] ;  /* 0x004dc00001147983 */ /* 0x001ee20000300a00 */
[----:B--2---:R0:W-:Y:S02]  /*88370*/  STL.64 [R1+0x4c90], R18 ;  /* 0x004c901201007387 */ /* 0x0041e40000100a00 */
[----:B------:R-:W2:Y:S02]  /*88380*/  LDL.LU R16, [R1+0x260] ;  /* 0x0002600001107983 */ /* 0x000ea40000300800 */
[----:B------:R-:W2:Y:S01]  /*88390*/  LDL.LU R17, [R1+0x264] ;  /* 0x0002640001117983 */ /* 0x000ea20000300800 */
[----:B0-----:R-:W2:Y:S01]  /*883a0*/  LDL.LU R18, [R1+0x268] ;  /* 0x0002680001127983 */ /* 0x001ea20000300800 */
[----:B------:R-:W2:Y:S02]  /*883b0*/  LDL.LU R19, [R1+0x26c] ;  /* 0x00026c0001137983 */ /* 0x000ea40000300800 */
[----:B------:R-:W-:Y:S02]  /*883c0*/  STL [R1+0x4b58], R6 ;  /* 0x004b580601007387 */ /* 0x000fe40000100800 */
[----:B------:R0:W-:Y:S02]  /*883d0*/  STL.64 [R1+0x4b50], R4 ;  /* 0x004b500401007387 */ /* 0x0001e40000100a00 */
[----:B0-----:R-:W4:Y:S01]  /*883e0*/  LDL.LU R4, [R1+0x250] ;  /* 0x0002500001047983 */ /* 0x001f220000300800 */
[----:B------:R-:W4:Y:S02]  /*883f0*/  LDL.LU R5, [R1+0x254] ;  /* 0x0002540001057983 */ /* 0x000f240000300800 */
[----:B------:R-:W4:Y:S01]  /*88400*/  LDL.LU R6, [R1+0x258] ;  /* 0x0002580001067983 */ /* 0x000f220000300800 */
[----:B---3--:R-:W-:Y:S11]  /*88410*/  HMMA.16816.F32.BF16 R8, R20, R14, R8 ;  /* 0x0000000e1408723c */ /* 0x008ff60000041808 */
[----:B------:R-:W-:Y:S11]  /*88420*/  @!UPT UIADD3 URZ, URZ, URZ, URZ ;  /* 0x0000003f3f3ff290 */ /* 0x000ff6000fffe03f */
[----:B------:R-:W-:Y:S01]  /*88430*/  @!UPT UIADD3 URZ, URZ, URZ, URZ ;  /* 0x0000003f3f3ff290 */ /* 0x000fe2000fffe03f */
[----:B------:R0:W-:Y:S01]  /*88440*/  STL.64 [R1+0x290], R8 ;  /* 0x0002900801007387 */ /* 0x0001e20000100a00 */
[----:B------:R1:W-:Y:S02]  /*88450*/  STL.64 [R1+0x298], R10 ;  /* 0x0002980a01007387 */ /* 0x0003e40000100a00 */
[----:B0-----:R-:W-:Y:S02]  /*88460*/  IMAD.MOV.U32 R9, RZ, RZ, R14 ;  /* 0x000000ffff097224 */ /* 0x001fe400078e000e */
[----:B------:R-:W-:Y:S02]  /*88470*/  IMAD.MOV.U32 R8, RZ, RZ, R15 ;  /* 0x000000ffff087224 */ /* 0x000fe400078e000f */
[----:B------:R-:W3:Y:S01]  /*88480*/  LDL.LU.64 R14, [R1+0x4db8] ;  /* 0x004db800010e7983 */ /* 0x000ee20000300a00 */
[----:B------:R-:W3:Y:S02]  /*88490*/  LDL.LU.64 R12, [R1+0x4db0] ;  /* 0x004db000010c7983 */ /* 0x000ee40000300a00 */
[----:B-1----:R-:W-:-:S02]  /*884a0*/  IMAD.MOV.U32 R11, RZ, RZ, R26 ;  /* 0x000000ffff0b7224 */ /* 0x002fc400078e001a */
[----:B------:R-:W-:Y:S02]  /*884b0*/  IMAD.MOV.U32 R10, RZ, RZ, R27 ;  /* 0x000000ffff0a7224 */ /* 0x000fe400078e001b */
[----:B------:R-:W-:Y:S01]  /*884c0*/  IMAD.MOV.U32 R7, RZ, RZ, R0 ;  /* 0x000000ffff077224 */ /* 0x000fe200078e0000 */
[C---:B---3--:R-:W-:Y:S01]  /*884d0*/  HMMA.16816.F32.BF16 R12, R20.reuse, R26, R12 ;  /* 0x0000001a140c723c */ /* 0x048fe2000004180c */
[----:B------:R-:W3:Y:S11]  /*884e0*/  LDL.LU.64 R26, [R1+0x4da8] ;  /* 0x004da800011a7983 */ /* 0x000ef60000300a00 */
[----:B------:R-:W-:Y:S11]  /*884f0*/  @!UPT UIADD3 URZ, URZ, URZ, URZ ;  /* 0x0000003f3f3ff290 */ /* 0x000ff6000fffe03f */
[----:B------:R-:W-:Y:S01]  /*88500*/  STL.64 [R1+0x280], R12 ;  /* 0x0002800c01007387 */ /* 0x000fe20000100a00 */
[----:B------:R0:W-:Y:S02]  /*88510*/  STL [R1+0x288], R14 ;  /* 0x0002880e01007387 */ /* 0x0001e40000100800 */
[----:B------:R-:W-:Y:S02]  /*88520*/  IMAD.MOV.U32 R0, RZ, RZ, R15 ;  /* 0x000000ffff007224 */ /* 0x000fe400078e000f */
[----:B0-----:R-:W3:Y:S01]  /*88530*/  LDL.LU.64 R14, [R1+0x4da0] ;  /* 0x004da000010e7983 */ /* 0x001ee20000300a00 */
[----:B------:R-:W3:Y:S02]  /*88540*/  LDL.LU.64 R12, [R1+0x4d98] ;  /* 0x004d9800010c7983 */ /* 0x000ee40000300a00 */
[----:B------:R0:W-:Y:S02]  /*88550*/  STL.64 [R1+0x4d18], R10 ;  /* 0x004d180a01007387 */ /* 0x0001e40000100a00 */
[----:B------:R-:W-:Y:S01]  /*88560*/  STL.64 [R1+0x4d10], R8 ;  /* 0x004d100801007387 */ /* 0x000fe20000100a00 */
[----:B0-----:R-:W2:Y:S01]  /*88570*/  LDL.LU.64 R10, [R1+0x68] ;  /* 0x00006800010a7983 */ /* 0x001ea20000300a00 */
[----:B------:R-:W-:Y:S01]  /*88580*/  STL [R1+0x4b28], R0 ;  /* 0x004b280001007387 */ /* 0x000fe20000100800 */
[C---:B---3--:R-:W-:Y:S11]  /*88590*/  HMMA.16816.F32.BF16 R12, R20.reuse, R26, R12 ;  /* 0x0000001a140c723c */ /* 0x048ff6000004180c */
[----:B------:R-:W-:Y:S11]  /*885a0*/  @!UPT UIADD3 URZ, URZ, URZ, URZ ;  /* 0x0000003f3f3ff290 */ /* 0x000ff6000fffe03f */
[----:B------:R-:W-:Y:S01]  /*885b0*/  @!UPT UIADD3 URZ, URZ, URZ, URZ ;  /* 0x0000003f3f3ff290 */ /* 0x000fe2000fffe03f */
[----:B------:R0:W-:Y:S01]  /*885c0*/  STL.64 [R1+0x270], R12 ;  /* 0x0002700c01007387 */ /* 0x0001e20000100a00 */
[----:B------:R-:W-:Y:S02]  /*885d0*/  STL.64 [R1+0x278], R14 ;  /* 0x0002780e01007387 */ /* 0x000fe40000100a00 */
[----:B0-----:R-:W-:Y:S02]  /*885e0*/  IMAD.MOV.U32 R13, RZ, RZ, R26 ;  /* 0x000000ffff0d7224 */ /* 0x001fe400078e001a */
[----:B------:R-:W-:Y:S02]  /*885f0*/  IMAD.MOV.U32 R12, RZ, RZ, R27 ;  /* 0x000000ffff0c7224 */ /* 0x000fe400078e001b */
[----:B------:R-:W4:Y:S03]  /*88600*/  LDL.LU.64 R26, [R1+0x4d90] ;  /* 0x004d9000011a7983 */ /* 0x000f260000300a00 */
[----:B------:R2:W-:Y:S02]  /*88610*/  STL.64 [R1+0x4d60], R12 ;  /* 0x004d600c01007387 */ /* 0x0005e40000100a00 */
[----:B--2---:R-:W-:Y:S07]  /*88620*/  HMMA.16816.F32.BF16 R12, R20, R10, R16 ;  /* 0x0000000a140c723c */ /* 0x004fee0000041810 */
[----:B------:R-:W-:-:S02]  /*88630*/  IMAD.MOV.U32 R17, RZ, RZ, R10 ;  /* 0x000000ffff117224 */ /* 0x000fc400078e000a */
[----:B------:R-:W-:Y:S11]  /*88640*/  IMAD.MOV.U32 R16, RZ, RZ, R11 ;  /* 0x000000ffff107224 */ /* 0x000ff600078e000b */
[----:B------:R-:W-:Y:S03]  /*88650*/  @!UPT UIADD3 URZ, URZ, URZ, URZ ;  /* 0x0000003f3f3ff290 */ /* 0x000fe6000fffe03f */
[----:B------:R-:W-:Y:S01]  /*88660*/  STL.64 [R1+0x260], R12 ;  /* 0x0002600c01007387 */ /* 0x000fe20000100a00 */
[----:B------:R-:W-:Y:S01]  /*88670*/  STL.64 [R1+0x268], R14 ;  /* 0x0002680e01007387 */ /* 0x000fe20000100a00 */
[----:B----4-:R-:W-:Y:S01]  /*88680*/  HMMA.16816.F32.BF16 R4, R20, R26, R4 ;  /* 0x0000001a1404723c */ /* 0x010fe20000041804 */
[----:B------:R-:W-:Y:S02]  /*88690*/  IMAD.MOV.U32 R19, RZ, RZ, R26 ;  /* 0x000000ffff137224 */ /* 0x000fe400078e001a */
[----:B------:R-:W-:Y:S11]  /*886a0*/  IMAD.MOV.U32 R18, RZ, RZ, R27 ;  /* 0x000000ffff127224 */ /* 0x000ff600078e001b */
[----:B------:R-:W-:Y:S09]  /*886b0*/  @!UPT UIADD3 URZ, URZ, URZ, URZ ;  /* 0x0000003f3f3ff290 */ /* 0x000ff2000fffe03f */
[----:B------:R-:W-:Y:S01]  /*886c0*/  STL.64 [R1+0x250], R4 ;  /* 0x0002500401007387 */ /* 0x000fe20000100a00 */
[----:B------:R-:W-:Y:S02]  /*886d0*/  STL.64 [R1+0x258], R6 ;  /* 0x0002580601007387 */ /* 0x000fe40000100a00 */
[----:B------:R0:W-:Y:S02]  /*886e0*/  STL.64 [R1+0x4d40], R18 ;  /* 0x004d401201007387 */ /* 0x0001e40000100a00 */
[----:B------:R-:W-:Y:S01]  /*886f0*/  STL.64 [R1+0x4d38], R16 ;  /* 0x004d381001007387 */ /* 0x000fe20000100a00 */
[----:B0-----:R-:W2:Y:S04]  /*88700*/  LDL.LU.64 R18, [R1+0x18] ;  /* 0x0000180001127983 */ /* 0x001ea80000300a00 */
[----:B--2---:R-:W-:Y:S01]  /*88710*/  STL.64 [R1+0x4d58], R18 ;  /* 0x004d581201007387 */ /* 0x004fe20000100a00 */
[----:B------:R-:W2:Y:S02]  /*88720*/  LDL.LU R24, [R1+0x200] ;  /* 0x0002000001187983 */ /* 0x000ea40000300800 */
[----:B------:R-:W2:Y:S02]  /*88730*/  LDL.LU R25, [R1+0x204] ;  /* 0x0002040001197983 */ /* 0x000ea40000300800 */
[----:B------:R-:W3:Y:S01]  /*88740*/  LDL.LU R26, [R1+0x208] ;  /* 0x00020800011a7983 */ /* 0x000ee20000300800 */
[----:B------:R-:W3:Y:S01]  /*88750*/  LDL.LU R27, [R1+0x20c] ;  /* 0x00020c00011b7983 */ /* 0x000ee20000300800 */
[----:B------:R-:W4:Y:S02]  /*88760*/  LDL.LU R12, [R1+0x220] ;  /* 0x00022000010c7983 */ /* 0x000f240000300800 */
[----:B------:R-:W4:Y:S02]  /*88770*/  LDL.LU R13, [R1+0x224] ;  /* 0x00022400010d7983 */ /* 0x000f240000300800 */
[----:B------:R-:W2:Y:S01]  /*88780*/  LDL.LU R14, [R1+0x228] ;  /* 0x00022800010e7983 */ /* 0x000ea20000300800 */
[----:B------:R-:W2:Y:S04]  /*88790*/  LDL.LU R15, [R1+0x22c] ;  /* 0x00022c00010f7983 */ /* 0x000ea80000300800 */
[----:B--2---:R-:W-:Y:S01]  /*887a0*/  STL.64 [R1+0x4d70], R14 ;  /* 0x004d700e01007387 */ /* 0x004fe20000100a00 */
[----:B----4-:R0:W-:Y:S03]  /*887b0*/  STL.64 [R1+0x4d68], R12 ;  /* 0x004d680c01007387 */ /* 0x0101e60000100a00 */
        /* <DEDUP_REMOVED lines=8> */
[----:B------:R-:W2:Y:S02]  /*88840*/  LDL.LU R14, [R1+0x248] ;  /* 0x00024800010e7983 */ /* 0x000ea40000300800 */
[----:B------:R-:W2:Y:S01]  /*88850*/  LDL.LU R15, [R1+0x24c] ;  /* 0x00024c00010f7983 */ /* 0x000ea20000300800 */
[----:B------:R-:W4:Y:S04]  /*88860*/  LDL.LU.64 R18, [R1+0x28] ;  /* 0x0000280001127983 */ /* 0x000f280000300a00 */
[----:B----4-:R0:W-:Y:S04]  /*88870*/  STL.64 [R1+0x4d78], R18 ;  /* 0x004d781201007387 */ /* 0x0101e80000100a00 */
[----:B0-----:R-:W4:Y:S01]  /*88880*/  LDL.LU.64 R18, [R1+0x38] ;  /* 0x0000380001127983 */ /* 0x001f220000300a00 */
[----:B---3--:R-:W-:Y:S02]  /*88890*/  STL.64 [R1+0x4d50], R26 ;  /* 0x004d501a01007387 */ /* 0x008fe40000100a00 */
[----:B------:R0:W-:Y:S02]  /*888a0*/  STL.64 [R1+0x4d48], R24 ;  /* 0x004d481801007387 */ /* 0x0001e40000100a00 */
[----:B0-----:R-:W3:Y:S01]  /*888b0*/  LDL.LU R24, [R1+0x210] ;  /* 0x0002100001187983 */ /* 0x001ee20000300800 */
[----:B------:R-:W3:Y:S02]  /*888c0*/  LDL.LU R25, [R1+0x214] ;  /* 0x0002140001197983 */ /* 0x000ee40000300800 */
[----:B------:R-:W3:Y:S02]  /*888d0*/  LDL.LU R26, [R1+0x218] ;  /* 0x00021800011a7983 */ /* 0x000ee40000300800 */
[----:B------:R-:W3:Y:S01]  /*888e0*/  LDL.LU R27, [R1+0x21c] ;  /* 0x00021c00011b7983 */ /* 0x000ee20000300800 */
[----:B------:R-:W2:Y:S01]  /*888f0*/  LDL.LU R8, [R1+0x1f0] ;  /* 0x0001f00001087983 */ /* 0x000ea20000300800 */
[----:B------:R-:W2:Y:S02]  /*88900*/  LDL.LU R9, [R1+0x1f4] ;  /* 0x0001f40001097983 */ /* 0x000ea40000300800 */
[----:B------:R-:W2:Y:S02]  /*88910*/  LDL.LU R10, [R1+0x1f8] ;  /* 0x0001f800010a7983 */ /* 0x000ea40000300800 */
[----:B------:R-:W2:Y:S01]  /*88920*/  LDL.LU R11, [R1+0x1fc] ;  /* 0x0001fc00010b7983 */ /* 0x000ea20000300800 */
[----:B------:R-:W2:Y:S01]  /*88930*/  LDL.LU R4, [R1+0xa0] ;  /* 0x0000a00001047983 */ /* 0x000ea20000300800 */
[----:B------:R-:W2:Y:S02]  /*88940*/  LDL.LU R5, [R1+0xa4] ;  /* 0x0000a40001057983 */ /* 0x000ea40000300800 */
[----:B------:R-:W-:-:S02]  /*88950*/  IMAD.MOV.U32 R6, RZ, RZ, R3 ;  /* 0x000000ffff067224 */ /* 0x000fc400078e0003 */
[----:B------:R-:W-:-:S05]  /*88960*/  IMAD.MOV.U32 R7, RZ, RZ, R2 ;  /* 0x000000ffff077224 */ /* 0x000fca00078e0002 */
[----:B------:R0:W-:Y:S04]  /*88970*/  STL.64 [R1+0x4b70], R6 ;  /* 0x004b700601007387 */ /* 0x0001e80000100a00 */
[----:B--2---:R-:W-:Y:S01]  /*88980*/  STL.64 [R1+0x4b68], R4 ;  /* 0x004b680401007387 */ /* 0x004fe20000100a00 */
[----:B0-----:R-:W2:Y:S02]  /*88990*/  LDL.LU.64 R6, [R1+0x48] ;  /* 0x0000480001067983 */ /* 0x001ea40000300a00 */
[C---:B--2---:R-:W-:Y:S01]  /*889a0*/  HMMA.16816.F32.BF16 R12, R20.reuse, R6, R12 ;  /* 0x00000006140c723c */ /* 0x044fe2000004180c */
[----:B------:R-:W-:Y:S02]  /*889b0*/  IMAD.MOV.U32 R2, RZ, RZ, R6 ;  /* 0x000000ffff027224 */ /* 0x000fe400078e0006 */
[----:B------:R-:W-:Y:S11]  /*889c0*/  IMAD.MOV.U32 R29, RZ, RZ, R7 ;  /* 0x000000ffff1d7224 */ /* 0x000ff600078e0007 */
[----:B------:R-:W-:Y:S09]  /*889d0*/  @!UPT UIADD3 URZ, URZ, URZ, URZ ;  /* 0x0000003f3f3ff290 */ /* 0x000ff2000fffe03f */
[----:B------:R-:W-:Y:S01]  /*889e0*/  STL.64 [R1+0x240], R12 ;  /* 0x0002400c01007387 */ /* 0x000fe20000100a00 */
[----:B------:R0:W-:Y:S03]  /*889f0*/  STL.64 [R1+0x248], R14 ;  /* 0x0002480e01007387 */ /* 0x0001e60000100a00 */
[----:B0-----:R-:W4:Y:S01]  /*88a00*/  LDL.LU.64 R14, [R1+0x4d88] ;  /* 0x004d8800010e7983 */ /* 0x001f220000300a00 */
[----:B------:R-:W4:Y:S02]  /*88a10*/  LDL.LU.64 R12, [R1+0x4d80] ;  /* 0x004d8000010c7983 */ /* 0x000f240000300a00 */
[----:B------:R-:W2:Y:S02]  /*88a20*/  LDL.LU R4, [R1+0xd0] ;  /* 0x0000d00001047983 */ /* 0x000ea40000300800 */
[----:B------:R-:W2:Y:S01]  /*88a30*/  LDL.LU R5, [R1+0xd4] ;  /* 0x0000d40001057983 */ /* 0x000ea20000300800 */
[----:B------:R-:W2:Y:S01]  /*88a40*/  LDL.LU R6, [R1+0xd8] ;  /* 0x0000d80001067983 */ /* 0x000ea20000300800 */
[----:B------:R-:W2:Y:S01]  /*88a50*/  LDL.LU R7, [R1+0xdc] ;  /* 0x0000dc0001077983 */ /* 0x000ea20000300800 */
[----:B----4-:R-:W-:Y:S02]  /*88a60*/  HMMA.16816.F32.BF16 R12, R20, R18, R12 ;  /* 0x00000012140c723c */ /* 0x010fe4000004180c */
[----:B--2---:R0:W-:Y:S01]  /*88a70*/  STL.64 [R1+0x4b80], R6 ;  /* 0x004b800601007387 */ /* 0x0041e20000100a00 */
[----:B------:R1:W-:Y:S03]  /*88a80*/  STL.64 [R1+0x4b78], R4 ;  /* 0x004b780401007387 */ /* 0x0003e60000100a00 */
[----:B0-----:R-:W2:Y:S01]  /*88a90*/  LDL.LU R6, [R1+0x8] ;  /* 0x0000080001067983 */ /* 0x001ea20000300800 */
[----:B------:R-:W2:Y:S02]  /*88aa0*/  LDL.LU R7, [R1+0xc] ;  /* 0x00000c0001077983 */ /* 0x000ea40000300800 */
[----:B-1----:R-:W-:-:S02]  /*88ab0*/  IMAD.MOV.U32 R5, RZ, RZ, R18 ;  /* 0x000000ffff057224 */ /* 0x002fc400078e0012 */
[----:B------:R-:W-:Y:S02]  /*88ac0*/  IMAD.MOV.U32 R4, RZ, RZ, R19 ;  /* 0x000000ffff047224 */ /* 0x000fe400078e0013 */
[----:B------:R-:W4:Y:S10]  /*88ad0*/  LDL.LU.64 R18, [R1+0x4d78] ;  /* 0x004d780001127983 */ /* 0x000f340000300a00 */
[----:B------:R-:W-:Y:S02]  /*88ae0*/  STL.64 [R1+0x230], R12 ;  /* 0x0002300c01007387 */ /* 0x000fe40000100a00 */
[----:B------:R0:W-:Y:S02]  /*88af0*/  STL [R1+0x238], R14 ;  /* 0x0002380e01007387 */ /* 0x0001e40000100800 */
[----:B------:R-:W-:-:S02]  /*88b00*/  IMAD.MOV.U32 R0, RZ, RZ, R15 ;  /* 0x000000ffff007224 */ /* 0x000fc400078e000f */
[----:B0-----:R-:W4:Y:S01]  /*88b10*/  LDL.LU.64 R14, [R1+0x4d70] ;  /* 0x004d7000010e7983 */ /* 0x001f220000300a00 */
[----:B------:R-:W4:Y:S02]  /*88b20*/  LDL.LU.64 R12, [R1+0x4d68] ;  /* 0x004d6800010c7983 */ /* 0x000f240000300a00 */
[C---:B----4-:R-:W-:Y:S01]  /*88b30*/  HMMA.16816.F32.BF16 R12, R20.reuse, R18, R12 ;  /* 0x00000012140c723c */ /* 0x050fe2000004180c */
[----:B------:R-:W-:Y:S11]  /*88b40*/  IMAD.MOV.U32 R3, RZ, RZ, R19 ;  /* 0x000000ffff037224 */ /* 0x000ff600078e0013 */
[----:B------:R-:W-:Y:S11]  /*88b50*/  @!UPT UIADD3 URZ, URZ, URZ, URZ ;  /* 0x0000003f3f3ff290 */ /* 0x000ff6000fffe03f */
[----:B------:R0:W-:Y:S01]  /*88b60*/  STL.64 [R1+0x220], R12 ;  /* 0x0002200c01007387 */ /* 0x0001e20000100a00 */
[----:B------:R1:W-:Y:S03]  /*88b70*/  STL.64 [R1+0x228], R14 ;  /* 0x0002280e01007387 */ /* 0x0003e60000100a00 */
[----:B0-----:R-:W4:Y:S01]  /*88b80*/  LDL.LU.64 R12, [R1+0x4d60] ;  /* 0x004d6000010c7983 */ /* 0x001f220000300a00 */
[----:B-1----:R-:W-:Y:S02]  /*88b90*/  IMAD.MOV.U32 R15, RZ, RZ, R18 ;  /* 0x000000ffff0f7224 */ /* 0x002fe400078e0012 */
[----:B------:R-:W3:Y:S02]  /*88ba0*/  LDL.LU.64 R18, [R1+0x4d58] ;  /* 0x004d580001127983 */ /* 0x000ee40000300a00 */
[C---:B---3--:R-:W-:Y:S11]  /*88bb0*/  HMMA.16816.F32.BF16 R24, R20.reuse, R18, R24 ;  /* 0x000000121418723c */ /* 0x048ff60000041818 */
[----:B------:R-:W-:Y:S11]  /*88bc0*/  @!UPT UIADD3 URZ, URZ, URZ, URZ ;  /* 0x0000003f3f3ff290 */ /* 0x000ff6000fffe03f */
[----:B------:R-:W-:Y:S01]  /*88bd0*/  @!UPT UIADD3 URZ, URZ, URZ, URZ ;  /* 0x0000003f3f3ff290 */ /* 0x000fe2000fffe03f */
[----:B------:R-:W-:Y:S01]  /*88be0*/  STL.64 [R1+0x340], R24 ;  /* 0x0003401801007387 */ /* 0x000fe20000100a00 */
[----:B------:R0:W-:Y:S03]  /*88bf0*/  STL.64 [R1+0x348], R26 ;  /* 0x0003481a01007387 */ /* 0x0001e60000100a00 */
[----:B0-----:R-:W2:Y:S01]  /*88c00*/  LDL.LU.64 R26, [R1+0x4d50] ;  /* 0x004d5000011a7983 */ /* 0x001ea20000300a00 */
[----:B------:R-:W2:Y:S02]  /*88c10*/  LDL.LU.64 R24, [R1+0x4d48] ;  /* 0x004d480001187983 */ /* 0x000ea40000300a00 */
[----:B------:R-:W-:Y:S02]  /*88c20*/  IMAD.MOV.U32 R28, RZ, RZ, R18 ;  /* 0x000000ffff1c7224 */ /* 0x000fe400078e0012 */
[----:B------:R-:W-:Y:S02]  /*88c30*/  IMAD.MOV.U32 R14, RZ, RZ, R19 ;  /* 0x000000ffff0e7224 */ /* 0x000fe400078e0013 */
[----:B------:R-:W3:Y:S01]  /*88c40*/  LDL.LU.64 R18, [R1+0x4d40] ;  /* 0x004d400001127983 */ /* 0x000ee20000300a00 */
[----:B------:R-:W3:Y:S01]  /*88c50*/  LDL.LU.64 R16, [R1+0x4d38] ;  /* 0x004d380001107983 */ /* 0x000ee20000300a00 */
[----:B--2---:R-:W-:Y:S11]  /*88c60*/  HMMA.16816.F32.BF16 R24, R20, R6, R24 ;  /* 0x000000061418723c */ /* 0x004ff60000041818 */
[----:B------:R-:W-:Y:S11]  /*88c70*/  @!UPT UIADD3 URZ, URZ, URZ, URZ ;  /* 0x0000003f3f3ff290 */ /* 0x000ff6000fffe03f */
[----:B------:R-:W-:Y:S01]  /*88c80*/  @!UPT UIADD3 URZ, URZ, URZ, URZ ;  /* 0x0000003f3f3ff290 */ /* 0x000fe2000fffe03f */
[----:B------:R-:W-:Y:S01]  /*88c90*/  STL.64 [R1+0x330], R24 ;  /* 0x0003301801007387 */ /* 0x000fe20000100a00 */
[----:B------:R0:W-:Y:S03]  /*88ca0*/  STL.64 [R1+0x338], R26 ;  /* 0x0003381a01007387 */ /* 0x0001e60000100a00 */
[----:B0-----:R-:W2:Y:S01]  /*88cb0*/  LDL.LU.64 R26, [R1+0x4d30] ;  /* 0x004d3000011a7983 */ /* 0x001ea20000300a00 */
[----:B------:R-:W3:Y:S02]  /*88cc0*/  LDL.LU.64 R24, [R1+0x4d28] ;  /* 0x004d280001187983 */ /* 0x000ee40000300a00 */
[----:B------:R0:W-:Y:S02]  /*88cd0*/  STL.64 [R1+0x4b98], R6 ;  /* 0x004b980601007387 */ /* 0x0001e40000100a00 */
[----:B0-----:R-:W-:Y:S02]  /*88ce0*/  IMAD.MOV.U32 R6, RZ, RZ, R28 ;  /* 0x000000ffff067224 */ /* 0x001fe400078e001c */
[----:B------:R-:W-:Y:S01]  /*88cf0*/  IMAD.MOV.U32 R7, RZ, RZ, R14 ;  /* 0x000000ffff077224 */ /* 0x000fe200078e000e */
[----:B------:R-:W3:Y:S01]  /*88d00*/  LDL.LU R28, [R1+0x4d24] ;  /* 0x004d2400011c7983 */ /* 0x000ee20000300800 */
[----:B------:R-:W3:Y:S03]  /*88d10*/  LDL.LU R14, [R1+0x4d20] ;  /* 0x004d2000010e7983 */ /* 0x000ee60000300800 */
[----:B------:R0:W-:Y:S02]  /*88d20*/  STL.64 [R1+0x4bb0], R6 ;  /* 0x004bb00601007387 */ /* 0x0001e40000100a00 */
[----:B0-----:R-:W-:-:S02]  /*88d30*/  IMAD.MOV.U32 R6, RZ, RZ, R15 ;  /* 0x000000ffff067224 */ /* 0x001fc400078e000f */
[----:B------:R-:W-:Y:S01]  /*88d40*/  IMAD.MOV.U32 R7, RZ, RZ, R3 ;  /* 0x000000ffff077224 */ /* 0x000fe200078e0003 */
[----:B--2---:R-:W-:Y:S11]  /*88d50*/  HMMA.16816.F32.BF16 R8, R20, R26, R8 ;  /* 0x0000001a1408723c */ /* 0x004ff60000041808 */
[----:B------:R-:W-:Y:S11]  /*88d60*/  @!UPT UIADD3 URZ, URZ, URZ, URZ ;  /* 0x0000003f3f3ff290 */ /* 0x000ff6000fffe03f */
[----:B------:R-:W-:Y:S01]  /*88d70*/  @!UPT UIADD3 URZ, URZ, URZ, URZ ;  /* 0x0000003f3f3ff290 */ /* 0x000fe2000fffe03f */
[----:B------:R-:W-:Y:S01]  /*88d80*/  STL.64 [R1+0x320], R8 ;  /* 0x0003200801007387 */ /* 0x000fe20000100a00 */
[----:B------:R0:W-:Y:S03]  /*88d90*/  STL.64 [R1+0x328], R10 ;  /* 0x0003280a01007387 */ /* 0x0001e60000100a00 */
[----:B0-----:R-:W2:Y:S01]  /*88da0*/  LDL.LU.64 R10, [R1+0x4d18] ;  /* 0x004d1800010a7983 */ /* 0x001ea20000300a00 */
[----:B------:R-:W2:Y:S02]  /*88db0*/  LDL.LU.64 R8, [R1+0x4d10] ;  /* 0x004d100001087983 */ /* 0x000ea40000300a00 */
[----:B------:R-:W2:Y:S02]  /*88dc0*/  LDL.LU R15, [R1+0x4d0c] ;  /* 0x004d0c00010f7983 */ /* 0x000ea40000300800 */
[----:B------:R-:W4:Y:S01]  /*88dd0*/  LDL.LU R3, [R1+0x4d08] ;  /* 0x004d080001037983 */ /* 0x000f220000300800 */
[----:B------:R-:W-:Y:S01]  /*88de0*/  STL.64 [R1+0x4bc8], R6 ;  /* 0x004bc80601007387 */ /* 0x000fe20000100a00 */
[----:B------:R-:W-:Y:S02]  /*88df0*/  STL.64 [R1+0x4b90], R26 ;  /* 0x004b901a01007387 */ /* 0x000fe40000100a00 */
[----:B---3--:R0:W-:Y:S02]  /*88e00*/  STL.64 [R1+0x4b88], R24 ;  /* 0x004b881801007387 */ /* 0x0081e40000100a00 */
[----:B0-----:R-:W3:Y:S01]  /*88e10*/  LDL.LU R24, [R1+0xe0] ;  /* 0x0000e00001187983 */ /* 0x001ee20000300800 */
[----:B------:R-:W3:Y:S02]  /*88e20*/  LDL.LU R25, [R1+0xe4] ;  /* 0x0000e40001197983 */ /* 0x000ee40000300800 */
[----:B------:R-:W-:-:S02]  /*88e30*/  IMAD.MOV.U32 R6, RZ, RZ, R5 ;  /* 0x000000ffff067224 */ /* 0x000fc400078e0005 */
[----:B------:R-:W-:Y:S02]  /*88e40*/  IMAD.MOV.U32 R7, RZ, RZ, R4 ;  /* 0x000000ffff077224 */ /* 0x000fe400078e0004 */
[----:B------:R-:W-:Y:S02]  /*88e50*/  IMAD.MOV.U32 R26, RZ, RZ, R14 ;  /* 0x000000ffff1a7224 */ /* 0x000fe400078e000e */
[----:B------:R-:W4:Y:S01]  /*88e60*/  LDL.LU R14, [R1+0x4d04] ;  /* 0x004d0400010e7983 */ /* 0x000f220000300800 */
[----:B--2---:R-:W-:-:S03]  /*88e70*/  IMAD.MOV.U32 R27, RZ, RZ, R15 ;  /* 0x000000ffff1b7224 */ /* 0x004fc600078e000f */
[----:B------:R-:W2:Y:S01]  /*88e80*/  LDL.LU R15, [R1+0x4d00] ;  /* 0x004d0000010f7983 */ /* 0x000ea20000300800 */
[----:B------:R-:W-:Y:S02]  /*88e90*/  STL.64 [R1+0x4be0], R6 ;  /* 0x004be00601007387 */ /* 0x000fe40000100a00 */
[----:B------:R-:W-:Y:S01]  /*88ea0*/  STL.64 [R1+0x4ba8], R26 ;  /* 0x004ba81a01007387 */ /* 0x000fe20000100a00 */
[----:B---3--:R0:W-:Y:S04]  /*88eb0*/  STL.64 [R1+0x4ba0], R24 ;  /* 0x004ba01801007387 */ /* 0x0081e80000100a00 */
[----:B0-----:R-:W3:Y:S01]  /*88ec0*/  LDL.LU R24, [R1+0xf0] ;  /* 0x0000f00001187983 */ /* 0x001ee20000300800 */
[----:B------:R-:W3:Y:S02]  /*88ed0*/  LDL.LU R25, [R1+0xf4] ;  /* 0x0000f40001197983 */ /* 0x000ee40000300800 */
[----:B------:R-:W2:Y:S02]  /*88ee0*/  LDL.LU R26, [R1+0xf8] ;  /* 0x0000f800011a7983 */ /* 0x000ea40000300800 */
[----:B------:R-:W2:Y:S02]  /*88ef0*/  LDL.LU R27, [R1+0xfc] ;  /* 0x0000fc00011b7983 */ /* 0x000ea40000300800 */
[----:B------:R-:W-:-:S02]  /*88f00*/  IMAD.MOV.U32 R6, RZ, RZ, R2 ;  /* 0x000000ffff067224 */ /* 0x000fc400078e0002 */
[----:B------:R-:W-:Y:S01]  /*88f10*/  IMAD.MOV.U32 R7, RZ, RZ, R29 ;  /* 0x000000ffff077224 */ /* 0x000fe200078e001d */
[----:B------:R-:W4:Y:S04]  /*88f20*/  LDL.LU R2, [R1+0x4cfc] ;  /* 0x004cfc0001027983 */ /* 0x000f280000300800 */
[----:B------:R-:W-:Y:S04]  /*88f30*/  STL.64 [R1+0x4bf8], R6 ;  /* 0x004bf80601007387 */ /* 0x000fe80000100a00 */
[----:B--2---:R-:W-:Y:S01]  /*88f40*/  STL.64 [R1+0x4bc0], R26 ;  /* 0x004bc01a01007387 */ /* 0x004fe20000100a00 */
[----:B---3--:R0:W-:Y:S03]  /*88f50*/  STL.64 [R1+0x4bb8], R24 ;  /* 0x004bb81801007387 */ /* 0x0081e60000100a00 */
[----:B0-----:R-:W2:Y:S01]  /*88f60*/  LDL.LU R24, [R1+0x100] ;  /* 0x0001000001187983 */ /* 0x001ea20000300800 */
[----:B------:R-:W2:Y:S02]  /*88f70*/  LDL.LU R25, [R1+0x104] ;  /* 0x0001040001197983 */ /* 0x000ea40000300800 */
[----:B------:R-:W-:-:S02]  /*88f80*/  IMAD.MOV.U32 R6, RZ, RZ, R19 ;  /* 0x000000ffff067224 */ /* 0x000fc400078e0013 */
[----:B------:R-:W-:Y:S02]  /*88f90*/  IMAD.MOV.U32 R7, RZ, RZ, R18 ;  /* 0x000000ffff077224 */ /* 0x000fe400078e0012 */
[----:B------:R-:W-:Y:S02]  /*88fa0*/  IMAD.MOV.U32 R26, RZ, RZ, R15 ;  /* 0x000000ffff1a7224 */ /* 0x000fe400078e000f */
[----:B----4-:R-:W-:Y:S01]  /*88fb0*/  IMAD.MOV.U32 R27, RZ, RZ, R14 ;  /* 0x000000ffff1b7224 */ /* 0x010fe200078e000e */
[----:B------:R-:W3:Y:S01]  /*88fc0*/  LDL.LU R15, [R1+0x4cf8] ;  /* 0x004cf800010f7983 */ /* 0x000ee20000300800 */
[----:B------:R-:W4:Y:S02]  /*88fd0*/  LDL.LU R14, [R1+0x4cf4] ;  /* 0x004cf400010e7983 */ /* 0x000f240000300800 */
[----:B------:R-:W-:Y:S01]  /*88fe0*/  STL.64 [R1+0x4c10], R6 ;  /* 0x004c100601007387 */ /* 0x000fe20000100a00 */
[----:B------:R-:W-:Y:S04]  /*88ff0*/  STL.64 [R1+0x4bd8], R26 ;  /* 0x004bd81a01007387 */ /* 0x000fe80000100a00 */
[----:B--2---:R0:W-:Y:S04]  /*89000*/  STL.64 [R1+0x4bd0], R24 ;  /* 0x004bd01801007387 */ /* 0x0041e80000100a00 */
[----:B0-----:R-:W2:Y:S01]  /*89010*/  LDL.LU R24, [R1+0x110] ;  /* 0x0001100001187983 */ /* 0x001ea20000300800 */
[----:B------:R-:W2:Y:S02]  /*89020*/  LDL.LU R25, [R1+0x114] ;  /* 0x0001140001197983 */ /* 0x000ea40000300800 */
[----:B------:R-:W2:Y:S02]  /*89030*/  LDL.LU R26, [R1+0x118] ;  /* 0x00011800011a7983 */ /* 0x000ea40000300800 */
[----:B------:R-:W-:-:S02]  /*89040*/  IMAD.MOV.U32 R6, RZ, RZ, R17 ;  /* 0x000000ffff067224 */ /* 0x000fc400078e0011 */
[----:B------:R-:W-:Y:S02]  /*89050*/  IMAD.MOV.U32 R7, RZ, RZ, R16 ;  /* 0x000000ffff077224 */ /* 0x000fe400078e0010 */
[----:B------:R-:W-:Y:S02]  /*89060*/  IMAD.MOV.U32 R27, RZ, RZ, R2 ;  /* 0x000000ffff1b7224 */ /* 0x000fe400078e0002 */
[----:B------:R-:W3:Y:S01]  /*89070*/  LDL.LU R2, [R1+0x4cf0] ;  /* 0x004cf00001027983 */ /* 0x000ee20000300800 */
[----:B------:R0:W-:Y:S02]  /*89080*/  STL.64 [R1+0x4c28], R6 ;  /* 0x004c280601007387 */ /* 0x0001e40000100a00 */
[----:B0-----:R-:W-:Y:S02]  /*89090*/  IMAD.MOV.U32 R6, RZ, RZ, R13 ;  /* 0x000000ffff067224 */ /* 0x001fe400078e000d */
[----:B------:R-:W-:-:S05]  /*890a0*/  IMAD.MOV.U32 R7, RZ, RZ, R12 ;  /* 0x000000ffff077224 */ /* 0x000fca00078e000c */
[----:B------:R-:W-:Y:S04]  /*890b0*/  STL.64 [R1+0x4c40], R6 ;  /* 0x004c400601007387 */ /* 0x000fe80000100a00 */
[----:B--2---:R-:W-:Y:S01]  /*890c0*/  STL.64 [R1+0x4bf0], R26 ;  /* 0x004bf01a01007387 */ /* 0x004fe20000100a00 */
[----:B------:R0:W-:Y:S03]  /*890d0*/  STL.64 [R1+0x4be8], R24 ;  /* 0x004be81801007387 */ /* 0x0001e60000100a00 */
[----:B0-----:R-:W2:Y:S01]  /*890e0*/  LDL.LU R24, [R1+0x120] ;  /* 0x0001200001187983 */ /* 0x001ea20000300800 */
[----:B------:R-:W2:Y:S02]  /*890f0*/  LDL.LU R25, [R1+0x124] ;  /* 0x0001240001197983 */ /* 0x000ea40000300800 */
[----:B------:R-:W-:-:S02]  /*89100*/  IMAD.MOV.U32 R6, RZ, RZ, R11 ;  /* 0x000000ffff067224 */ /* 0x000fc400078e000b */
[----:B------:R-:W-:Y:S02]  /*89110*/  IMAD.MOV.U32 R7, RZ, RZ, R10 ;  /* 0x000000ffff077224 */ /* 0x000fe400078e000a */
[----:B----4-:R-:W-:Y:S02]  /*89120*/  IMAD.MOV.U32 R26, RZ, RZ, R14 ;  /* 0x000000ffff1a7224 */ /* 0x010fe400078e000e */
[----:B---3--:R-:W-:Y:S01]  /*89130*/  IMAD.MOV.U32 R27, RZ, RZ, R15 ;  /* 0x000000ffff1b7224 */ /* 0x008fe200078e000f */
[----:B------:R-:W3:Y:S01]  /*89140*/  LDL.LU R14, [R1+0x4cec] ;  /* 0x004cec00010e7983 */ /* 0x000ee20000300800 */
[----:B------:R-:W4:Y:S02]  /*89150*/  LDL.LU R15, [R1+0x4ce8] ;  /* 0x004ce800010f7983 */ /* 0x000f240000300800 */
[----:B------:R-:W-:Y:S01]  /*89160*/  STL.64 [R1+0x4c58], R6 ;  /* 0x004c580601007387 */ /* 0x000fe20000100a00 */
[----:B------:R0:W-:Y:S02]  /*89170*/  STL.64 [R1+0x4c08], R26 ;  /* 0x004c081a01007387 */ /* 0x0001e40000100a00 */
[----:B0-----:R-:W-:-:S02]  /*89180*/  IMAD.MOV.U32 R27, RZ, RZ, R2 ;  /* 0x000000ffff1b7224 */ /* 0x001fc400078e0002 */
[----:B--2---:R0:W-:Y:S04]  /*89190*/  STL.64 [R1+0x4c00], R24 ;  /* 0x004c001801007387 */ /* 0x0041e80000100a00 */
[----:B0-----:R-:W2:Y:S01]  /*891a0*/  LDL.LU R24, [R1+0x130] ;  /* 0x0001300001187983 */ /* 0x001ea20000300800 */
[----:B------:R-:W2:Y:S02]  /*891b0*/  LDL.LU R25, [R1+0x134] ;  /* 0x0001340001197983 */ /* 0x000ea40000300800 */
[----:B------:R-:W2:Y:S02]  /*891c0*/  LDL.LU R26, [R1+0x138] ;  /* 0x00013800011a7983 */ /* 0x000ea40000300800 */
[----:B------:R-:W2:Y:S01]  /*891d0*/  LDL.LU R2, [R1+0x4ce4] ;  /* 0x004ce40001027983 */ /* 0x000ea20000300800 */
[----:B------:R-:W2:Y:S01]  /*891e0*/  LDL.LU.64 R18, [R1+0x188] ;  /* 0x0001880001127983 */ /* 0x000ea20000300a00 */
[----:B------:R-:W-:-:S02]  /*891f0*/  IMAD.MOV.U32 R6, RZ, RZ, R9 ;  /* 0x000000ffff067224 */ /* 0x000fc400078e0009 */
[----:B------:R-:W-:Y:S01]  /*89200*/  IMAD.MOV.U32 R7, RZ, RZ, R8 ;  /* 0x000000ffff077224 */ /* 0x000fe200078e0008 */
[----:B--2---:R-:W-:Y:S04]  /*89210*/  STL.64 [R1+0x4ca8], R18 ;  /* 0x004ca81201007387 */ /* 0x004fe80000100a00 */
[----:B------:R0:W-:Y:S02]  /*89220*/  STL.64 [R1+0x4c88], R6 ;  /* 0x004c880601007387 */ /* 0x0001e40000100a00 */
[----:B------:R-:W2:Y:S02]  /*89230*/  LDL.LU R4, [R1+0x190] ;  /* 0x0001900001047983 */ /* 0x000ea40000300800 */
[----:B------:R-:W2:Y:S01]  /*89240*/  LDL.LU R5, [R1+0x194] ;  /* 0x0001940001057983 */ /* 0x000ea20000300800 */
[----:B0-----:R-:W2:Y:S01]  /*89250*/  LDL.LU R6, [R1+0x198] ;  /* 0x0001980001067983 */ /* 0x001ea20000300800 */
[----:B------:R-:W2:Y:S02]  /*89260*/  LDL.LU R7, [R1+0x19c] ;  /* 0x00019c0001077983 */ /* 0x000ea40000300800 */
[----:B------:R-:W2:Y:S02]  /*89270*/  LDL.LU.64 R18, [R1+0xb8] ;  /* 0x0000b80001127983 */ /* 0x000ea40000300a00 */
[----:B--2---:R-:W-:Y:S01]  /*89280*/  STL.64 [R1+0x4cc0], R18 ;  /* 0x004cc01201007387 */ /* 0x004fe20000100a00 */
[----:B------:R-:W-:Y:S02]  /*89290*/  STL.64 [R1+0x4ca0], R6 ;  /* 0x004ca00601007387 */ /* 0x000fe40000100a00 */
[----:B------:R0:W-:Y:S02]  /*892a0*/  STL.64 [R1+0x4c98], R4 ;  /* 0x004c980401007387 */ /* 0x0001e40000100a00 */
[----:B0-----:R-:W2:Y:S01]  /*892b0*/  LDL.LU R4, [R1+0x1b0] ;  /* 0x0001b00001047983 */ /* 0x001ea20000300800 */
[----:B------:R-:W2:Y:S02]  /*892c0*/  LDL.LU R5, [R1+0x1b4] ;  /* 0x0001b40001057983 */ /* 0x000ea40000300800 */
[----:B------:R-:W2:Y:S02]  /*892d0*/  LDL.LU R6, [R1+0x1b8] ;  /* 0x0001b80001067983 */ /* 0x000ea40000300800 */
[----:B------:R-:W2:Y:S01]  /*892e0*/  LDL.LU R7, [R1+0x1bc] ;  /* 0x0001bc0001077983 */ /* 0x000ea20000300800 */
        /* <DEDUP_REMOVED lines=16> */
[----:B0-----:R-:W2:Y:S01]  /*893f0*/  LDL.LU R24, [R1+0x140] ;  /* 0x0001400001187983 */ /* 0x001ea20000300800 */
[----:B------:R-:W2:Y:S02]  /*89400*/  LDL.LU R25, [R1+0x144] ;  /* 0x0001440001197983 */ /* 0x000ea40000300800 */
[----:B----4-:R-:W-:-:S02]  /*89410*/  IMAD.MOV.U32 R26, RZ, RZ, R15 ;  /* 0x000000ffff1a7224 */ /* 0x010fc400078e000f */
[----:B---3--:R-:W-:Y:S01]  /*89420*/  IMAD.MOV.U32 R27, RZ, RZ, R14 ;  /* 0x000000ffff1b7224 */ /* 0x008fe200078e000e */
[----:B------:R-:W3:Y:S01]  /*89430*/  LDL.LU R15, [R1+0x4ce0] ;  /* 0x004ce000010f7983 */ /* 0x000ee20000300800 */
[----:B------:R-:W4:Y:S03]  /*89440*/  LDL.LU R14, [R1+0x4cdc] ;  /* 0x004cdc00010e7983 */ /* 0x000f260000300800 */
[----:B------:R-:W-:Y:S04]  /*89450*/  STL.64 [R1+0x4c38], R26 ;  /* 0x004c381a01007387 */ /* 0x000fe80000100a00 */
[----:B--2---:R0:W-:Y:S04]  /*89460*/  STL.64 [R1+0x4c30], R24 ;  /* 0x004c301801007387 */ /* 0x0041e80000100a00 */
[----:B0-----:R-:W2:Y:S01]  /*89470*/  LDL.LU R24, [R1+0x150] ;  /* 0x0001500001187983 */ /* 0x001ea20000300800 */
[----:B------:R-:W2:Y:S02]  /*89480*/  LDL.LU R25, [R1+0x154] ;  /* 0x0001540001197983 */ /* 0x000ea40000300800 */
[----:B------:R-:W2:Y:S02]  /*89490*/  LDL.LU R26, [R1+0x158] ;  /* 0x00015800011a7983 */ /* 0x000ea40000300800 */
[----:B------:R-:W-:-:S02]  /*894a0*/  IMAD.MOV.U32 R27, RZ, RZ, R2 ;  /* 0x000000ffff1b7224 */ /* 0x000fc400078e0002 */
[----:B------:R-:W3:Y:S04]  /*894b0*/  LDL.LU R2, [R1+0x4cd8] ;  /* 0x004cd80001027983 */ /* 0x000ee80000300800 */
[----:B--2---:R3:W-:Y:S01]  /*894c0*/  STL.64 [R1+0x4c50], R26 ;  /* 0x004c501a01007387 */ /* 0x0047e20000100a00 */
[----:B------:R0:W-:Y:S02]  /*894d0*/  STL.64 [R1+0x4c48], R24 ;  /* 0x004c481801007387 */ /* 0x0001e40000100a00 */
[----:B---3--:R-:W-:Y:S01]  /*894e0*/  IMAD.MOV.U32 R26, RZ, RZ, R15 ;  /* 0x000000ffff1a7224 */ /* 0x008fe200078e000f */
[----:B0-----:R-:W2:Y:S01]  /*894f0*/  LDL.LU R24, [R1+0x160] ;  /* 0x0001600001187983 */ /* 0x001ea20000300800 */
[----:B----4-:R-:W-:Y:S02]  /*89500*/  IMAD.MOV.U32 R25, RZ, RZ, R14 ;  /* 0x000000ffff197224 */ /* 0x010fe400078e000e */
[----:B------:R-:W3:Y:S02]  /*89510*/  LDL.LU R14, [R1+0x4cd4] ;  /* 0x004cd400010e7983 */ /* 0x000ee40000300800 */
[----:B------:R-:W3:Y:S01]  /*89520*/  LDL.LU R15, [R1+0x4cd0] ;  /* 0x004cd000010f7983 */ /* 0x000ee20000300800 */
[----:B------:R-:W4:Y:S01]  /*89530*/  LDL.LU R27, [R1+0x16c] ;  /* 0x00016c00011b7983 */ /* 0x000f220000300800 */
[C---:B---3--:R-:W-:Y:S03]  /*89540*/  HMMA.16816.F32.BF16 R8, R20.reuse, R14, R8 ;  /* 0x0000000e1408723c */ /* 0x048fe60000041808 */
[----:B----4-:R-:W-:Y:S01]  /*89550*/  STL.64 [R1+0x4c68], R26 ;  /* 0x004c681a01007387 */ /* 0x010fe20000100a00 */
[----:B--2---:R0:W-:Y:S03]  /*89560*/  STL.64 [R1+0x4c60], R24 ;  /* 0x004c601801007387 */ /* 0x0041e60000100a00 */
[----:B0-----:R-:W2:Y:S01]  /*89570*/  LDL.LU R24, [R1+0x170] ;  /* 0x0001700001187983 */ /* 0x001ea20000300800 */
[----:B------:R-:W2:Y:S02]  /*89580*/  LDL.LU R25, [R1+0x174] ;  /* 0x0001740001197983 */ /* 0x000ea40000300800 */
[----:B------:R-:W2:Y:S11]  /*89590*/  LDL.LU R26, [R1+0x178] ;  /* 0x00017800011a7983 */ /* 0x000eb60000300800 */
[----:B------:R-:W-:Y:S02]  /*895a0*/  @!UPT UIADD3 URZ, URZ, URZ, URZ ;  /* 0x0000003f3f3ff290 */ /* 0x000fe4000fffe03f */
[----:B------:R-:W-:Y:S01]  /*895b0*/  STL.64 [R1+0x310], R8 ;  /* 0x0003100801007387 */ /* 0x000fe20000100a00 */
[----:B------:R0:W-:Y:S03]  /*895c0*/  STL.64 [R1+0x318], R10 ;  /* 0x0003180a01007387 */ /* 0x0001e60000100a00 */
[----:B0-----:R-:W3:Y:S02]  /*895d0*/  LDL.LU.64 R10, [R1+0x4cc8] ;  /* 0x004cc800010a7983 */ /* 0x001ee40000300a00 */
[C---:B---3--:R-:W-:Y:S11]  /*895e0*/  HMMA.16816.F32.BF16 R16, R20.reuse, R10, R16 ;  /* 0x0000000a1410723c */ /* 0x048ff60000041810 */
[----:B------:R-:W-:Y:S11]  /*895f0*/  @!UPT UIADD3 URZ, URZ, URZ, URZ ;  /* 0x0000003f3f3ff290 */ /* 0x000ff6000fffe03f */
[----:B------:R-:W-:Y:S01]  /*89600*/  @!UPT UIADD3 URZ, URZ, URZ, URZ ;  /* 0x0000003f3f3ff290 */ /* 0x000fe2000fffe03f */
[----:B------:R-:W-:Y:S01]  /*89610*/  STL.64 [R1+0x300], R16 ;  /* 0x0003001001007387 */ /* 0x000fe20000100a00 */
[----:B------:R0:W-:Y:S03]  /*89620*/  STL.64 [R1+0x308], R18 ;  /* 0x0003081201007387 */ /* 0x0001e60000100a00 */
[----:B0-----:R-:W3:Y:S01]  /*89630*/  LDL.LU.64 R18, [R1+0x4cc0] ;  /* 0x004cc00001127983 */ /* 0x001ee20000300a00 */
[----:B------:R-:W-:Y:S01]  /*89640*/  IMAD.MOV.U32 R27, RZ, RZ, R2 ;  /* 0x000000ffff1b7224 */ /* 0x000fe200078e0002 */
[C---:B---3--:R-:W-:Y:S01]  /*89650*/  HMMA.16816.F32.BF16 R4, R20.reuse, R18, R4 ;  /* 0x000000121404723c */ /* 0x048fe20000041804 */
[----:B------:R-:W-:Y:S02]  /*89660*/  IMAD.MOV.U32 R2, RZ, RZ, R18 ;  /* 0x000000ffff027224 */ /* 0x000fe400078e0012 */
[----:B------:R-:W-:Y:S11]  /*89670*/  IMAD.MOV.U32 R29, RZ, RZ, R19 ;  /* 0x000000ffff1d7224 */ /* 0x000ff600078e0013 */
[----:B------:R-:W-:Y:S09]  /*89680*/  @!UPT UIADD3 URZ, URZ, URZ, URZ ;  /* 0x0000003f3f3ff290 */ /* 0x000ff2000fffe03f */
[----:B------:R-:W-:Y:S01]  /*89690*/  STL.64 [R1+0x2f0], R4 ;  /* 0x0002f00401007387 */ /* 0x000fe20000100a00 */
[----:B------:R0:W-:Y:S03]  /*896a0*/  STL.64 [R1+0x2f8], R6 ;  /* 0x0002f80601007387 */ /* 0x0001e60000100a00 */
[----:B0-----:R-:W3:Y:S01]  /*896b0*/  LDL.LU.64 R6, [R1+0x4cb8] ;  /* 0x004cb80001067983 */ /* 0x001ee20000300a00 */
[----:B------:R-:W3:Y:S02]  /*896c0*/  LDL.LU.64 R4, [R1+0x4cb0] ;  /* 0x004cb00001047983 */ /* 0x000ee40000300a00 */
[----:B------:R-:W3:Y:S02]  /*896d0*/  LDL.LU.64 R18, [R1+0x4ca8] ;  /* 0x004ca80001127983 */ /* 0x000ee40000300a00 */
[----:B---3--:R-:W-:Y:S01]  /*896e0*/  HMMA.16816.F32.BF16 R4, R20, R18, R4 ;  /* 0x000000121404723c */ /* 0x008fe20000041804 */
[----:B------:R-:W-:-:S02]  /*896f0*/  IMAD.MOV.U32 R13, RZ, RZ, R18 ;  /* 0x000000ffff0d7224 */ /* 0x000fc400078e0012 */
        /* <DEDUP_REMOVED lines=8> */
[----:B------:R-:W2:Y:S01]  /*89780*/  LDL.LU.64 R6, [R1+0x4c88] ;  /* 0x004c880001067983 */ /* 0x000ea20000300a00 */
[----:B------:R-:W-:-:S02]  /*89790*/  IMAD.MOV.U32 R9, RZ, RZ, R18 ;  /* 0x000000ffff097224 */ /* 0x000fc400078e0012 */
[----:B------:R-:W-:Y:S11]  /*897a0*/  IMAD.MOV.U32 R8, RZ, RZ, R19 ;  /* 0x000000ffff087224 */ /* 0x000ff600078e0013 */
[----:B------:R-:W-:Y:S08]  /*897b0*/  @!UPT UIADD3 URZ, URZ, URZ, URZ ;  /* 0x0000003f3f3ff290 */ /* 0x000ff0000fffe03f */
[----:B------:R0:W-:Y:S01]  /*897c0*/  STL.64 [R1+0x2d0], R20 ;  /* 0x0002d01401007387 */ /* 0x0001e20000100a00 */
[----:B------:R1:W-:Y:S02]  /*897d0*/  STL.64 [R1+0x2d8], R22 ;  /* 0x0002d81601007387 */ /* 0x0003e40000100a00 */
[----:B------:R-:W2:Y:S02]  /*897e0*/  LDL.LU.64 R18, [R1+0x4c80] ;  /* 0x004c800001127983 */ /* 0x000ea40000300a00 */
[----:B------:R-:W2:Y:S01]  /*897f0*/  LDL.LU.64 R16, [R1+0x4c78] ;  /* 0x004c780001107983 */ /* 0x000ea20000300a00 */
[----:B0-----:R-:W3:Y:S01]  /*89800*/  LDL.LU R20, [R1+0xc0] ;  /* 0x0000c00001147983 */ /* 0x001ee20000300800 */
[----:B------:R-:W3:Y:S02]  /*89810*/  LDL.LU R21, [R1+0xc4] ;  /* 0x0000c40001157983 */ /* 0x000ee40000300800 */
[----:B-1----:R-:W3:Y:S02]  /*89820*/  LDL.LU R22, [R1+0xc8] ;  /* 0x0000c80001167983 */ /* 0x002ee40000300800 */
[----:B------:R-:W-:-:S02]  /*89830*/  IMAD.MOV.U32 R23, RZ, RZ, R3 ;  /* 0x000000ffff177224 */ /* 0x000fc400078e0003 */
[----:B------:R-:W4:Y:S01]  /*89840*/  LDL.LU R3, [R1+0x4c70] ;  /* 0x004c700001037983 */ /* 0x000f220000300800 */
[C---:B--2---:R-:W-:Y:S03]  /*89850*/  HMMA.16816.F32.BF16 R4, R16.reuse, R6, R24 ;  /* 0x000000061004723c */ /* 0x044fe60000041818 */
[----:B------:R-:W2:Y:S01]  /*89860*/  LDL.LU.64 R26, [R1+0x4c68] ;  /* 0x004c6800011a7983 */ /* 0x000ea20000300a00 */
[----:B------:R-:W2:Y:S11]  /*89870*/  LDL.LU.64 R24, [R1+0x4c60] ;  /* 0x004c600001187983 */ /* 0x000eb60000300a00 */
[----:B------:R-:W-:Y:S08]  /*89880*/  @!UPT UIADD3 URZ, URZ, URZ, URZ ;  /* 0x0000003f3f3ff290 */ /* 0x000ff0000fffe03f */
[----:B------:R-:W-:Y:S01]  /*89890*/  STL.64 [R1+0x170], R4 ;  /* 0x0001700401007387 */ /* 0x000fe20000100a00 */
[----:B------:R0:W-:Y:S03]  /*898a0*/  STL.64 [R1+0x178], R6 ;  /* 0x0001780601007387 */ /* 0x0001e60000100a00 */
[----:B0-----:R-:W2:Y:S02]  /*898b0*/  LDL.LU.64 R6, [R1+0x4c58] ;  /* 0x004c580001067983 */ /* 0x001ea40000300a00 */
[C---:B--2---:R-:W-:Y:S02]  /*898c0*/  HMMA.16816.F32.BF16 R4, R16.reuse, R6, R24 ;  /* 0x000000061004723c */ /* 0x044fe40000041818 */
[----:B------:R-:W2:Y:S01]  /*898d0*/  LDL.LU.64 R26, [R1+0x4c50] ;  /* 0x004c5000011a7983 */ /* 0x000ea20000300a00 */
[----:B------:R-:W2:Y:S11]  /*898e0*/  LDL.LU.64 R24, [R1+0x4c48] ;  /* 0x004c480001187983 */ /* 0x000eb60000300a00 */
[----:B------:R-:W-:Y:S09]  /*898f0*/  @!UPT UIADD3 URZ, URZ, URZ, URZ ;  /* 0x0000003f3f3ff290 */ /* 0x000ff2000fffe03f */
        /* <DEDUP_REMOVED lines=58> */
[----:B0-----:R-:W2:Y:S01]  /*89ca0*/  LDL.LU.64 R6, [R1+0x4b80] ;  /* 0x004b800001067983 */ /* 0x001ea20000300a00 */
[----:B------:R-:W2:Y:S01]  /*89cb0*/  LDL.LU.64 R4, [R1+0x4b78] ;  /* 0x004b780001047983 */ /* 0x000ea20000300a00 */
[C---:B---3--:R-:W-:Y:S08]  /*89cc0*/  HMMA.16816.F32.BF16 R20, R16.reuse, R14, R20 ;  /* 0x0000000e1014723c */ /* 0x048ff00000041814 */
[----:B--2---:R-:W-:Y:S11]  /*89cd0*/  HMMA.16816.F32.BF16 R4, R16, R26, R4 ;  /* 0x0000001a1004723c */ /* 0x004ff60000041804 */
[----:B------:R-:W-:Y:S11]  /*89ce0*/  @!UPT UIADD3 URZ, URZ, URZ, URZ ;  /* 0x0000003f3f3ff290 */ /* 0x000ff6000fffe03f */
[----:B------:R-:W-:Y:S01]  /*89cf0*/  @!UPT UIADD3 URZ, URZ, URZ, URZ ;  /* 0x0000003f3f3ff290 */ /* 0x000fe2000fffe03f */
[----:B------:R-:W-:Y:S01]  /*89d00*/  STL.64 [R1+0xd0], R4 ;  /* 0x0000d00401007387 */ /* 0x000fe20000100a00 */
[----:B------:R0:W-:Y:S03]  /*89d10*/  STL.64 [R1+0xd8], R6 ;  /* 0x0000d80601007387 */ /* 0x0001e60000100a00 */
[----:B0-----:R-:W2:Y:S01]  /*89d20*/  LDL.LU.64 R6, [R1+0x4b70] ;  /* 0x004b700001067983 */ /* 0x001ea20000300a00 */
[----:B------:R-:W2:Y:S02]  /*89d30*/  LDL.LU.64 R4, [R1+0x4b68] ;  /* 0x004b680001047983 */ /* 0x000ea40000300a00 */
[----:B------:R-:W-:Y:S02]  /*89d40*/  IMAD.MOV.U32 R26, RZ, RZ, R2 ;  /* 0x000000ffff1a7224 */ /* 0x000fe400078e0002 */
[----:B------:R-:W3:Y:S01]  /*89d50*/  LDL.LU R2, [R1+0x4b60] ;  /* 0x004b600001027983 */ /* 0x000ee20000300800 */
[----:B------:R-:W-:-:S02]  /*89d60*/  IMAD.MOV.U32 R27, RZ, RZ, R29 ;  /* 0x000000ffff1b7224 */ /* 0x000fc400078e001d */
[----:B------:R-:W3:Y:S02]  /*89d70*/  LDL.LU R29, [R1+0x4b5c] ;  /* 0x004b5c00011d7983 */ /* 0x000ee40000300800 */
[----:B------:R-:W-:Y:S01]  /*89d80*/  STL.64 [R1+0xc0], R20 ;  /* 0x0000c01401007387 */ /* 0x000fe20000100a00 */
[----:B------:R-:W-:Y:S02]  /*89d90*/  STL.64 [R1+0xc8], R22 ;  /* 0x0000c81601007387 */ /* 0x000fe40000100a00 */
[----:B----4-:R-:W0:Y:S02]  /*89da0*/  LDSM.16.MT88.4 R20, [R3+0x42000] ;  /* 0x042000000314783b */ /* 0x010e240000004200 */
[----:B0-----:R-:W-:Y:S01]  /*89db0*/  STL.64 [R1+0x4b38], R22 ;  /* 0x004b381601007387 */ /* 0x001fe20000100a00 */
[----:B--2---:R-:W-:Y:S11]  /*89dc0*/  HMMA.16816.F32.BF16 R4, R16, R10, R4 ;  /* 0x0000000a1004723c */ /* 0x004ff60000041804 */
[----:B------:R-:W-:Y:S11]  /*89dd0*/  @!UPT UIADD3 URZ, URZ, URZ, URZ ;  /* 0x0000003f3f3ff290 */ /* 0x000ff6000fffe03f */
[----:B------:R-:W-:Y:S01]  /*89de0*/  @!UPT UIADD3 URZ, URZ, URZ, URZ ;  /* 0x0000003f3f3ff290 */ /* 0x000fe2000fffe03f */
[----:B------:R-:W-:Y:S01]  /*89df0*/  STL.64 [R1+0xa0], R4 ;  /* 0x0000a00401007387 */ /* 0x000fe20000100a00 */
[----:B------:R-:W-:Y:S02]  /*89e00*/  STL.64 [R1+0xa8], R6 ;  /* 0x0000a80601007387 */ /* 0x000fe40000100a00 */
[----:B------:R-:W-:Y:S02]  /*89e10*/  STL.64 [R1+0x4b30], R20 ;  /* 0x004b301401007387 */ /* 0x000fe40000100a00 */
[----:B---3--:R-:W0:Y:S04]  /*89e20*/  LDSM.16.M88.4 R20, [R2+0x100] ;  /* 0x000100000214783b */ /* 0x008e280000000200 */
[----:B------:R-:W1:Y:S04]  /*89e30*/  LDSM.16.M88.4 R4, [R2+0x4100] ;  /* 0x004100000204783b */ /* 0x000e680000000200 */
[----:B0-----:R0:W-:Y:S01]  /*89e40*/  STL.64 [R1+0x90], R20 ;  /* 0x0000901401007387 */ /* 0x0011e20000100a00 */
[----:B------:R2:W-:Y:S03]  /*89e50*/  STL.64 [R1+0x98], R22 ;  /* 0x0000981601007387 */ /* 0x0005e60000100a00 */
[----:B0-----:R-:W3:Y:S01]  /*89e60*/  LDL.LU R20, [R1+0x2b0] ;  /* 0x0002b00001147983 */ /* 0x001ee20000300800 */
[----:B-1----:R-:W-:Y:S02]  /*89e70*/  STL.64 [R1+0x80], R4 ;  /* 0x0000800401007387 */ /* 0x002fe40000100a00 */
[----:B------:R-:W-:Y:S02]  /*89e80*/  STL.64 [R1+0x88], R6 ;  /* 0x0000880601007387 */ /* 0x000fe40000100a00 */
[----:B------:R-:W3:Y:S01]  /*89e90*/  LDL.LU R21, [R1+0x2b4] ;  /* 0x0002b40001157983 */ /* 0x000ee20000300800 */
[----:B--2---:R-:W2:Y:S01]  /*89ea0*/  LDL.LU R22, [R1+0x2b8] ;  /* 0x0002b80001167983 */ /* 0x004ea20000300800 */
[----:B------:R-:W2:Y:S03]  /*89eb0*/  LDL.LU R23, [R1+0x2bc] ;  /* 0x0002bc0001177983 */ /* 0x000ea60000300800 */
[----:B------:R-:W0:Y:S04]  /*89ec0*/  LDSM.16.M88.4 R4, [R2+0x8100] ;  /* 0x008100000204783b */ /* 0x000e280000000200 */
[----:B--2---:R-:W-:Y:S01]  /*89ed0*/  STL.64 [R1+0x4b48], R22 ;  /* 0x004b481601007387 */ /* 0x004fe20000100a00 */
[----:B---3--:R-:W-:Y:S02]  /*89ee0*/  STL.64 [R1+0x4b40], R20 ;  /* 0x004b401401007387 */ /* 0x008fe40000100a00 */
[----:B0-----:R-:W-:Y:S02]  /*89ef0*/  STL.64 [R1+0x70], R4 ;  /* 0x0000700401007387 */ /* 0x001fe40000100a00 */
[----:B------:R-:W-:Y:S02]  /*89f00*/  STL.64 [R1+0x78], R6 ;  /* 0x0000780601007387 */ /* 0x000fe40000100a00 */
[----:B------:R-:W0:Y:S04]  /*89f10*/  LDSM.16.M88.4 R4, [R2+0xc100] ;  /* 0x00c100000204783b */ /* 0x000e280000000200 */
[----:B0-----:R-:W-:Y:S01]  /*89f20*/  STL.64 [R1+0x60], R4 ;  /* 0x0000600401007387 */ /* 0x001fe20000100a00 */
[----:B------:R-:W-:Y:S02]  /*89f30*/  STL.64 [R1+0x68], R6 ;  /* 0x0000680601007387 */ /* 0x000fe40000100a00 */
[----:B------:R-:W0:Y:S02]  /*89f40*/  LDSM.16.M88.4 R4, [R2+0x10100] ;  /* 0x010100000204783b */ /* 0x000e240000000200 */
[----:B0-----:R-:W-:Y:S02]  /*89f50*/  STL.64 [R1+0x50], R4 ;  /* 0x0000500401007387 */ /* 0x001fe40000100a00 */
[----:B------:R-:W-:Y:S02]  /*89f60*/  STL.64 [R1+0x58], R6 ;  /* 0x0000580601007387 */ /* 0x000fe40000100a00 */
[----:B------:R-:W0:Y:S04]  /*89f70*/  LDSM.16.M88.4 R4, [R2+0x14100] ;  /* 0x014100000204783b */ /* 0x000e280000000200 */
[----:B------:R-:W-:-:S02]  /*89f80*/  IMAD.MOV.U32 R20, RZ, RZ, R29 ;  /* 0x000000ffff147224 */ /* 0x000fc400078e001d */
[----:B------:R-:W-:Y:S02]  /*89f90*/  IMAD.MOV.U32 R21, RZ, RZ, R28 ;  /* 0x000000ffff157224 */ /* 0x000fe400078e001c */
[----:B------:R-:W-:Y:S02]  /*89fa0*/  IMAD.MOV.U32 R22, RZ, RZ, R25 ;  /* 0x000000ffff167224 */ /* 0x000fe400078e0019 */
[----:B------:R-:W-:-:S07]  /*89fb0*/  IMAD.MOV.U32 R23, RZ, RZ, R24 ;  /* 0x000000ffff177224 */ /* 0x000fce00078e0018 */
[----:B------:R-:W-:Y:S01]  /*89fc0*/  HMMA.16816.F32.BF16 R24, R16, R26, R20 ;  /* 0x0000001a1018723c */ /* 0x000fe20000041814 */
[----:B------:R-:W-:Y:S04]  /*89fd0*/  LDSM.16.M88.4 R20, [R2+0x1c100] ;  /* 0x01c100000214783b */ /* 0x000fe80000000200 */
[----:B0-----:R-:W-:Y:S01]  /*89fe0*/  STL.64 [R1+0x40], R4 ;  /* 0x0000400401007387 */ /* 0x001fe20000100a00 */
[----:B------:R-:W-:Y:S02]  /*89ff0*/  STL.64 [R1+0x48], R6 ;  /* 0x0000480601007387 */ /* 0x000fe40000100a00 */
[----:B------:R-:W0:Y:S02]  /*8a000*/  LDSM.16.M88.4 R4, [R2+0x18100] ;  /* 0x018100000204783b */ /* 0x000e240000000200 */
[----:B0-----:R-:W-:Y:S02]  /*8a010*/  STL.64 [R1+0x30], R4 ;  /* 0x0000300401007387 */ /* 0x001fe40000100a00 */
[----:B------:R0:W-:Y:S02]  /*8a020*/  STL.64 [R1+0x38], R6 ;  /* 0x0000380601007387 */ /* 0x0001e40000100a00 */
[----:B0-----:R-:W2:Y:S01]  /*8a030*/  LDL.LU R6, [R1+0x4b58] ;  /* 0x004b580001067983 */ /* 0x001ea20000300800 */
[----:B------:R-:W3:Y:S02]  /*8a040*/  LDL.LU.64 R4, [R1+0x4b50] ;  /* 0x004b500001047983 */ /* 0x000ee40000300a00 */
[----:B------:R-:W4:Y:S06]  /*8a050*/  LDL R7, [R1+0x384] ;  /* 0x0003840001077983 */ /* 0x000f2c0000100800 */
[----:B------:R-:W-:Y:S01]  /*8a060*/  STL.64 [R1+0x2c0], R24 ;  /* 0x0002c01801007387 */ /* 0x000fe20000100a00 */
[----:B------:R-:W-:Y:S02]  /*8a070*/  STL.64 [R1+0x2c8], R26 ;  /* 0x0002c81a01007387 */ /* 0x000fe40000100a00 */
[----:B------:R-:W0:Y:S04]  /*8a080*/  LDSM.16.M88.4 R24, [R2+0x20100] ;  /* 0x020100000218783b */ /* 0x000e280000000200 */
[----:B------:R-:W-:Y:S02]  /*8a090*/  STL.64 [R1+0x20], R20 ;  /* 0x0000201401007387 */ /* 0x000fe40000100a00 */
[----:B------:R-:W-:Y:S02]  /*8a0a0*/  STL.64 [R1+0x28], R22 ;  /* 0x0000281601007387 */ /* 0x000fe40000100a00 */
[----:B------:R-:W1:Y:S04]  /*8a0b0*/  LDSM.16.M88.4 R20, [R2+0x24100] ;  /* 0x024100000214783b */ /* 0x000e680000000200 */
[----:B0-----:R-:W-:Y:S01]  /*8a0c0*/  STL.64 [R1+0x10], R24 ;  /* 0x0000101801007387 */ /* 0x001fe20000100a00 */
[----:B------:R-:W-:Y:S02]  /*8a0d0*/  STL.64 [R1+0x18], R26 ;  /* 0x0000181a01007387 */ /* 0x000fe40000100a00 */
[----:B------:R-:W0:Y:S01]  /*8a0e0*/  LDSM.16.M88.4 R24, [R2+0x28100] ;  /* 0x028100000218783b */ /* 0x000e220000000200 */
[----:B-1----:R-:W-:Y:S04]  /*8a0f0*/  STL.64 [R1+0x8], R22 ;  /* 0x0000081601007387 */ /* 0x002fe80000100a00 */
[----:B0-----:R0:W-:Y:S01]  /*8a100*/  STL [R1+0x48a4], R26 ;  /* 0x0048a41a01007387 */ /* 0x0011e20000100800 */
[----:B------:R1:W-:Y:S02]  /*8a110*/  STL [R1+0x48a0], R27 ;  /* 0x0048a01b01007387 */ /* 0x0003e40000100800 */
[----:B0-----:R-:W-:-:S02]  /*8a120*/  IMAD.MOV.U32 R26, RZ, RZ, R13 ;  /* 0x000000ffff1a7224 */ /* 0x001fc400078e000d */
[----:B-1----:R-:W-:Y:S02]  /*8a130*/  IMAD.MOV.U32 R27, RZ, RZ, R12 ;  /* 0x000000ffff1b7224 */ /* 0x002fe400078e000c */
[----:B------:R-:W0:Y:S04]  /*8a140*/  LDSM.16.M88.4 R12, [R2+0x2c100] ;  /* 0x02c10000020c783b */ /* 0x000e280000000200 */
[----:B------:R-:W-:Y:S01]  /*8a150*/  STL.64 [R1+0x4af0], R24 ;  /* 0x004af01801007387 */ /* 0x000fe20000100a00 */
[----:B------:R-:W-:Y:S02]  /*8a160*/  IMAD.MOV.U32 R29, RZ, RZ, R20 ;  /* 0x000000ffff1d7224 */ /* 0x000fe400078e0014 */
[----:B------:R-:W-:Y:S02]  /*8a170*/  IMAD.MOV.U32 R28, RZ, RZ, R21 ;  /* 0x000000ffff1c7224 */ /* 0x000fe400078e0015 */
[----:B------:R-:W-:Y:S04]  /*8a180*/  LDSM.16.M88.4 R20, [R2+0x34100] ;  /* 0x034100000214783b */ /* 0x000fe80000000200 */
[----:B0-----:R0:W-:Y:S02]  /*8a190*/  STL.64 [R1+0x4aa0], R14 ;  /* 0x004aa00e01007387 */ /* 0x0011e40000100a00 */
[----:B0-----:R-:W-:-:S02]  /*8a1a0*/  IMAD.MOV.U32 R14, RZ, RZ, R9 ;  /* 0x000000ffff0e7224 */ /* 0x001fc400078e0009 */
[----:B------:R-:W-:Y:S02]  /*8a1b0*/  IMAD.MOV.U32 R15, RZ, RZ, R8 ;  /* 0x000000ffff0f7224 */ /* 0x000fe400078e0008 */
[----:B------:R-:W0:Y:S04]  /*8a1c0*/  LDSM.16.M88.4 R8, [R2+0x30100] ;  /* 0x030100000208783b */ /* 0x000e280000000200 */
[----:B------:R-:W-:Y:S04]  /*8a1d0*/  STL.64 [R1+0x4a98], R12 ;  /* 0x004a980c01007387 */ /* 0x000fe80000100a00 */
[----:B0-----:R-:W-:Y:S01]  /*8a1e0*/  STL [R1+0x4800], R10 ;  /* 0x0048000a01007387 */ /* 0x001fe20000100800 */
[----:B------:R-:W-:Y:S02]  /*8a1f0*/  STL [R1+0x47fc], R11 ;  /* 0x0047fc0b01007387 */ /* 0x000fe40000100800 */
[----:B------:R-:W-:Y:S02]  /*8a200*/  STL.64 [R1+0xb0], R20 ;  /* 0x0000b01401007387 */ /* 0x000fe40000100a00 */
[----:B------:R-:W-:Y:S02]  /*8a210*/  STL.64 [R1+0xb8], R22 ;  /* 0x0000b81601007387 */ /* 0x000fe40000100a00 */
[----:B------:R-:W0:Y:S04]  /*8a220*/  LDSM.16.M88.4 R20, [R2+0x38100] ;  /* 0x038100000214783b */ /* 0x000e280000000200 */
[----:B0-----:R-:W-:Y:S01]  /*8a230*/  STL.64 [R1+0x1e0], R20 ;  /* 0x0001e01401007387 */ /* 0x001fe20000100a00 */
[----:B------:R-:W-:Y:S02]  /*8a240*/  STL.64 [R1+0x1e8], R22 ;  /* 0x0001e81601007387 */ /* 0x000fe40000100a00 */
[----:B------:R-:W0:Y:S02]  /*8a250*/  LDSM.16.M88.4 R20, [R2+0x3c100] ;  /* 0x03c100000214783b */ /* 0x000e240000000200 */
[----:B0-----:R-:W-:Y:S02]  /*8a260*/  STL.64 [R1+0x210], R20 ;  /* 0x0002101401007387 */ /* 0x001fe40000100a00 */
[----:B------:R0:W-:Y:S02]  /*8a270*/  STL.64 [R1+0x218], R22 ;  /* 0x0002181601007387 */ /* 0x0001e40000100a00 */
[----:B0-----:R-:W2:Y:S01]  /*8a280*/  LDL.LU.64 R22, [R1+0x4b48] ;  /* 0x004b480001167983 */ /* 0x001ea20000300a00 */
[----:B------:R-:W2:Y:S02]  /*8a290*/  LDL.LU.64 R20, [R1+0x4b40] ;  /* 0x004b400001147983 */ /* 0x000ea40000300a00 */
[----:B------:R0:W-:Y:S01]  /*8a2a0*/  STL [R1+0x4270], R2 ;  /* 0x0042700201007387 */ /* 0x0001e20000100800 */
[----:B--2---:R-:W-:Y:S01]  /*8a2b0*/  HMMA.16816.F32.BF16 R24, R16, R26, R20 ;  /* 0x0000001a1018723c */ /* 0x004fe20000041814 */
[----:B------:R-:W2:Y:S01]  /*8a2c0*/  LDL.LU.64 R22, [R1+0x4b38] ;  /* 0x004b380001167983 */ /* 0x000ea20000300a00 */
[----:B------:R-:W2:Y:S11]  /*8a2d0*/  LDL.LU.64 R20, [R1+0x4b30] ;  /* 0x004b300001147983 */ /* 0x000eb60000300a00 */
[----:B------:R-:W-:Y:S11]  /*8a2e0*/  @!UPT UIADD3 URZ, URZ, URZ, URZ ;  /* 0x0000003f3f3ff290 */ /* 0x000ff6000fffe03f */
[----:B------:R-:W-:Y:S02]  /*8a2f0*/  IMAD.MOV.U32 R10, RZ, RZ, R26 ;  /* 0x000000ffff0a7224 */ /* 0x000fe400078e001a */
[----:B0-----:R-:W-:Y:S01]  /*8a300*/  IMAD.MOV.U32 R2, RZ, RZ, R27 ;  /* 0x000000ffff027224 */ /* 0x001fe200078e001b */
[----:B------:R-:W-:Y:S02]  /*8a310*/  STL.64 [R1+0x2b0], R24 ;  /* 0x0002b01801007387 */ /* 0x000fe40000100a00 */
[----:B------:R-:W-:Y:S02]  /*8a320*/  STL [R1+0x4ab0], R10 ;  /* 0x004ab00a01007387 */ /* 0x000fe40000100800 */
[----:B------:R0:W-:Y:S02]  /*8a330*/  STL.64 [R1+0x4aa8], R8 ;  /* 0x004aa80801007387 */ /* 0x0001e40000100a00 */
[----:B0-----:R-:W2:Y:S01]  /*8a340*/  LDL.LU R8, [R1+0x2a0] ;  /* 0x0002a00001087983 */ /* 0x001ea20000300800 */
[----:B------:R-:W-:Y:S02]  /*8a350*/  STL [R1+0x4a28], R2 ;  /* 0x004a280201007387 */ /* 0x000fe40000100800 */
[----:B------:R-:W2:Y:S02]  /*8a360*/  LDL.LU.64 R24, [R1+0x50] ;  /* 0x0000500001187983 */ /* 0x000ea40000300a00 */
[----:B--2---:R0:W-:Y:S04]  /*8a370*/  STL.64 [R1+0x4af8], R24 ;  /* 0x004af81801007387 */ /* 0x0041e80000100a00 */
[----:B0-----:R-:W2:Y:S04]  /*8a380*/  LDL.LU.64 R24, [R1+0x60] ;  /* 0x0000600001187983 */ /* 0x001ea80000300a00 */
[----:B--2---:R0:W-:Y:S04]  /*8a390*/  STL.64 [R1+0x4b00], R24 ;  /* 0x004b001801007387 */ /* 0x0041e80000100a00 */
[----:B0-----:R-:W2:Y:S01]  /*8a3a0*/  LDL.LU R24, [R1+0x270] ;  /* 0x0002700001187983 */ /* 0x001ea20000300800 */
[----:B------:R-:W2:Y:S02]  /*8a3b0*/  LDL.LU R25, [R1+0x274] ;  /* 0x0002740001197983 */ /* 0x000ea40000300800 */
[----:B------:R-:W2:Y:S02]  /*8a3c0*/  LDL.LU R26, [R1+0x278] ;  /* 0x00027800011a7983 */ /* 0x000ea40000300800 */
[----:B------:R-:W2:Y:S02]  /*8a3d0*/  LDL.LU R27, [R1+0x27c] ;  /* 0x00027c00011b7983 */ /* 0x000ea40000300800 */
[----:B------:R-:W-:-:S02]  /*8a3e0*/  IMAD.MOV.U32 R9, RZ, RZ, R6 ;  /* 0x000000ffff097224 */ /* 0x000fc400078e0006 */
[----:B---3--:R-:W-:Y:S02]  /*8a3f0*/  IMAD.MOV.U32 R10, RZ, RZ, R5 ;  /* 0x000000ffff0a7224 */ /* 0x008fe400078e0005 */
[----:B------:R-:W-:Y:S02]  /*8a400*/  IMAD.MOV.U32 R11, RZ, RZ, R4 ;  /* 0x000000ffff0b7224 */ /* 0x000fe400078e0004 */
[----:B----4-:R-:W0:Y:S04]  /*8a410*/  LDSM.16.MT88.4 R4, [R7+0x42000] ;  /* 0x042000000704783b */ /* 0x010e280000004200 */
[----:B--2---:R-:W-:Y:S01]  /*8a420*/  STL.64 [R1+0x4b18], R26 ;  /* 0x004b181a01007387 */ /* 0x004fe20000100a00 */
[----:B------:R1:W-:Y:S03]  /*8a430*/  STL.64 [R1+0x4b10], R24 ;  /* 0x004b101801007387 */ /* 0x0003e60000100a00 */
[----:B-1----:R-:W2:Y:S01]  /*8a440*/  LDL.LU.64 R24, [R1+0x80] ;  /* 0x0000800001187983 */ /* 0x002ea20000300a00 */
[----:B------:R-:W-:Y:S03]  /*8a450*/  HMMA.16816.F32.BF16 R8, R16, R14, R8 ;  /* 0x0000000e1008723c */ /* 0x000fe60000041808 */
[----:B--2---:R1:W-:Y:S04]  /*8a460*/  STL.64 [R1+0x4b20], R24 ;  /* 0x004b201801007387 */ /* 0x0043e80000100a00 */
[----:B-1----:R-:W2:Y:S01]  /*8a470*/  LDL.LU.64 R24, [R1+0x90] ;  /* 0x0000900001187983 */ /* 0x002ea20000300a00 */
[----:B0-----:R-:W-:Y:S02]  /*8a480*/  STL.64 [R1+0x4a38], R6 ;  /* 0x004a380601007387 */ /* 0x001fe40000100a00 */
[----:B------:R0:W-:Y:S02]  /*8a490*/  STL.64 [R1+0x4a30], R4 ;  /* 0x004a300401007387 */ /* 0x0001e40000100a00 */
[----:B0-----:R-:W2:Y:S01]  /*8a4a0*/  LDL.LU R4, [R1+0x290] ;  /* 0x0002900001047983 */ /* 0x001ea20000300800 */
[----:B------:R-:W2:Y:S02]  /*8a4b0*/  LDL.LU R5, [R1+0x294] ;  /* 0x0002940001057983 */ /* 0x000ea40000300800 */
[----:B------:R-:W2:Y:S02]  /*8a4c0*/  LDL.LU R6, [R1+0x298] ;  /* 0x0002980001067983 */ /* 0x000ea40000300800 */
[----:B------:R-:W2:Y:S01]  /*8a4d0*/  LDL.LU R7, [R1+0x29c] ;  /* 0x00029c0001077983 */ /* 0x000ea20000300800 */
[----:B------:R-:W3:Y:S01]  /*8a4e0*/  LDL.LU.64 R16, [R1+0x40] ;  /* 0x0000400001107983 */ /* 0x000ee20000300a00 */
[----:B--2---:R-:W-:Y:S03]  /*8a4f0*/  HMMA.16816.F32.BF16 R4, R20, R24, R4 ;  /* 0x000000181404723c */ /* 0x004fe60000041804 */
[----:B---3--:R0:W-:Y:S01]  /*8a500*/  STL.64 [R1+0x4b08], R16 ;  /* 0x004b081001007387 */ /* 0x0081e20000100a00 */
[----:B------:R1:W-:Y:S02]  /*8a510*/  STL.64 [R1+0x2a0], R8 ;  /* 0x0002a00801007387 */ /* 0x0003e40000100a00 */
[----:B------:R2:W-:Y:S01]  /*8a520*/  STL.64 [R1+0x2a8], R10 ;  /* 0x0002a80a01007387 */ /* 0x0005e20000100a00 */
[----:B0-----:R-:W3:Y:S01]  /*8a530*/  LDL.LU.64 R16, [R1+0x70] ;  /* 0x0000700001107983 */ /* 0x001ee20000300a00 */
[----:B-1----:R-:W4:Y:S02]  /*8a540*/  LDL.LU R8, [R1+0x230] ;  /* 0x0002300001087983 */ /* 0x002f240000300800 */
[----:B------:R-:W4:Y:S02]  /*8a550*/  LDL.LU R9, [R1+0x234] ;  /* 0x0002340001097983 */ /* 0x000f240000300800 */
[----:B--2---:R-:W4:Y:S02]  /*8a560*/  LDL.LU R10, [R1+0x238] ;  /* 0x00023800010a7983 */ /* 0x004f240000300800 */
[----:B------:R-:W-:-:S02]  /*8a570*/  IMAD.MOV.U32 R11, RZ, RZ, R0 ;  /* 0x000000ffff0b7224 */ /* 0x000fc400078e0000 */
[----:B------:R-:W2:Y:S01]  /*8a580*/  LDL.LU R0, [R1+0x4b28] ;  /* 0x004b280001007983 */ /* 0x000ea20000300800 */
[----:B------:R-:W4:Y:S06]  /*8a590*/  LDL.LU.64 R12, [R1+0x30] ;  /* 0x00003000010c7983 */ /* 0x000f2c0000300a00 */
[----:B------:R-:W-:Y:S01]  /*8a5a0*/  STL.64 [R1+0x290], R4 ;  /* 0x0002900401007387 */ /* 0x000fe20000100a00 */
[----:B------:R0:W-:Y:S02]  /*8a5b0*/  STL.64 [R1+0x298], R6 ;  /* 0x0002980601007387 */ /* 0x0001e40000100a00 */
[----:B0-----:R-:W-:-:S02]  /*8a5c0*/  IMAD.MOV.U32 R6, RZ, RZ, R25 ;  /* 0x000000ffff067224 */ /* 0x001fc400078e0019 */
[----:B------:R-:W-:Y:S02]  /*8a5d0*/  IMAD.MOV.U32 R7, RZ, RZ, R24 ;  /* 0x000000ffff077224 */ /* 0x000fe400078e0018 */
[----:B------:R-:W3:Y:S01]  /*8a5e0*/  LDL.LU.64 R24, [R1+0x4b20] ;  /* 0x004b200001187983 */ /* 0x000ee20000300a00 */
[----:B------:R0:W-:Y:S02]  /*8a5f0*/  STL [R1+0x4a54], R6 ;  /* 0x004a540601007387 */ /* 0x0001e40000100800 */
[----:B------:R2:W-:Y:S02]  /*8a600*/  STL [R1+0x4a50], R7 ;  /* 0x004a500701007387 */ /* 0x0005e40000100800 */
[----:B------:R-:W3:Y:S01]  /*8a610*/  LDL.LU R4, [R1+0x280] ;  /* 0x0002800001047983 */ /* 0x000ee20000300800 */
[----:B------:R-:W3:Y:S04]  /*8a620*/  LDL.LU R5, [R1+0x284] ;  /* 0x0002840001057983 */ /* 0x000ee80000300800 */
[----:B0-----:R-:W3:Y:S01]  /*8a630*/  LDL.LU R6, [R1+0x288] ;  /* 0x0002880001067983 */ /* 0x001ee20000300800 */
[----:B--2---:R-:W-:-:S07]  /*8a640*/  IMAD.MOV.U32 R7, RZ, RZ, R0 ;  /* 0x000000ffff077224 */ /* 0x004fce00078e0000 */
[----:B---3--:R-:W-:Y:S11]  /*8a650*/  HMMA.16816.F32.BF16 R4, R20, R24, R4 ;  /* 0x000000181404723c */ /* 0x008ff60000041804 */
[----:B------:R-:W-:Y:S11]  /*8a660*/  @!UPT UIADD3 URZ, URZ, URZ, URZ ;  /* 0x0000003f3f3ff290 */ /* 0x000ff6000fffe03f */
[----:B------:R-:W-:Y:S01]  /*8a670*/  @!UPT UIADD3 URZ, URZ, URZ, URZ ;  /* 0x0000003f3f3ff290 */ /* 0x000fe2000fffe03f */
[----:B------:R0:W-:Y:S01]  /*8a680*/  STL.64 [R1+0x280], R4 ;  /* 0x0002800401007387 */ /* 0x0001e20000100a00 */
[----:B------:R1:W-:Y:S02]  /*8a690*/  STL.64 [R1+0x288], R6 ;  /* 0x0002880601007387 */ /* 0x0003e40000100a00 */
[----:B------:R-:W2:Y:S02]  /*8a6a0*/  LDL.LU.64 R26, [R1+0x4b18] ;  /* 0x004b1800011a7983 */ /* 0x000ea40000300a00 */
[----:B0-----:R-:W-:Y:S02]  /*8a6b0*/  IMAD.MOV.U32 R5, RZ, RZ, R24 ;  /* 0x000000ffff057224 */ /* 0x001fe400078e0018 */
[----:B------:R-:W-:Y:S02]  /*8a6c0*/  IMAD.MOV.U32 R4, RZ, RZ, R25 ;  /* 0x000000ffff047224 */ /* 0x000fe400078e0019 */
[----:B------:R-:W2:Y:S03]  /*8a6d0*/  LDL.LU.64 R24, [R1+0x4b10] ;  /* 0x004b100001187983 */ /* 0x000ea60000300a00 */
[----:B------:R-:W-:Y:S02]  /*8a6e0*/  STL [R1+0x4a5c], R4 ;  /* 0x004a5c0401007387 */ /* 0x000fe40000100800 */
[----:B------:R-:W-:Y:S02]  /*8a6f0*/  STL [R1+0x4a58], R5 ;  /* 0x004a580501007387 */ /* 0x000fe40000100800 */
[----:B-1----:R-:W-:-:S02]  /*8a700*/  IMAD.MOV.U32 R6, RZ, RZ, R16 ;  /* 0x000000ffff067224 */ /* 0x002fc400078e0010 */
[----:B------:R-:W-:Y:S01]  /*8a710*/  IMAD.MOV.U32 R7, RZ, RZ, R17 ;  /* 0x000000ffff077224 */ /* 0x000fe200078e0011 */
[----:B--2---:R-:W-:Y:S01]  /*8a720*/  HMMA.16816.F32.BF16 R24, R20, R16, R24 ;  /* 0x000000101418723c */ /* 0x004fe20000041818 */
[----:B------:R-:W2:Y:S11]  /*8a730*/  LDL.LU.64 R16, [R1+0x4b08] ;  /* 0x004b080001107983 */ /* 0x000eb60000300a00 */
[----:B------:R-:W-:Y:S11]  /*8a740*/  @!UPT UIADD3 URZ, URZ, URZ, URZ ;  /* 0x0000003f3f3ff290 */ /* 0x000ff6000fffe03f */
[----:B------:R0:W-:Y:S01]  /*8a750*/  STL.64 [R1+0x270], R24 ;  /* 0x0002701801007387 */ /* 0x0001e20000100a00 */
[----:B------:R-:W-:Y:S03]  /*8a760*/  STL [R1+0x278], R26 ;  /* 0x0002781a01007387 */ /* 0x000fe60000100800 */
[----:B0-----:R-:W3:Y:S01]  /*8a770*/  LDL.LU.64 R24, [R1+0x4b00] ;  /* 0x004b000001187983 */ /* 0x001ee20000300a00 */
[----:B------:R-:W-:Y:S02]  /*8a780*/  STL [R1+0x4a64], R7 ;  /* 0x004a640701007387 */ /* 0x000fe40000100800 */
[----:B------:R0:W-:Y:S02]  /*8a790*/  STL [R1+0x4a60], R6 ;  /* 0x004a600601007387 */ /* 0x0001e40000100800 */
[----:B------:R-:W3:Y:S01]  /*8a7a0*/  LDL.LU R4, [R1+0x260] ;  /* 0x0002600001047983 */ /* 0x000ee20000300800 */
[----:B------:R-:W3:Y:S04]  /*8a7b0*/  LDL.LU R5, [R1+0x264] ;  /* 0x0002640001057983 */ /* 0x000ee80000300800 */
[----:B0-----:R-:W3:Y:S01]  /*8a7c0*/  LDL.LU R6, [R1+0x268] ;  /* 0x0002680001067983 */ /* 0x001ee20000300800 */
[----:B------:R-:W3:Y:S02]  /*8a7d0*/  LDL.LU R7, [R1+0x26c] ;  /* 0x00026c0001077983 */ /* 0x000ee40000300800 */
[----:B------:R-:W-:-:S05]  /*8a7e0*/  IMAD.MOV.U32 R0, RZ, RZ, R27 ;  /* 0x000000ffff007224 */ /* 0x000fca00078e001b */
        /* <DEDUP_REMOVED lines=8> */
[----:B------:R-:W3:Y:S01]  /*8a870*/  LDL.LU.64 R24, [R1+0x4af8] ;  /* 0x004af80001187983 */ /* 0x000ee20000300a00 */
[----:B------:R-:W-:Y:S02]  /*8a880*/  STL [R1+0x4a6c], R5 ;  /* 0x004a6c0501007387 */ /* 0x000fe40000100800 */
[----:B------:R0:W-:Y:S02]  /*8a890*/  STL [R1+0x4a68], R4 ;  /* 0x004a680401007387 */ /* 0x0001e40000100800 */
[----:B0-----:R-:W3:Y:S01]  /*8a8a0*/  LDL.LU R4, [R1+0x250] ;  /* 0x0002500001047983 */ /* 0x001ee20000300800 */
[----:B------:R-:W3:Y:S02]  /*8a8b0*/  LDL.LU R5, [R1+0x254] ;  /* 0x0002540001057983 */ /* 0x000ee40000300800 */
[----:B------:R-:W3:Y:S02]  /*8a8c0*/  LDL.LU R6, [R1+0x258] ;  /* 0x0002580001067983 */ /* 0x000ee40000300800 */
[----:B------:R-:W3:Y:S02]  /*8a8d0*/  LDL.LU R7, [R1+0x25c] ;  /* 0x00025c0001077983 */ /* 0x000ee40000300800 */
[C---:B---3--:R-:W-:Y:S11]  /*8a8e0*/  HMMA.16816.F32.BF16 R4, R20.reuse, R24, R4 ;  /* 0x000000181404723c */ /* 0x048ff60000041804 */
[----:B------:R-:W-:Y:S11]  /*8a8f0*/  @!UPT UIADD3 URZ, URZ, URZ, URZ ;  /* 0x0000003f3f3ff290 */ /* 0x000ff6000fffe03f */
[----:B------:R-:W-:Y:S01]  /*8a900*/  @!UPT UIADD3 URZ, URZ, URZ, URZ ;  /* 0x0000003f3f3ff290 */ /* 0x000fe2000fffe03f */
[----:B------:R-:W-:Y:S01]  /*8a910*/  STL.64 [R1+0x250], R4 ;  /* 0x0002500401007387 */ /* 0x000fe20000100a00 */
[----:B------:R0:W-:Y:S02]  /*8a920*/  STL.64 [R1+0x258], R6 ;  /* 0x0002580601007387 */ /* 0x0001e40000100a00 */
[----:B0-----:R-:W-:Y:S02]  /*8a930*/  IMAD.MOV.U32 R6, RZ, RZ, R25 ;  /* 0x000000ffff067224 */ /* 0x001fe400078e0019 */
[----:B------:R-:W-:Y:S02]  /*8a940*/  IMAD.MOV.U32 R7, RZ, RZ, R24 ;  /* 0x000000ffff077224 */ /* 0x000fe400078e0018 */
[----:B------:R-:W3:Y:S01]  /*8a950*/  LDL.LU.64 R24, [R1+0x4af0] ;  /* 0x004af00001187983 */ /* 0x000ee20000300a00 */
[----:B------:R0:W-:Y:S02]  /*8a960*/  STL [R1+0x4a74], R6 ;  /* 0x004a740601007387 */ /* 0x0001e40000100800 */
[----:B------:R1:W-:Y:S02]  /*8a970*/  STL [R1+0x4a70], R7 ;  /* 0x004a700701007387 */ /* 0x0003e40000100800 */
[----:B------:R-:W2:Y:S01]  /*8a980*/  LDL.LU R4, [R1+0x240] ;  /* 0x0002400001047983 */ /* 0x000ea20000300800 */
[----:B------:R-:W2:Y:S04]  /*8a990*/  LDL.LU R5, [R1+0x244] ;  /* 0x0002440001057983 */ /* 0x000ea80000300800 */
[----:B0-----:R-:W2:Y:S01]  /*8a9a0*/  LDL.LU R6, [R1+0x248] ;  /* 0x0002480001067983 */ /* 0x001ea20000300800 */
[----:B-1----:R-:W2:Y:S01]  /*8a9b0*/  LDL.LU R7, [R1+0x24c] ;  /* 0x00024c0001077983 */ /* 0x002ea20000300800 */
[C---:B----4-:R-:W-:Y:S11]  /*8a9c0*/  HMMA.16816.F32.BF16 R8, R20.reuse, R12, R8 ;  /* 0x0000000c1408723c */ /* 0x050ff60000041808 */
[----:B------:R-:W-:Y:S11]  /*8a9d0*/  @!UPT UIADD3 URZ, URZ, URZ, URZ ;  /* 0x0000003f3f3ff290 */ /* 0x000ff6000fffe03f */
[----:B------:R-:W-:Y:S02]  /*8a9e0*/  @!UPT UIADD3 URZ, URZ, URZ, URZ ;  /* 0x0000003f3f3ff290 */ /* 0x000fe4000fffe03f */
[----:B------:R-:W-:Y:S02]  /*8a9f0*/  IMAD.MOV.U32 R26, RZ, RZ, R10 ;  /* 0x000000ffff1a7224 */ /* 0x000fe400078e000a */
[----:B------:R-:W-:Y:S01]  /*8aa00*/  IMAD.MOV.U32 R27, RZ, RZ, R11 ;  /* 0x000000ffff1b7224 */ /* 0x000fe200078e000b */
[----:B--2---:R-:W-:Y:S11]  /*8aa10*/  HMMA.16816.F32.BF16 R4, R20, R16, R4 ;  /* 0x000000101404723c */ /* 0x004ff60000041804 */
[----:B------:R-:W-:Y:S11]  /*8aa20*/  @!UPT UIADD3 URZ, URZ, URZ, URZ ;  /* 0x0000003f3f3ff290 */ /* 0x000ff6000fffe03f */
[----:B------:R-:W-:Y:S01]  /*8aa30*/  @!UPT UIADD3 URZ, URZ, URZ, URZ ;  /* 0x0000003f3f3ff290 */ /* 0x000fe2000fffe03f */
[----:B------:R-:W-:Y:S01]  /*8aa40*/  STL.64 [R1+0x240], R4 ;  /* 0x0002400401007387 */ /* 0x000fe20000100a00 */
[----:B------:R-:W-:Y:S02]  /*8aa50*/  STL.64 [R1+0x248], R6 ;  /* 0x0002480601007387 */ /* 0x000fe40000100a00 */
[----:B------:R0:W-:Y:S02]  /*8aa60*/  STL.64 [R1+0x230], R8 ;  /* 0x0002300801007387 */ /* 0x0001e40000100a00 */
[----:B0-----:R-:W2:Y:S01]  /*8aa70*/  LDL.LU R8, [R1+0x330] ;  /* 0x0003300001087983 */ /* 0x001ea20000300800 */
[----:B------:R-:W2:Y:S02]  /*8aa80*/  LDL.LU R9, [R1+0x334] ;  /* 0x0003340001097983 */ /* 0x000ea40000300800 */
[----:B------:R-:W4:Y:S02]  /*8aa90*/  LDL.LU R10, [R1+0x338] ;  /* 0x00033800010a7983 */ /* 0x000f240000300800 */
[----:B------:R-:W4:Y:S02]  /*8aaa0*/  LDL.LU R11, [R1+0x33c] ;  /* 0x00033c00010b7983 */ /* 0x000f240000300800 */
[----:B----4-:R-:W-:Y:S01]  /*8aab0*/  STL.64 [R1+0x4ac0], R10 ;  /* 0x004ac00a01007387 */ /* 0x010fe20000100a00 */
[----:B--2---:R0:W-:Y:S03]  /*8aac0*/  STL.64 [R1+0x4ab8], R8 ;  /* 0x004ab80801007387 */ /* 0x0041e60000100a00 */
[----:B0-----:R-:W2:Y:S01]  /*8aad0*/  LDL.LU.64 R8, [R1+0x10] ;  /* 0x0000100001087983 */ /* 0x001ea20000300a00 */
[----:B------:R-:W-:-:S02]  /*8aae0*/  IMAD.MOV.U32 R6, RZ, RZ, R12 ;  /* 0x000000ffff067224 */ /* 0x000fc400078e000c */
[----:B------:R-:W-:Y:S01]  /*8aaf0*/  IMAD.MOV.U32 R7, RZ, RZ, R13 ;  /* 0x000000ffff077224 */ /* 0x000fe200078e000d */
[----:B--2---:R0:W-:Y:S04]  /*8ab00*/  STL.64 [R1+0x4ad8], R8 ;  /* 0x004ad80801007387 */ /* 0x0041e80000100a00 */
[----:B0-----:R-:W2:Y:S01]  /*8ab10*/  LDL.LU.64 R8, [R1+0x20] ;  /* 0x0000200001087983 */ /* 0x001ea20000300a00 */
        /* <DEDUP_REMOVED lines=10> */
[----:B------:R-:W-:-:S02]  /*8abc0*/  IMAD.MOV.U32 R5, RZ, RZ, R16 ;  /* 0x000000ffff057224 */ /* 0x000fc400078e0010 */
[----:B------:R-:W-:Y:S02]  /*8abd0*/  IMAD.MOV.U32 R4, RZ, RZ, R17 ;  /* 0x000000ffff047224 */ /* 0x000fe400078e0011 */
[----:B------:R-:W0:Y:S04]  /*8abe0*/  LDSM.16.MT88.4 R16, [R3+0x42400] ;  /* 0x042400000310783b */ /* 0x000e280000004200 */
[----:B----4-:R-:W-:Y:S01]  /*8abf0*/  STL.64 [R1+0x4ae8], R14 ;  /* 0x004ae80e01007387 */ /* 0x010fe20000100a00 */
[----:B--2---:R1:W-:Y:S03]  /*8ac00*/  STL.64 [R1+0x4ae0], R12 ;  /* 0x004ae00c01007387 */ /* 0x0043e60000100a00 */
[----:B-1----:R-:W2:Y:S01]  /*8ac10*/  LDL.LU R12, [R1+0x220] ;  /* 0x00022000010c7983 */ /* 0x002ea20000300800 */
[----:B------:R-:W2:Y:S02]  /*8ac20*/  LDL.LU R13, [R1+0x224] ;  /* 0x00022400010d7983 */ /* 0x000ea40000300800 */
[----:B------:R-:W2:Y:S02]  /*8ac30*/  LDL.LU R14, [R1+0x228] ;  /* 0x00022800010e7983 */ /* 0x000ea40000300800 */
[----:B------:R-:W2:Y:S01]  /*8ac40*/  LDL.LU R15, [R1+0x22c] ;  /* 0x00022c00010f7983 */ /* 0x000ea20000300800 */
[----:B------:R-:W-:Y:S01]  /*8ac50*/  STL.64 [R1+0x4a80], R6 ;  /* 0x004a800601007387 */ /* 0x000fe20000100a00 */
[----:B------:R1:W-:Y:S03]  /*8ac60*/  STL.64 [R1+0x4a78], R4 ;  /* 0x004a780401007387 */ /* 0x0003e60000100a00 */
[----:B-1----:R-:W4:Y:S01]  /*8ac70*/  LDL.LU R4, [R1+0x300] ;  /* 0x0003000001047983 */ /* 0x002f220000300800 */
[----:B------:R-:W4:Y:S02]  /*8ac80*/  LDL.LU R5, [R1+0x304] ;  /* 0x0003040001057983 */ /* 0x000f240000300800 */
[----:B------:R-:W3:Y:S02]  /*8ac90*/  LDL.LU R6, [R1+0x308] ;  /* 0x0003080001067983 */ /* 0x000ee40000300800 */
[----:B------:R-:W3:Y:S01]  /*8aca0*/  LDL.LU R7, [R1+0x30c] ;  /* 0x00030c0001077983 */ /* 0x000ee20000300800 */
[----:B--2---:R-:W-:Y:S01]  /*8acb0*/  HMMA.16816.F32.BF16 R12, R20, R8, R12 ;  /* 0x00000008140c723c */ /* 0x004fe2000004180c */
[----:B---3--:R-:W-:Y:S01]  /*8acc0*/  STL.64 [R1+0x4a90], R6 ;  /* 0x004a900601007387 */ /* 0x008fe20000100a00 */
[----:B----4-:R1:W-:Y:S03]  /*8acd0*/  STL.64 [R1+0x4a88], R4 ;  /* 0x004a880401007387 */ /* 0x0103e60000100a00 */
[----:B-1----:R-:W2:Y:S01]  /*8ace0*/  LDL.LU R4, [R1+0x310] ;  /* 0x0003100001047983 */ /* 0x002ea20000300800 */
[----:B------:R-:W2:Y:S02]  /*8acf0*/  LDL.LU R5, [R1+0x314] ;  /* 0x0003140001057983 */ /* 0x000ea40000300800 */
[----:B------:R-:W2:Y:S02]  /*8ad00*/  LDL.LU R6, [R1+0x318] ;  /* 0x0003180001067983 */ /* 0x000ea40000300800 */
[----:B------:R-:W2:Y:S01]  /*8ad10*/  LDL.LU R7, [R1+0x31c] ;  /* 0x00031c0001077983 */ /* 0x000ea20000300800 */
[----:B------:R-:W-:Y:S01]  /*8ad20*/  STL [R1+0x48ac], R27 ;  /* 0x0048ac1b01007387 */ /* 0x000fe20000100800 */
[----:B------:R-:W-:Y:S02]  /*8ad30*/  STL [R1+0x48a8], R26 ;  /* 0x0048a81a01007387 */ /* 0x000fe40000100800 */
[----:B0-----:R0:W-:Y:S02]  /*8ad40*/  STL.64 [R1+0x48d8], R18 ;  /* 0x0048d81201007387 */ /* 0x0011e40000100a00 */
[----:B------:R-:W-:Y:S01]  /*8ad50*/  STL.64 [R1+0x48d0], R16 ;  /* 0x0048d01001007387 */ /* 0x000fe20000100a00 */
[----:B------:R1:W-:Y:S06]  /*8ad60*/  STL [R1+0x4790], R3 ;  /* 0x0047900301007387 */ /* 0x0003ec0000100800 */
[----:B------:R-:W-:Y:S02]  /*8ad70*/  STL.64 [R1+0x220], R12 ;  /* 0x0002200c01007387 */ /* 0x000fe40000100a00 */
[----:B------:R3:W-:Y:S02]  /*8ad80*/  STL.64 [R1+0x228], R14 ;  /* 0x0002280e01007387 */ /* 0x0007e40000100a00 */
[----:B0-----:R-:W-:-:S02]  /*8ad90*/  IMAD.MOV.U32 R18, RZ, RZ, R8 ;  /* 0x000000ffff127224 */ /* 0x001fc400078e0008 */
[----:B-1----:R-:W-:Y:S01]  /*8ada0*/  IMAD.MOV.U32 R3, RZ, RZ, R9 ;  /* 0x000000ffff037224 */ /* 0x002fe200078e0009 */
[----:B---3--:R-:W3:Y:S01]  /*8adb0*/  LDL.LU.64 R14, [R1+0x4ae8] ;  /* 0x004ae800010e7983 */ /* 0x008ee20000300a00 */
[----:B------:R-:W3:Y:S02]  /*8adc0*/  LDL.LU.64 R12, [R1+0x4ae0] ;  /* 0x004ae000010c7983 */ /* 0x000ee40000300a00 */
[----:B------:R-:W3:Y:S02]  /*8add0*/  LDL.LU.64 R8, [R1+0x4ad8] ;  /* 0x004ad80001087983 */ /* 0x000ee40000300a00 */
[----:B---3--:R-:W-:Y:S01]  /*8ade0*/  HMMA.16816.F32.BF16 R12, R20, R8, R12 ;  /* 0x00000008140c723c */ /* 0x008fe2000004180c */
[----:B------:R-:W-:Y:S02]  /*8adf0*/  IMAD.MOV.U32 R0, RZ, RZ, R8 ;  /* 0x000000ffff007224 */ /* 0x000fe400078e0008 */
[----:B------:R-:W-:Y:S11]  /*8ae00*/  IMAD.MOV.U32 R2, RZ, RZ, R9 ;  /* 0x000000ffff027224 */ /* 0x000ff600078e0009 */
[----:B------:R-:W-:Y:S09]  /*8ae10*/  @!UPT UIADD3 URZ, URZ, URZ, URZ ;  /* 0x0000003f3f3ff290 */ /* 0x000ff2000fffe03f */
[----:B------:R-:W-:Y:S01]  /*8ae20*/  STL.64 [R1+0x200], R12 ;  /* 0x0002000c01007387 */ /* 0x000fe20000100a00 */
[----:B------:R0:W-:Y:S03]  /*8ae30*/  STL.64 [R1+0x208], R14 ;  /* 0x0002080e01007387 */ /* 0x0001e60000100a00 */
[----:B0-----:R-:W3:Y:S01]  /*8ae40*/  LDL.LU.64 R14, [R1+0x4ad0] ;  /* 0x004ad000010e7983 */ /* 0x001ee20000300a00 */
[----:B------:R-:W3:Y:S02]  /*8ae50*/  LDL.LU.64 R12, [R1+0x4ac8] ;  /* 0x004ac800010c7983 */ /* 0x000ee40000300a00 */
[----:B------:R-:W4:Y:S02]  /*8ae60*/  LDL.LU.64 R10, [R1+0x4ac0] ;  /* 0x004ac000010a7983 */ /* 0x000f240000300a00 */
[----:B------:R-:W4:Y:S02]  /*8ae70*/  LDL.LU.64 R8, [R1+0x4ab8] ;  /* 0x004ab80001087983 */ /* 0x000f240000300a00 */
[----:B------:R-:W-:-:S02]  /*8ae80*/  IMAD.MOV.U32 R16, RZ, RZ, R29 ;  /* 0x000000ffff107224 */ /* 0x000fc400078e001d */
[----:B------:R-:W-:-:S07]  /*8ae90*/  IMAD.MOV.U32 R17, RZ, RZ, R28 ;  /* 0x000000ffff117224 */ /* 0x000fce00078e001c */
[C---:B----4-:R-:W-:Y:S08]  /*8aea0*/  HMMA.16816.F32.BF16 R8, R20.reuse, R16, R8 ;  /* 0x000000101408723c */ /* 0x050ff00000041808 */
[C---:B---3--:R-:W-:Y:S11]  /*8aeb0*/  HMMA.16816.F32.BF16 R12, R20.reuse, R24, R12 ;  /* 0x00000018140c723c */ /* 0x048ff6000004180c */
[----:B------:R-:W-:Y:S04]  /*8aec0*/  @!UPT UIADD3 URZ, URZ, URZ, URZ ;  /* 0x0000003f3f3ff290 */ /* 0x000fe8000fffe03f */
[----:B------:R0:W-:Y:S01]  /*8aed0*/  STL [R1+0x1f0], R8 ;  /* 0x0001f00801007387 */ /* 0x0001e20000100800 */
[----:B------:R-:W-:Y:S02]  /*8aee0*/  IMAD.MOV.U32 R26, RZ, RZ, R10 ;  /* 0x000000ffff1a7224 */ /* 0x000fe400078e000a */
[----:B------:R-:W-:Y:S02]  /*8aef0*/  IMAD.MOV.U32 R27, RZ, RZ, R9 ;  /* 0x000000ffff1b7224 */ /* 0x000fe400078e0009 */
[----:B------:R-:W3:Y:S01]  /*8af00*/  LDL.LU R10, [R1+0x4ab0] ;  /* 0x004ab000010a7983 */ /* 0x000ee20000300800 */
[----:B0-----:R-:W4:Y:S02]  /*8af10*/  LDL.LU.64 R8, [R1+0x4aa8] ;  /* 0x004aa80001087983 */ /* 0x001f240000300a00 */
[----:B------:R-:W-:Y:S02]  /*8af20*/  STL.64 [R1+0x1d0], R12 ;  /* 0x0001d00c01007387 */ /* 0x000fe40000100a00 */
[----:B------:R0:W-:Y:S02]  /*8af30*/  STL.64 [R1+0x1d8], R14 ;  /* 0x0001d80e01007387 */ /* 0x0001e40000100a00 */
[----:B0-----:R-:W2:Y:S01]  /*8af40*/  LDL.LU.64 R14, [R1+0x4aa0] ;  /* 0x004aa000010e7983 */ /* 0x001ea20000300a00 */
[----:B------:R-:W2:Y:S02]  /*8af50*/  LDL.LU.64 R12, [R1+0x4a98] ;  /* 0x004a9800010c7983 */ /* 0x000ea40000300a00 */
[----:B------:R-:W-:Y:S02]  /*8af60*/  STL.64 [R1+0x4948], R26 ;  /* 0x0049481a01007387 */ /* 0x000fe40000100a00 */
[----:B------:R0:W-:Y:S02]  /*8af70*/  STL.64 [R1+0x4940], R24 ;  /* 0x0049401801007387 */ /* 0x0001e40000100a00 */
[----:B0-----:R-:W3:Y:S01]  /*8af80*/  LDL.LU.64 R24, [R1+0xb0] ;  /* 0x0000b00001187983 */ /* 0x001ee20000300a00 */
[C---:B--2---:R-:W-:Y:S11]  /*8af90*/  HMMA.16816.F32.BF16 R4, R20.reuse, R12, R4 ;  /* 0x0000000c1404723c */ /* 0x044ff60000041804 */
[----:B------:R-:W-:Y:S11]  /*8afa0*/  @!UPT UIADD3 URZ, URZ, URZ, URZ ;  /* 0x0000003f3f3ff290 */ /* 0x000ff6000fffe03f */
[----:B------:R-:W-:Y:S01]  /*8afb0*/  @!UPT UIADD3 URZ, URZ, URZ, URZ ;  /* 0x0000003f3f3ff290 */ /* 0x000fe2000fffe03f */
[----:B------:R0:W-:Y:S01]  /*8afc0*/  STL.64 [R1+0x1c0], R4 ;  /* 0x0001c00401007387 */ /* 0x0001e20000100a00 */
[----:B------:R-:W-:Y:S02]  /*8afd0*/  IMAD.MOV.U32 R29, RZ, RZ, R6 ;  /* 0x000000ffff1d7224 */ /* 0x000fe400078e0006 */
[----:B------:R-:W-:Y:S02]  /*8afe0*/  IMAD.MOV.U32 R28, RZ, RZ, R7 ;  /* 0x000000ffff1c7224 */ /* 0x000fe400078e0007 */
[----:B------:R-:W4:Y:S04]  /*8aff0*/  LDL.LU.64 R6, [R1+0x4a90] ;  /* 0x004a900001067983 */ /* 0x000f280000300a00 */
[----:B0-----:R-:W4:Y:S01]  /*8b000*/  LDL.LU.64 R4, [R1+0x4a88] ;  /* 0x004a880001047983 */ /* 0x001f220000300a00 */
[----:B------:R-:W-:Y:S02]  /*8b010*/  STL.64 [R1+0x4938], R14 ;  /* 0x0049380e01007387 */ /* 0x000fe40000100a00 */
[----:B------:R0:W-:Y:S02]  /*8b020*/  STL.64 [R1+0x4930], R12 ;  /* 0x0049300c01007387 */ /* 0x0001e40000100a00 */
[----:B0-----:R-:W2:Y:S01]  /*8b030*/  LDL.LU R12, [R1+0x2f0] ;  /* 0x0002f000010c7983 */ /* 0x001ea20000300800 */
[----:B------:R-:W2:Y:S02]  /*8b040*/  LDL.LU R13, [R1+0x2f4] ;  /* 0x0002f400010d7983 */ /* 0x000ea40000300800 */
[----:B------:R-:W2:Y:S02]  /*8b050*/  LDL.LU R14, [R1+0x2f8] ;  /* 0x0002f800010e7983 */ /* 0x000ea40000300800 */
[----:B------:R-:W2:Y:S01]  /*8b060*/  LDL.LU R15, [R1+0x2fc] ;  /* 0x0002fc00010f7983 */ /* 0x000ea20000300800 */
[----:B----4-:R-:W-:Y:S11]  /*8b070*/  HMMA.16816.F32.BF16 R4, R20, R8, R4 ;  /* 0x000000081404723c */ /* 0x010ff60000041804 */
[----:B------:R-:W-:Y:S11]  /*8b080*/  @!UPT UIADD3 URZ, URZ, URZ, URZ ;  /* 0x0000003f3f3ff290 */ /* 0x000ff6000fffe03f */
[----:B------:R-:W-:Y:S01]  /*8b090*/  @!UPT UIADD3 URZ, URZ, URZ, URZ ;  /* 0x0000003f3f3ff290 */ /* 0x000fe2000fffe03f */
[----:B------:R-:W-:Y:S01]  /*8b0a0*/  STL.64 [R1+0x1b0], R4 ;  /* 0x0001b00401007387 */ /* 0x000fe20000100a00 */
[----:B------:R0:W-:Y:S03]  /*8b0b0*/  STL.64 [R1+0x1b8], R6 ;  /* 0x0001b80601007387 */ /* 0x0001e60000100a00 */
[----:B0-----:R-:W4:Y:S01]  /*8b0c0*/  LDL.LU.64 R6, [R1+0x4a80] ;  /* 0x004a800001067983 */ /* 0x001f220000300a00 */
[----:B------:R-:W2:Y:S02]  /*8b0d0*/  LDL.LU.64 R4, [R1+0x4a78] ;  /* 0x004a780001047983 */ /* 0x000ea40000300a00 */
[----:B---3--:R-:W-:Y:S02]  /*8b0e0*/  STL.64 [R1+0x4958], R10 ;  /* 0x0049580a01007387 */ /* 0x008fe40000100a00 */
[----:B------:R0:W-:Y:S02]  /*8b0f0*/  STL.64 [R1+0x4950], R8 ;  /* 0x0049500801007387 */ /* 0x0001e40000100a00 */
[----:B0-----:R-:W3:Y:S01]  /*8b100*/  LDL.LU R8, [R1+0xf0] ;  /* 0x0000f00001087983 */ /* 0x001ee20000300800 */
[----:B------:R-:W3:Y:S02]  /*8b110*/  LDL.LU R9, [R1+0xf4] ;  /* 0x0000f40001097983 */ /* 0x000ee40000300800 */
[----:B------:R-:W2:Y:S02]  /*8b120*/  LDL.LU R10, [R1+0xf8] ;  /* 0x0000f800010a7983 */ /* 0x000ea40000300800 */
[----:B------:R-:W2:Y:S02]  /*8b130*/  LDL.LU R11, [R1+0xfc] ;  /* 0x0000fc00010b7983 */ /* 0x000ea40000300800 */
[----:B--2---:R-:W-:Y:S01]  /*8b140*/  STL.64 [R1+0x4968], R10 ;  /* 0x0049680a01007387 */ /* 0x004fe20000100a00 */
[----:B---3--:R0:W-:Y:S02]  /*8b150*/  STL.64 [R1+0x4960], R8 ;  /* 0x0049600801007387 */ /* 0x0081e40000100a00 */
[----:B0-----:R-:W-:-:S02]  /*8b160*/  IMAD.MOV.U32 R8, RZ, RZ, R18 ;  /* 0x000000ffff087224 */ /* 0x001fc400078e0012 */
[----:B------:R-:W-:-:S05]  /*8b170*/  IMAD.MOV.U32 R9, RZ, RZ, R3 ;  /* 0x000000ffff097224 */ /* 0x000fca00078e0003 */
[----:B------:R4:W-:Y:S02]  /*8b180*/  STL.64 [R1+0x4980], R8 ;  /* 0x0049800801007387 */ /* 0x0009e40000100a00 */
[----:B----4-:R-:W-:Y:S02]  /*8b190*/  IMAD.MOV.U32 R8, RZ, RZ, R6 ;  /* 0x000000ffff087224 */ /* 0x010fe400078e0006 */
[----:B------:R-:W-:Y:S01]  /*8b1a0*/  IMAD.MOV.U32 R9, RZ, RZ, R7 ;  /* 0x000000ffff097224 */ /* 0x000fe200078e0007 */
[----:B------:R-:W2:Y:S01]  /*8b1b0*/  LDL.LU R6, [R1+0x4a74] ;  /* 0x004a740001067983 */ /* 0x000ea20000300800 */
[----:B------:R-:W3:Y:S03]  /*8b1c0*/  LDL.LU R7, [R1+0x4a70] ;  /* 0x004a700001077983 */ /* 0x000ee60000300800 */
[----:B------:R0:W-:Y:S02]  /*8b1d0*/  STL.64 [R1+0x4998], R8 ;  /* 0x0049980801007387 */ /* 0x0001e40000100a00 */
[----:B0-----:R-:W-:Y:S01]  /*8b1e0*/  HMMA.16816.F32.BF16 R8, R20, R24, R12 ;  /* 0x000000181408723c */ /* 0x001fe2000004180c */
[----:B------:R-:W-:Y:S11]  /*8b1f0*/  IMAD.MOV.U32 R18, RZ, RZ, R24 ;  /* 0x000000ffff127224 */ /* 0x000ff600078e0018 */
[----:B------:R-:W-:Y:S11]  /*8b200*/  @!UPT UIADD3 URZ, URZ, URZ, URZ ;  /* 0x0000003f3f3ff290 */ /* 0x000ff6000fffe03f */
[----:B------:R0:W-:Y:S01]  /*8b210*/  STL.64 [R1+0x1a0], R8 ;  /* 0x0001a00801007387 */ /* 0x0001e20000100a00 */
[----:B------:R-:W-:Y:S02]  /*8b220*/  STL.64 [R1+0x1a8], R10 ;  /* 0x0001a80a01007387 */ /* 0x000fe40000100a00 */
[----:B0-----:R-:W-:Y:S02]  /*8b230*/  IMAD.MOV.U32 R8, RZ, RZ, R5 ;  /* 0x000000ffff087224 */ /* 0x001fe400078e0005 */
[----:B------:R-:W-:Y:S01]  /*8b240*/  IMAD.MOV.U32 R9, RZ, RZ, R4 ;  /* 0x000000ffff097224 */ /* 0x000fe200078e0004 */
[----:B------:R-:W4:Y:S01]  /*8b250*/  LDL.LU R5, [R1+0x4a6c] ;  /* 0x004a6c0001057983 */ /* 0x000f220000300800 */
[----:B------:R-:W4:Y:S03]  /*8b260*/  LDL.LU R4, [R1+0x4a68] ;  /* 0x004a680001047983 */ /* 0x000f260000300800 */
[----:B------:R-:W-:Y:S01]  /*8b270*/  STL.64 [R1+0x49b0], R8 ;  /* 0x0049b00801007387 */ /* 0x000fe20000100a00 */
[----:B------:R-:W-:Y:S02]  /*8b280*/  STL [R1+0x4978], R18 ;  /* 0x0049781201007387 */ /* 0x000fe40000100800 */
[----:B------:R0:W-:Y:S02]  /*8b290*/  STL.64 [R1+0x4970], R16 ;  /* 0x0049701001007387 */ /* 0x0001e40000100a00 */
[----:B0-----:R-:W4:Y:S01]  /*8b2a0*/  LDL.LU R16, [R1+0x100] ;  /* 0x0001000001107983 */ /* 0x001f220000300800 */
[----:B------:R-:W4:Y:S02]  /*8b2b0*/  LDL.LU R17, [R1+0x104] ;  /* 0x0001040001117983 */ /* 0x000f240000300800 */
[----:B------:R-:W4:Y:S02]  /*8b2c0*/  LDL.LU R18, [R1+0x108] ;  /* 0x0001080001127983 */ /* 0x000f240000300800 */
[----:B------:R-:W4:Y:S02]  /*8b2d0*/  LDL.LU R19, [R1+0x10c] ;  /* 0x00010c0001137983 */ /* 0x000f240000300800 */
[----:B--2---:R-:W-:-:S02]  /*8b2e0*/  IMAD.MOV.U32 R9, RZ, RZ, R6 ;  /* 0x000000ffff097224 */ /* 0x004fc400078e0006 */
[----:B---3--:R-:W-:Y:S02]  /*8b2f0*/  IMAD.MOV.U32 R8, RZ, RZ, R7 ;  /* 0x000000ffff087224 */ /* 0x008fe400078e0007 */
[----:B------:R-:W2:Y:S01]  /*8b300*/  LDL.LU R7, [R1+0x4a64] ;  /* 0x004a640001077983 */ /* 0x000ea20000300800 */
[----:B------:R-:W3:Y:S02]  /*8b310*/  LDL.LU R6, [R1+0x4a60] ;  /* 0x004a600001067983 */ /* 0x000ee40000300800 */
[----:B------:R-:W-:Y:S01]  /*8b320*/  STL.64 [R1+0x49c8], R8 ;  /* 0x0049c80801007387 */ /* 0x000fe20000100a00 */
[----:B----4-:R-:W-:Y:S01]  /*8b330*/  STL.64 [R1+0x4990], R18 ;  /* 0x0049901201007387 */ /* 0x010fe20000100a00 */
[----:B------:R0:W-:Y:S03]  /*8b340*/  STL.64 [R1+0x4988], R16 ;  /* 0x0049881001007387 */ /* 0x0001e60000100a00 */
[----:B0-----:R-:W4:Y:S01]  /*8b350*/  LDL.LU R16, [R1+0x110] ;  /* 0x0001100001107983 */ /* 0x001f220000300800 */
[----:B------:R-:W4:Y:S02]  /*8b360*/  LDL.LU R17, [R1+0x114] ;  /* 0x0001140001117983 */ /* 0x000f240000300800 */
[----:B------:R-:W2:Y:S02]  /*8b370*/  LDL.LU R18, [R1+0x118] ;  /* 0x0001180001127983 */ /* 0x000ea40000300800 */
[----:B------:R-:W2:Y:S02]  /*8b380*/  LDL.LU R19, [R1+0x11c] ;  /* 0x00011c0001137983 */ /* 0x000ea40000300800 */
[----:B------:R-:W-:-:S02]  /*8b390*/  IMAD.MOV.U32 R8, RZ, RZ, R4 ;  /* 0x000000ffff087224 */ /* 0x000fc400078e0004 */
[----:B------:R-:W-:Y:S01]  /*8b3a0*/  IMAD.MOV.U32 R9, RZ, RZ, R5 ;  /* 0x000000ffff097224 */ /* 0x000fe200078e0005 */
[----:B------:R-:W3:Y:S01]  /*8b3b0*/  LDL.LU R4, [R1+0x4a5c] ;  /* 0x004a5c0001047983 */ /* 0x000ee20000300800 */
[----:B------:R-:W3:Y:S03]  /*8b3c0*/  LDL.LU R5, [R1+0x4a58] ;  /* 0x004a580001057983 */ /* 0x000ee60000300800 */
[----:B------:R-:W-:Y:S04]  /*8b3d0*/  STL.64 [R1+0x49e0], R8 ;  /* 0x0049e00801007387 */ /* 0x000fe80000100a00 */
[----:B--2---:R-:W-:Y:S01]  /*8b3e0*/  STL.64 [R1+0x49a8], R18 ;  /* 0x0049a81201007387 */ /* 0x004fe20000100a00 */
[----:B----4-:R0:W-:Y:S03]  /*8b3f0*/  STL.64 [R1+0x49a0], R16 ;  /* 0x0049a01001007387 */ /* 0x0101e60000100a00 */
[----:B0-----:R-:W2:Y:S01]  /*8b400*/  LDL.LU R16, [R1+0x120] ;  /* 0x0001200001107983 */ /* 0x001ea20000300800 */
[----:B------:R-:W2:Y:S02]  /*8b410*/  LDL.LU R17, [R1+0x124] ;  /* 0x0001240001117983 */ /* 0x000ea40000300800 */
[----:B------:R-:W4:Y:S02]  /*8b420*/  LDL.LU R18, [R1+0x128] ;  /* 0x0001280001127983 */ /* 0x000f240000300800 */
[----:B------:R-:W4:Y:S02]  /*8b430*/  LDL.LU R19, [R1+0x12c] ;  /* 0x00012c0001137983 */ /* 0x000f240000300800 */
[----:B---3--:R-:W-:-:S02]  /*8b440*/  IMAD.MOV.U32 R8, RZ, RZ, R6 ;  /* 0x000000ffff087224 */ /* 0x008fc400078e0006 */
[----:B------:R-:W-:Y:S01]  /*8b450*/  IMAD.MOV.U32 R9, RZ, RZ, R7 ;  /* 0x000000ffff097224 */ /* 0x000fe200078e0007 */
[----:B------:R-:W3:Y:S01]  /*8b460*/  LDL.LU R6, [R1+0x4a54] ;  /* 0x004a540001067983 */ /* 0x000ee20000300800 */
[----:B------:R-:W3:Y:S03]  /*8b470*/  LDL.LU R7, [R1+0x4a50] ;  /* 0x004a500001077983 */ /* 0x000ee60000300800 */
[----:B------:R0:W-:Y:S02]  /*8b480*/  STL.64 [R1+0x49f8], R8 ;  /* 0x0049f80801007387 */ /* 0x0001e40000100a00 */
[----:B0-----:R-:W-:Y:S02]  /*8b490*/  IMAD.MOV.U32 R8, RZ, RZ, R5 ;  /* 0x000000ffff087224 */ /* 0x001fe400078e0005 */
[----:B------:R-:W-:Y:S01]  /*8b4a0*/  IMAD.MOV.U32 R9, RZ, RZ, R4 ;  /* 0x000000ffff097224 */ /* 0x000fe200078e0004 */
[----:B----4-:R-:W-:Y:S01]  /*8b4b0*/  STL.64 [R1+0x49c0], R18 ;  /* 0x0049c01201007387 */ /* 0x010fe20000100a00 */
[----:B--2---:R0:W-:Y:S03]  /*8b4c0*/  STL.64 [R1+0x49b8], R16 ;  /* 0x0049b81001007387 */ /* 0x0041e60000100a00 */
[----:B0-----:R-:W2:Y:S01]  /*8b4d0*/  LDL.LU R16, [R1+0x130] ;  /* 0x0001300001107983 */ /* 0x001ea20000300800 */
[----:B------:R-:W2:Y:S02]  /*8b4e0*/  LDL.LU R17, [R1+0x134] ;  /* 0x0001340001117983 */ /* 0x000ea40000300800 */
[----:B------:R-:W4:Y:S02]  /*8b4f0*/  LDL.LU R18, [R1+0x138] ;  /* 0x0001380001127983 */ /* 0x000f240000300800 */
[----:B------:R-:W4:Y:S01]  /*8b500*/  LDL.LU R19, [R1+0x13c] ;  /* 0x00013c0001137983 */ /* 0x000f220000300800 */
[----:B------:R-:W2:Y:S04]  /*8b510*/  LDL R4, [R1+0x210] ;  /* 0x0002100001047983 */ /* 0x000ea80000100800 */
[----:B------:R-:W2:Y:S01]  /*8b520*/  LDL R5, [R1+0x214] ;  /* 0x0002140001057983 */ /* 0x000ea20000100800 */
[----:B------:R-:W3:Y:S02]  /*8b530*/  LDL.LU R12, [R1+0x2e0] ;  /* 0x0002e000010c7983 */ /* 0x000ee40000300800 */
[----:B------:R-:W3:Y:S02]  /*8b540*/  LDL.LU R13, [R1+0x2e4] ;  /* 0x0002e400010d7983 */ /* 0x000ee40000300800 */
[----:B------:R-:W3:Y:S01]  /*8b550*/  LDL.LU R14, [R1+0x2e8] ;  /* 0x0002e800010e7983 */ /* 0x000ee20000300800 */
[----:B------:R-:W3:Y:S04]  /*8b560*/  LDL.LU R15, [R1+0x2ec] ;  /* 0x0002ec00010f7983 */ /* 0x000ee80000300800 */
[----:B--2---:R0:W-:Y:S04]  /*8b570*/  STL.64 [R1+0x4a48], R4 ;  /* 0x004a480401007387 */ /* 0x0041e80000100a00 */
[----:B0-----:R-:W3:Y:S01]  /*8b580*/  LDL.LU.64 R4, [R1+0x1e0] ;  /* 0x0001e00001047983 */ /* 0x001ee20000300a00 */
[----:B------:R-:W2:Y:S02]  /*8b590*/  LDL R27, [R1+0x384] ;  /* 0x00038400011b7983 */ /* 0x000ea40000100800 */
[----:B------:R-:W-:Y:S01]  /*8b5a0*/  IMAD.MOV.U32 R3, RZ, RZ, R25 ;  /* 0x000000ffff037224 */ /* 0x000fe200078e0019 */
[----:B--2---:R0:W-:Y:S01]  /*8b5b0*/  STL [R1+0x4a40], R27 ;  /* 0x004a401b01007387 */ /* 0x0041e20000100800 */
[----:B------:R-:W2:Y:S02]  /*8b5c0*/  LDL.LU R24, [R1+0x2d0] ;  /* 0x0002d00001187983 */ /* 0x000ea40000300800 */
[----:B------:R-:W2:Y:S02]  /*8b5d0*/  LDL.LU R25, [R1+0x2d4] ;  /* 0x0002d40001197983 */ /* 0x000ea40000300800 */
[----:B------:R-:W2:Y:S01]  /*8b5e0*/  LDL.LU R26, [R1+0x2d8] ;  /* 0x0002d800011a7983 */ /* 0x000ea20000300800 */
[----:B0-----:R-:W2:Y:S01]  /*8b5f0*/  LDL.LU R27, [R1+0x2dc] ;  /* 0x0002dc00011b7983 */ /* 0x001ea20000300800 */
[----:B------:R-:W-:Y:S02]  /*8b600*/  STL.64 [R1+0x4a10], R8 ;  /* 0x004a100801007387 */ /* 0x000fe40000100a00 */
[----:B----4-:R-:W-:Y:S02]  /*8b610*/  STL.64 [R1+0x49d8], R18 ;  /* 0x0049d81201007387 */ /* 0x010fe40000100a00 */
[----:B------:R0:W-:Y:S02]  /*8b620*/  STL.64 [R1+0x49d0], R16 ;  /* 0x0049d01001007387 */ /* 0x0001e40000100a00 */
        /* <DEDUP_REMOVED lines=15> */
[----:B------:R-:W3:Y:S02]  /*8b720*/  LDL.LU R18, [R1+0x168] ;  /* 0x0001680001127983 */ /* 0x000ee40000300800 */
[----:B------:R-:W3:Y:S02]  /*8b730*/  LDL.LU R19, [R1+0x16c] ;  /* 0x00016c0001137983 */ /* 0x000ee40000300800 */
[----:B---3--:R-:W-:Y:S01]  /*8b740*/  STL.64 [R1+0x4a20], R18 ;  /* 0x004a201201007387 */ /* 0x008fe20000100a00 */
[----:B--2---:R0:W-:Y:S03]  /*8b750*/  STL.64 [R1+0x4a18], R16 ;  /* 0x004a181001007387 */ /* 0x0041e60000100a00 */
[----:B0-----:R-:W2:Y:S01]  /*8b760*/  LDL.LU R16, [R1+0x170] ;  /* 0x0001700001107983 */ /* 0x001ea20000300800 */
[----:B------:R-:W2:Y:S02]  /*8b770*/  LDL.LU R17, [R1+0x174] ;  /* 0x0001740001117983 */ /* 0x000ea40000300800 */
[----:B------:R-:W2:Y:S02]  /*8b780*/  LDL.LU R18, [R1+0x178] ;  /* 0x0001780001127983 */ /* 0x000ea40000300800 */
[----:B------:R-:W2:Y:S02]  /*8b790*/  LDL.LU R19, [R1+0x17c] ;  /* 0x00017c0001137983 */ /* 0x000ea40000300800 */
[----:B------:R0:W-:Y:S01]  /*8b7a0*/  STL.64 [R1+0x190], R12 ;  /* 0x0001900c01007387 */ /* 0x0001e20000100a00 */
[----:B------:R-:W-:Y:S02]  /*8b7b0*/  STL.64 [R1+0x198], R14 ;  /* 0x0001980e01007387 */ /* 0x000fe40000100a00 */
[----:B0-----:R-:W-:-:S02]  /*8b7c0*/  IMAD.MOV.U32 R13, RZ, RZ, R4 ;  /* 0x000000ffff0d7224 */ /* 0x001fc400078e0004 */
[----:B------:R-:W-:Y:S02]  /*8b7d0*/  IMAD.MOV.U32 R12, RZ, RZ, R5 ;  /* 0x000000ffff0c7224 */ /* 0x000fe400078e0005 */
[----:B------:R-:W3:Y:S01]  /*8b7e0*/  LDL.LU.64 R4, [R1+0x4a48] ;  /* 0x004a480001047983 */ /* 0x000ee20000300a00 */
[----:B------:R-:W-:Y:S02]  /*8b7f0*/  IMAD.MOV.U32 R8, RZ, RZ, R7 ;  /* 0x000000ffff087224 */ /* 0x000fe400078e0007 */
[----:B------:R-:W-:Y:S01]  /*8b800*/  IMAD.MOV.U32 R9, RZ, RZ, R6 ;  /* 0x000000ffff097224 */ /* 0x000fe200078e0006 */
[----:B---3--:R-:W-:Y:S01]  /*8b810*/  HMMA.16816.F32.BF16 R20, R20, R4, R24 ;  /* 0x000000041414723c */ /* 0x008fe20000041818 */
[----:B------:R-:W3:Y:S01]  /*8b820*/  LDL.LU R27, [R1+0x4a40] ;  /* 0x004a4000011b7983 */ /* 0x000ee20000300800 */
[----:B------:R-:W2:Y:S02]  /*8b830*/  LDL.LU.64 R6, [R1+0x4a38] ;  /* 0x004a380001067983 */ /* 0x000ea40000300a00 */
[----:B------:R-:W2:Y:S11]  /*8b840*/  LDL.LU.64 R4, [R1+0x4a30] ;  /* 0x004a300001047983 */ /* 0x000eb60000300a00 */
[----:B------:R-:W-:Y:S08]  /*8b850*/  @!UPT UIADD3 URZ, URZ, URZ, URZ ;  /* 0x0000003f3f3ff290 */ /* 0x000ff0000fffe03f */
[----:B------:R-:W-:Y:S01]  /*8b860*/  STL.64 [R1+0x180], R20 ;  /* 0x0001801401007387 */ /* 0x000fe20000100a00 */
[----:B------:R-:W-:Y:S02]  /*8b870*/  STL.64 [R1+0x188], R22 ;  /* 0x0001881601007387 */ /* 0x000fe40000100a00 */
[----:B------:R-:W4:Y:S02]  /*8b880*/  LDL.LU R24, [R1+0xe0] ;  /* 0x0000e00001187983 */ /* 0x000f240000300800 */
[----:B------:R-:W4:Y:S01]  /*8b890*/  LDL.LU R25, [R1+0xe4] ;  /* 0x0000e40001197983 */ /* 0x000f220000300800 */
[----:B------:R-:W4:Y:S04]  /*8b8a0*/  LDL.LU R26, [R1+0xe8] ;  /* 0x0000e800011a7983 */ /* 0x000f280000300800 */
[----:B---3--:R0:W1:Y:S04]  /*8b8b0*/  LDSM.16.MT88.4 R20, [R27+0x42400] ;  /* 0x042400001b14783b */ /* 0x0080680000004200 */
[----:B0-----:R-:W4:Y:S04]  /*8b8c0*/  LDL.LU R27, [R1+0xec] ;  /* 0x0000ec00011b7983 */ /* 0x001f280000300800 */
[----:B-1----:R-:W-:Y:S01]  /*8b8d0*/  STL.64 [R1+0x47a0], R22 ;  /* 0x0047a01601007387 */ /* 0x002fe20000100a00 */
[----:B------:R0:W-:Y:S03]  /*8b8e0*/  STL.64 [R1+0x4798], R20 ;  /* 0x0047981401007387 */ /* 0x0001e60000100a00 */
[----:B0-----:R-:W3:Y:S01]  /*8b8f0*/  LDL.LU.64 R20, [R1+0x210] ;  /* 0x0002100001147983 */ /* 0x001ee20000300a00 */
[----:B------:R-:W3:Y:S01]  /*8b900*/  LDL.LU.64 R22, [R1+0x218] ;  /* 0x0002180001167983 */ /* 0x000ee20000300a00 */
[----:B--2---:R-:W-:Y:S02]  /*8b910*/  HMMA.16816.F32.BF16 R8, R4, R8, R16 ;  /* 0x000000080408723c */ /* 0x004fe40000041810 */
[----:B---3--:R-:W-:Y:S01]  /*8b920*/  STL.64 [R1+0x48e8], R22 ;  /* 0x0048e81601007387 */ /* 0x008fe20000100a00 */
[----:B------:R0:W-:Y:S02]  /*8b930*/  STL.64 [R1+0x48e0], R20 ;  /* 0x0048e01401007387 */ /* 0x0001e40000100a00 */
[----:B0-----:R-:W-:-:S02]  /*8b940*/  IMAD.MOV.U32 R20, RZ, RZ, R0 ;  /* 0x000000ffff147224 */ /* 0x001fc400078e0000 */
[----:B------:R-:W-:Y:S01]  /*8b950*/  IMAD.MOV.U32 R21, RZ, RZ, R2 ;  /* 0x000000ffff157224 */ /* 0x000fe200078e0002 */
[----:B------:R-:W2:Y:S01]  /*8b960*/  LDL.LU R0, [R1+0x4a2c] ;  /* 0x004a2c0001007983 */ /* 0x000ea20000300800 */
[----:B------:R-:W3:Y:S02]  /*8b970*/  LDL.LU R2, [R1+0x4a28] ;  /* 0x004a280001027983 */ /* 0x000ee40000300800 */
[----:B------:R-:W2:Y:S02]  /*8b980*/  LDL.LU.64 R18, [R1+0x4a20] ;  /* 0x004a200001127983 */ /* 0x000ea40000300a00 */
[----:B------:R-:W2:Y:S10]  /*8b990*/  LDL.LU.64 R16, [R1+0x4a18] ;  /* 0x004a180001107983 */ /* 0x000eb40000300a00 */
[----:B------:R0:W-:Y:S01]  /*8b9a0*/  STL.64 [R1+0x170], R8 ;  /* 0x0001700801007387 */ /* 0x0001e20000100a00 */
[----:B------:R2:W-:Y:S03]  /*8b9b0*/  STL.64 [R1+0x178], R10 ;  /* 0x0001780a01007387 */ /* 0x0005e60000100a00 */
[----:B0-----:R-:W2:Y:S02]  /*8b9c0*/  LDL.LU.64 R8, [R1+0x4a10] ;  /* 0x004a100001087983 */ /* 0x001ea40000300a00 */
        /* <DEDUP_REMOVED lines=43> */
[----:B------:R-:W2:Y:S01]  /*8bc80*/  LDL.LU R18, [R1+0x4978] ;  /* 0x0049780001127983 */ /* 0x000ea20000300800 */
[----:B------:R-:W4:Y:S11]  /*8bc90*/  LDL.LU.64 R16, [R1+0x4970] ;  /* 0x0049700001107983 */ /* 0x000f360000300a00 */
[----:B------:R-:W-:Y:S09]  /*8bca0*/  @!UPT UIADD3 URZ, URZ, URZ, URZ ;  /* 0x0000003f3f3ff290 */ /* 0x000ff2000fffe03f */
[----:B------:R-:W-:Y:S01]  /*8bcb0*/  STL.64 [R1+0x100], R8 ;  /* 0x0001000801007387 */ /* 0x000fe20000100a00 */
[----:B------:R0:W-:Y:S03]  /*8bcc0*/  STL.64 [R1+0x108], R10 ;  /* 0x0001080a01007387 */ /* 0x0001e60000100a00 */
[----:B0-----:R-:W2:Y:S01]  /*8bcd0*/  LDL.LU.64 R10, [R1+0x4968] ;  /* 0x00496800010a7983 */ /* 0x001ea20000300a00 */
[----:B------:R-:W2:Y:S02]  /*8bce0*/  LDL.LU.64 R8, [R1+0x4960] ;  /* 0x0049600001087983 */ /* 0x000ea40000300a00 */
[----:B--2---:R-:W-:Y:S01]  /*8bcf0*/  HMMA.16816.F32.BF16 R20, R4, R20, R8 ;  /* 0x000000140414723c */ /* 0x004fe20000041808 */
[----:B------:R-:W2:Y:S01]  /*8bd00*/  LDL.LU.64 R10, [R1+0x4958] ;  /* 0x00495800010a7983 */ /* 0x000ea20000300a00 */
[----:B------:R-:W2:Y:S11]  /*8bd10*/  LDL.LU.64 R8, [R1+0x4950] ;  /* 0x0049500001087983 */ /* 0x000eb60000300a00 */
[----:B------:R-:W-:Y:S10]  /*8bd20*/  @!UPT UIADD3 URZ, URZ, URZ, URZ ;  /* 0x0000003f3f3ff290 */ /* 0x000ff4000fffe03f */
[----:B------:R0:W-:Y:S01]  /*8bd30*/  STL.64 [R1+0xf0], R20 ;  /* 0x0000f01401007387 */ /* 0x0001e20000100a00 */
[----:B------:R-:W-:Y:S02]  /*8bd40*/  STL.64 [R1+0xf8], R22 ;  /* 0x0000f81601007387 */ /* 0x000fe40000100a00 */
[----:B0-----:R-:W-:Y:S02]  /*8bd50*/  IMAD.MOV.U32 R20, RZ, RZ, R13 ;  /* 0x000000ffff147224 */ /* 0x001fe400078e000d */
[----:B------:R-:W-:Y:S02]  /*8bd60*/  IMAD.MOV.U32 R21, RZ, RZ, R12 ;  /* 0x000000ffff157224 */ /* 0x000fe400078e000c */
[----:B------:R-:W2:Y:S01]  /*8bd70*/  LDL.LU R12, [R1+0xd0] ;  /* 0x0000d000010c7983 */ /* 0x000ea20000300800 */
[----:B------:R-:W2:Y:S02]  /*8bd80*/  LDL.LU R13, [R1+0xd4] ;  /* 0x0000d400010d7983 */ /* 0x000ea40000300800 */
[----:B------:R-:W2:Y:S02]  /*8bd90*/  LDL.LU R14, [R1+0xd8] ;  /* 0x0000d800010e7983 */ /* 0x000ea40000300800 */
[----:B------:R-:W2:Y:S01]  /*8bda0*/  LDL.LU R15, [R1+0xdc] ;  /* 0x0000dc00010f7983 */ /* 0x000ea20000300800 */
[----:B------:R0:W-:Y:S02]  /*8bdb0*/  STL.64 [R1+0x4900], R20 ;  /* 0x0049001401007387 */ /* 0x0001e40000100a00 */
[----:B0-----:R-:W-:-:S02]  /*8bdc0*/  IMAD.MOV.U32 R20, RZ, RZ, R18 ;  /* 0x000000ffff147224 */ /* 0x001fc400078e0012 */
[----:B------:R-:W-:-:S05]  /*8bdd0*/  IMAD.MOV.U32 R21, RZ, RZ, R3 ;  /* 0x000000ffff157224 */ /* 0x000fca00078e0003 */
[----:B------:R0:W-:Y:S04]  /*8bde0*/  STL.64 [R1+0x4918], R20 ;  /* 0x0049181401007387 */ /* 0x0001e80000100a00 */
[----:B0-----:R-:W2:Y:S01]  /*8bdf0*/  LDL.LU R20, [R1+0xa0] ;  /* 0x0000a00001147983 */ /* 0x001ea20000300800 */
[----:B------:R-:W2:Y:S02]  /*8be00*/  LDL.LU R21, [R1+0xa4] ;  /* 0x0000a40001157983 */ /* 0x000ea40000300800 */
[----:B------:R-:W2:Y:S02]  /*8be10*/  LDL.LU R22, [R1+0xa8] ;  /* 0x0000a80001167983 */ /* 0x000ea40000300800 */
[----:B------:R-:W2:Y:S01]  /*8be20*/  LDL.LU R23, [R1+0xac] ;  /* 0x0000ac0001177983 */ /* 0x000ea20000300800 */
[C---:B----4-:R-:W-:Y:S01]  /*8be30*/  HMMA.16816.F32.BF16 R16, R4.reuse, R16, R24 ;  /* 0x000000100410723c */ /* 0x050fe20000041818 */
[----:B--2---:R-:W-:Y:S01]  /*8be40*/  STL.64 [R1+0x4928], R22 ;  /* 0x0049281601007387 */ /* 0x004fe20000100a00 */
[----:B------:R0:W-:Y:S03]  /*8be50*/  STL.64 [R1+0x4920], R20 ;  /* 0x0049201401007387 */ /* 0x0001e60000100a00 */
[----:B0-----:R-:W2:Y:S01]  /*8be60*/  LDL.LU R20, [R1+0xc0] ;  /* 0x0000c00001147983 */ /* 0x001ea20000300800 */
[----:B------:R-:W2:Y:S02]  /*8be70*/  LDL.LU R21, [R1+0xc4] ;  /* 0x0000c40001157983 */ /* 0x000ea40000300800 */
[----:B------:R-:W2:Y:S02]  /*8be80*/  LDL.LU R22, [R1+0xc8] ;  /* 0x0000c80001167983 */ /* 0x000ea40000300800 */
[----:B------:R-:W2:Y:S01]  /*8be90*/  LDL.LU R23, [R1+0xcc] ;  /* 0x0000cc0001177983 */ /* 0x000ea20000300800 */
[----:B------:R-:W4:Y:S01]  /*8bea0*/  LDL.LU.64 R26, [R1+0x4948] ;  /* 0x00494800011a7983 */ /* 0x000f220000300a00 */
[----:B------:R-:W2:Y:S11]  /*8beb0*/  LDL.LU.64 R24, [R1+0x4940] ;  /* 0x0049400001187983 */ /* 0x000eb60000300a00 */
[----:B------:R0:W-:Y:S02]  /*8bec0*/  STL.64 [R1+0xe0], R16 ;  /* 0x0000e01001007387 */ /* 0x0001e40000100a00 */
[----:B------:R1:W-:Y:S01]  /*8bed0*/  STL.64 [R1+0xe8], R18 ;  /* 0x0000e81201007387 */ /* 0x0003e20000100a00 */
[----:B0-----:R-:W2:Y:S01]  /*8bee0*/  LDL.LU R16, [R1+0x2a0] ;  /* 0x0002a00001107983 */ /* 0x001ea20000300800 */
[----:B------:R-:W2:Y:S02]  /*8bef0*/  LDL.LU R17, [R1+0x2a4] ;  /* 0x0002a40001117983 */ /* 0x000ea40000300800 */
[----:B-1----:R-:W2:Y:S02]  /*8bf00*/  LDL.LU R18, [R1+0x2a8] ;  /* 0x0002a80001127983 */ /* 0x002ea40000300800 */
[----:B------:R-:W2:Y:S02]  /*8bf10*/  LDL.LU R19, [R1+0x2ac] ;  /* 0x0002ac0001137983 */ /* 0x000ea40000300800 */
[----:B--2---:R-:W-:Y:S01]  /*8bf20*/  STL.64 [R1+0x48f8], R18 ;  /* 0x0048f81201007387 */ /* 0x004fe20000100a00 */
[----:B------:R0:W-:Y:S03]  /*8bf30*/  STL.64 [R1+0x48f0], R16 ;  /* 0x0048f01001007387 */ /* 0x0001e60000100a00 */
[----:B0-----:R-:W2:Y:S01]  /*8bf40*/  LDL.LU R16, [R1+0x2b0] ;  /* 0x0002b00001107983 */ /* 0x001ea20000300800 */
[----:B------:R-:W2:Y:S01]  /*8bf50*/  LDL.LU R17, [R1+0x2b4] ;  /* 0x0002b40001117983 */ /* 0x000ea20000300800 */
[----:B------:R-:W-:Y:S01]  /*8bf60*/  HMMA.16816.F32.BF16 R12, R4, R24, R12 ;  /* 0x00000018040c723c */ /* 0x000fe2000004180c */
[----:B------:R-:W-:-:S02]  /*8bf70*/  IMAD.MOV.U32 R18, RZ, RZ, R10 ;  /* 0x000000ffff127224 */ /* 0x000fc400078e000a */
[----:B---3--:R-:W-:-:S05]  /*8bf80*/  IMAD.MOV.U32 R19, RZ, RZ, R2 ;  /* 0x000000ffff137224 */ /* 0x008fca00078e0002 */
[----:B------:R-:W-:Y:S11]  /*8bf90*/  STL.64 [R1+0x4910], R18 ;  /* 0x0049101201007387 */ /* 0x000ff60000100a00 */
[----:B------:R-:W-:Y:S05]  /*8bfa0*/  @!UPT UIADD3 URZ, URZ, URZ, URZ ;  /* 0x0000003f3f3ff290 */ /* 0x000fea000fffe03f */
[----:B------:R-:W-:Y:S01]  /*8bfb0*/  IMAD.MOV.U32 R10, RZ, RZ, R15 ;  /* 0x000000ffff0a7224 */ /* 0x000fe200078e000f */
[----:B--2---:R0:W-:Y:S04]  /*8bfc0*/  STL.64 [R1+0x4908], R16 ;  /* 0x0049081001007387 */ /* 0x0041e80000100a00 */
[----:B0-----:R-:W2:Y:S01]  /*8bfd0*/  LDL.LU R16, [R1+0x2c0] ;  /* 0x0002c00001107983 */ /* 0x001ea20000300800 */
[----:B------:R-:W2:Y:S02]  /*8bfe0*/  LDL.LU R17, [R1+0x2c4] ;  /* 0x0002c40001117983 */ /* 0x000ea40000300800 */
[----:B------:R-:W2:Y:S02]  /*8bff0*/  LDL.LU R18, [R1+0x2c8] ;  /* 0x0002c80001127983 */ /* 0x000ea40000300800 */
[----:B------:R-:W2:Y:S01]  /*8c000*/  LDL.LU R19, [R1+0x2cc] ;  /* 0x0002cc0001137983 */ /* 0x000ea20000300800 */
[----:B------:R-:W-:Y:S01]  /*8c010*/  STL.64 [R1+0xd0], R12 ;  /* 0x0000d00c01007387 */ /* 0x000fe20000100a00 */
[----:B------:R0:W-:Y:S03]  /*8c020*/  STL [R1+0xd8], R14 ;  /* 0x0000d80e01007387 */ /* 0x0001e60000100800 */
[----:B0-----:R-:W3:Y:S01]  /*8c030*/  LDL.LU.64 R14, [R1+0x4938] ;  /* 0x00493800010e7983 */ /* 0x001ee20000300a00 */
[----:B------:R-:W2:Y:S02]  /*8c040*/  LDL.LU.64 R12, [R1+0x4930] ;  /* 0x00493000010c7983 */ /* 0x000ea40000300a00 */
[C---:B--2---:R-:W-:Y:S11]  /*8c050*/  HMMA.16816.F32.BF16 R20, R4.reuse, R12, R20 ;  /* 0x0000000c0414723c */ /* 0x044ff60000041814 */
[----:B------:R-:W-:Y:S11]  /*8c060*/  @!UPT UIADD3 URZ, URZ, URZ, URZ ;  /* 0x0000003f3f3ff290 */ /* 0x000ff6000fffe03f */
[----:B------:R-:W-:Y:S01]  /*8c070*/  @!UPT UIADD3 URZ, URZ, URZ, URZ ;  /* 0x0000003f3f3ff290 */ /* 0x000fe2000fffe03f */
[----:B------:R-:W-:Y:S01]  /*8c080*/  STL.64 [R1+0xc0], R20 ;  /* 0x0000c01401007387 */ /* 0x000fe20000100a00 */
[----:B------:R0:W-:Y:S03]  /*8c090*/  STL.64 [R1+0xc8], R22 ;  /* 0x0000c81601007387 */ /* 0x0001e60000100a00 */
[----:B0-----:R-:W2:Y:S01]  /*8c0a0*/  LDL.LU.64 R22, [R1+0x4928] ;  /* 0x0049280001167983 */ /* 0x001ea20000300a00 */
[----:B------:R-:W2:Y:S02]  /*8c0b0*/  LDL.LU.64 R20, [R1+0x4920] ;  /* 0x0049200001147983 */ /* 0x000ea40000300a00 */
[----:B--2---:R-:W-:Y:S11]  /*8c0c0*/  HMMA.16816.F32.BF16 R20, R4, R8, R20 ;  /* 0x000000080414723c */ /* 0x004ff60000041814 */
[----:B------:R-:W-:Y:S11]  /*8c0d0*/  @!UPT UIADD3 URZ, URZ, URZ, URZ ;  /* 0x0000003f3f3ff290 */ /* 0x000ff6000fffe03f */
[----:B------:R-:W-:Y:S01]  /*8c0e0*/  @!UPT UIADD3 URZ, URZ, URZ, URZ ;  /* 0x0000003f3f3ff290 */ /* 0x000fe2000fffe03f */
[----:B------:R0:W-:Y:S01]  /*8c0f0*/  STL.64 [R1+0xa0], R20 ;  /* 0x0000a01401007387 */ /* 0x0001e20000100a00 */
[----:B------:R1:W-:Y:S03]  /*8c100*/  STL [R1+0xa8], R22 ;  /* 0x0000a81601007387 */ /* 0x0003e60000100800 */
[----:B0-----:R-:W1:Y:S01]  /*8c110*/  LDL.LU.64 R20, [R1+0x4918] ;  /* 0x0049180001147983 */ /* 0x001e620000300a00 */
[----:B------:R-:W-:-:S05]  /*8c120*/  IMAD.MOV.U32 R3, RZ, RZ, R23 ;  /* 0x000000ffff037224 */ /* 0x000fca00078e0017 */
[----:B------:R-:W-:Y:S01]  /*8c130*/  STL [R1+0x47d8], R3 ;  /* 0x0047d80301007387 */ /* 0x000fe20000100800 */
[----:B-1----:R-:W-:Y:S03]  /*8c140*/  HMMA.16816.F32.BF16 R20, R4, R20, R16 ;  /* 0x000000140414723c */ /* 0x002fe60000041810 */
[----:B------:R-:W2:Y:S01]  /*8c150*/  LDL.LU.64 R18, [R1+0x4910] ;  /* 0x0049100001127983 */ /* 0x000ea20000300a00 */
[----:B------:R-:W2:Y:S11]  /*8c160*/  LDL.LU.64 R16, [R1+0x4908] ;  /* 0x0049080001107983 */ /* 0x000eb60000300a00 */
[----:B------:R-:W-:Y:S09]  /*8c170*/  @!UPT UIADD3 URZ, URZ, URZ, URZ ;  /* 0x0000003f3f3ff290 */ /* 0x000ff2000fffe03f */
[----:B------:R-:W-:Y:S02]  /*8c180*/  IMAD.MOV.U32 R24, RZ, RZ, R22 ;  /* 0x000000ffff187224 */ /* 0x000fe400078e0016 */
[----:B------:R-:W-:Y:S02]  /*8c190*/  IMAD.MOV.U32 R12, RZ, RZ, R20 ;  /* 0x000000ffff0c7224 */ /* 0x000fe400078e0014 */
[----:B------:R-:W-:Y:S02]  /*8c1a0*/  IMAD.MOV.U32 R13, RZ, RZ, R21 ;  /* 0x000000ffff0d7224 */ /* 0x000fe400078e0015 */
[----:B------:R-:W2:Y:S01]  /*8c1b0*/  LDL.LU.64 R20, [R1+0x4900] ;  /* 0x0049000001147983 */ /* 0x000ea20000300a00 */
[----:B----4-:R0:W-:Y:S02]  /*8c1c0*/  STL.64 [R1+0x48b8], R26 ;  /* 0x0048b81a01007387 */ /* 0x0101e40000100a00 */
[----:B------:R-:W-:Y:S01]  /*8c1d0*/  STL [R1+0x48b0], R24 ;  /* 0x0048b01801007387 */ /* 0x000fe20000100800 */
[----:B0-----:R-:W4:Y:S01]  /*8c1e0*/  LDL.LU.64 R26, [R1+0x78] ;  /* 0x00007800011a7983 */ /* 0x001f220000300a00 */
[----:B------:R-:W-:-:S03]  /*8c1f0*/  IMAD.MOV.U32 R2, RZ, RZ, R23 ;  /* 0x000000ffff027224 */ /* 0x000fc600078e0017 */
[----:B----4-:R0:W-:Y:S04]  /*8c200*/  STL.64 [R1+0x48c0], R26 ;  /* 0x0048c01a01007387 */ /* 0x0101e80000100a00 */
[----:B0-----:R-:W4:Y:S01]  /*8c210*/  LDL.LU.64 R26, [R1+0x88] ;  /* 0x00008800011a7983 */ /* 0x001f220000300a00 */
[C---:B--2---:R-:W-:Y:S11]  /*8c220*/  HMMA.16816.F32.BF16 R20, R4.reuse, R20, R16 ;  /* 0x000000140414723c */ /* 0x044ff60000041810 */
[----:B------:R-:W-:Y:S11]  /*8c230*/  @!UPT UIADD3 URZ, URZ, URZ, URZ ;  /* 0x0000003f3f3ff290 */ /* 0x000ff6000fffe03f */
[----:B------:R-:W-:Y:S02]  /*8c240*/  @!UPT UIADD3 URZ, URZ, URZ, URZ ;  /* 0x0000003f3f3ff290 */ /* 0x000fe4000fffe03f */
[----:B------:R-:W-:Y:S02]  /*8c250*/  IMAD.MOV.U32 R9, RZ, RZ, R22 ;  /* 0x000000ffff097224 */ /* 0x000fe400078e0016 */
[----:B------:R-:W-:Y:S01]  /*8c260*/  IMAD.MOV.U32 R8, RZ, RZ, R23 ;  /* 0x000000ffff087224 */ /* 0x000fe200078e0017 */
[----:B----4-:R0:W-:Y:S04]  /*8c270*/  STL.64 [R1+0x48c8], R26 ;  /* 0x0048c81a01007387 */ /* 0x0101e80000100a00 */
[----:B0-----:R-:W2:Y:S01]  /*8c280*/  LDL.LU.64 R26, [R1+0x98] ;  /* 0x00009800011a7983 */ /* 0x001ea20000300a00 */
[----:B---3--:R-:W-:Y:S02]  /*8c290*/  STL.64 [R1+0x4820], R14 ;  /* 0x0048200e01007387 */ /* 0x008fe40000100a00 */
[----:B------:R0:W-:Y:S02]  /*8c2a0*/  STL.64 [R1+0x4818], R12 ;  /* 0x0048180c01007387 */ /* 0x0001e40000100a00 */
[----:B0-----:R-:W3:Y:S01]  /*8c2b0*/  LDL.LU R12, [R1+0x260] ;  /* 0x00026000010c7983 */ /* 0x001ee20000300800 */
[----:B------:R-:W3:Y:S02]  /*8c2c0*/  LDL.LU R13, [R1+0x264] ;  /* 0x00026400010d7983 */ /* 0x000ee40000300800 */
[----:B------:R-:W3:Y:S02]  /*8c2d0*/  LDL.LU R14, [R1+0x268] ;  /* 0x00026800010e7983 */ /* 0x000ee40000300800 */
[----:B------:R-:W3:Y:S01]  /*8c2e0*/  LDL.LU R15, [R1+0x26c] ;  /* 0x00026c00010f7983 */ /* 0x000ee20000300800 */
[----:B------:R-:W-:Y:S01]  /*8c2f0*/  STL [R1+0x47dc], R2 ;  /* 0x0047dc0201007387 */ /* 0x000fe20000100800 */
[----:B------:R-:W4:Y:S02]  /*8c300*/  LDL.LU.64 R18, [R1+0x48f8] ;  /* 0x0048f80001127983 */ /* 0x000f240000300a00 */
[----:B------:R-:W4:Y:S02]  /*8c310*/  LDL.LU.64 R16, [R1+0x48f0] ;  /* 0x0048f00001107983 */ /* 0x000f240000300a00 */
[----:B------:R0:W-:Y:S01]  /*8c320*/  STL.64 [R1+0x2b0], R20 ;  /* 0x0002b01401007387 */ /* 0x0001e20000100a00 */
[----:B------:R-:W2:Y:S04]  /*8c330*/  LDL.LU.64 R22, [R1+0x48e8] ;  /* 0x0048e80001167983 */ /* 0x000ea80000300a00 */
[----:B0-----:R-:W4:Y:S01]  /*8c340*/  LDL.LU.64 R20, [R1+0x48e0] ;  /* 0x0048e00001147983 */ /* 0x001f220000300a00 */
[----:B------:R-:W-:Y:S02]  /*8c350*/  STL [R1+0x47f8], R9 ;  /* 0x0047f80901007387 */ /* 0x000fe40000100800 */
[----:B------:R-:W-:Y:S02]  /*8c360*/  STL [R1+0x483c], R10 ;  /* 0x00483c0a01007387 */ /* 0x000fe40000100800 */
[----:B------:R-:W-:Y:S01]  /*8c370*/  STL [R1+0x4838], R8 ;  /* 0x0048380801007387 */ /* 0x000fe20000100800 */
[----:B----4-:R-:W-:Y:S01]  /*8c380*/  HMMA.16816.F32.BF16 R4, R4, R20, R16 ;  /* 0x000000140404723c */ /* 0x010fe20000041810 */
[----:B------:R-:W4:Y:S01]  /*8c390*/  LDL.LU.64 R18, [R1+0x48d8] ;  /* 0x0048d80001127983 */ /* 0x000f220000300a00 */
[----:B------:R-:W4:Y:S11]  /*8c3a0*/  LDL.LU.64 R16, [R1+0x48d0] ;  /* 0x0048d00001107983 */ /* 0x000f360000300a00 */
[----:B------:R-:W-:Y:S10]  /*8c3b0*/  @!UPT UIADD3 URZ, URZ, URZ, URZ ;  /* 0x0000003f3f3ff290 */ /* 0x000ff4000fffe03f */
[----:B------:R0:W-:Y:S01]  /*8c3c0*/  STL.64 [R1+0x2a0], R4 ;  /* 0x0002a00401007387 */ /* 0x0001e20000100a00 */
[----:B------:R1:W-:Y:S03]  /*8c3d0*/  STL.64 [R1+0x2a8], R6 ;  /* 0x0002a80601007387 */ /* 0x0003e60000100a00 */
[----:B0-----:R-:W4:Y:S01]  /*8c3e0*/  LDL.LU R4, [R1+0x290] ;  /* 0x0002900001047983 */ /* 0x001f220000300800 */
[----:B------:R-:W4:Y:S02]  /*8c3f0*/  LDL.LU R5, [R1+0x294] ;  /* 0x0002940001057983 */ /* 0x000f240000300800 */
[----:B-1----:R-:W4:Y:S02]  /*8c400*/  LDL.LU R6, [R1+0x298] ;  /* 0x0002980001067983 */ /* 0x002f240000300800 */
[----:B------:R-:W4:Y:S01]  /*8c410*/  LDL.LU R7, [R1+0x29c] ;  /* 0x00029c0001077983 */ /* 0x000f220000300800 */
[----:B--2---:R0:W-:Y:S01]  /*8c420*/  STL.64 [R1+0x47b0], R22 ;  /* 0x0047b01601007387 */ /* 0x0041e20000100a00 */
[----:B------:R-:W2:Y:S02]  /*8c430*/  LDL.LU R20, [R1+0x280] ;  /* 0x0002800001147983 */ /* 0x000ea40000300800 */
[----:B------:R-:W2:Y:S01]  /*8c440*/  LDL.LU R21, [R1+0x284] ;  /* 0x0002840001157983 */ /* 0x000ea20000300800 */
[----:B0-----:R-:W2:Y:S01]  /*8c450*/  LDL.LU R22, [R1+0x288] ;  /* 0x0002880001167983 */ /* 0x001ea20000300800 */
[----:B------:R-:W2:Y:S01]  /*8c460*/  LDL.LU R23, [R1+0x28c] ;  /* 0x00028c0001177983 */ /* 0x000ea20000300800 */
[C---:B----4-:R-:W-:Y:S11]  /*8c470*/  HMMA.16816.F32.BF16 R4, R16.reuse, R26, R4 ;  /* 0x0000001a1004723c */ /* 0x050ff60000041804 */
[----:B------:R-:W-:Y:S11]  /*8c480*/  @!UPT UIADD3 URZ, URZ, URZ, URZ ;  /* 0x0000003f3f3ff290 */ /* 0x000ff6000fffe03f */
[----:B------:R-:W-:Y:S01]  /*8c490*/  @!UPT UIADD3 URZ, URZ, URZ, URZ ;  /* 0x0000003f3f3ff290 */ /* 0x000fe2000fffe03f */
[----:B------:R-:W-:Y:S01]  /*8c4a0*/  STL.64 [R1+0x290], R4 ;  /* 0x0002900401007387 */ /* 0x000fe20000100a00 */
[----:B------:R0:W-:Y:S02]  /*8c4b0*/  STL.64 [R1+0x298], R6 ;  /* 0x0002980601007387 */ /* 0x0001e40000100a00 */
[----:B0-----:R-:W-:Y:S02]  /*8c4c0*/  IMAD.MOV.U32 R7, RZ, RZ, R26 ;  /* 0x000000ffff077224 */ /* 0x001fe400078e001a */
[----:B------:R-:W-:Y:S02]  /*8c4d0*/  IMAD.MOV.U32 R6, RZ, RZ, R27 ;  /* 0x000000ffff067224 */ /* 0x000fe400078e001b */
[----:B------:R-:W2:Y:S03]  /*8c4e0*/  LDL.LU.64 R26, [R1+0x48c8] ;  /* 0x0048c800011a7983 */ /* 0x000ea60000300a00 */
[----:B------:R-:W-:Y:S02]  /*8c4f0*/  STL [R1+0x47e4], R6 ;  /* 0x0047e40601007387 */ /* 0x000fe40000100800 */
[----:B------:R0:W-:Y:S02]  /*8c500*/  STL [R1+0x47e0], R7 ;  /* 0x0047e00701007387 */ /* 0x0001e40000100800 */
[----:B0-----:R-:W3:Y:S01]  /*8c510*/  LDL.LU.64 R6, [R1+0x68] ;  /* 0x0000680001067983 */ /* 0x001ee20000300a00 */
[----:B--2---:R-:W-:Y:S11]  /*8c520*/  HMMA.16816.F32.BF16 R20, R16, R26, R20 ;  /* 0x0000001a1014723c */ /* 0x004ff60000041814 */
[----:B------:R-:W-:Y:S11]  /*8c530*/  @!UPT UIADD3 URZ, URZ, URZ, URZ ;  /* 0x0000003f3f3ff290 */ /* 0x000ff6000fffe03f */
[----:B------:R-:W-:Y:S01]  /*8c540*/  @!UPT UIADD3 URZ, URZ, URZ, URZ ;  /* 0x0000003f3f3ff290 */ /* 0x000fe2000fffe03f */
[----:B------:R0:W-:Y:S01]  /*8c550*/  STL.64 [R1+0x280], R20 ;  /* 0x0002801401007387 */ /* 0x0001e20000100a00 */
[----:B------:R-:W-:Y:S02]  /*8c560*/  STL.64 [R1+0x288], R22 ;  /* 0x0002881601007387 */ /* 0x000fe40000100a00 */
[----:B0-----:R-:W-:Y:S02]  /*8c570*/  IMAD.MOV.U32 R20, RZ, RZ, R27 ;  /* 0x000000ffff147224 */ /* 0x001fe400078e001b */
[----:B------:R-:W-:Y:S02]  /*8c580*/  IMAD.MOV.U32 R21, RZ, RZ, R26 ;  /* 0x000000ffff157224 */ /* 0x000fe400078e001a */
[----:B------:R-:W2:Y:S01]  /*8c590*/  LDL.LU.64 R26, [R1+0x48c0] ;  /* 0x0048c000011a7983 */ /* 0x000ea20000300a00 */
[----:B------:R0:W-:Y:S02]  /*8c5a0*/  STL [R1+0x47ec], R20 ;  /* 0x0047ec1401007387 */ /* 0x0001e40000100800 */
[----:B------:R1:W-:Y:S01]  /*8c5b0*/  STL [R1+0x47e8], R21 ;  /* 0x0047e81501007387 */ /* 0x0003e20000100800 */
[----:B0-----:R-:W2:Y:S01]  /*8c5c0*/  LDL.LU R20, [R1+0x270] ;  /* 0x0002700001147983 */ /* 0x001ea20000300800 */
[----:B-1----:R-:W2:Y:S02]  /*8c5d0*/  LDL.LU R21, [R1+0x274] ;  /* 0x0002740001157983 */ /* 0x002ea40000300800 */
[----:B------:R-:W2:Y:S02]  /*8c5e0*/  LDL.LU R22, [R1+0x278] ;  /* 0x0002780001167983 */ /* 0x000ea40000300800 */
[----:B------:R-:W-:-:S07]  /*8c5f0*/  IMAD.MOV.U32 R23, RZ, RZ, R0 ;  /* 0x000000ffff177224 */ /* 0x000fce00078e0000 */
[C---:B--2---:R-:W-:Y:S11]  /*8c600*/  HMMA.16816.F32.BF16 R20, R16.reuse, R26, R20 ;  /* 0x0000001a1014723c */ /* 0x044ff60000041814 */
[----:B------:R-:W-:Y:S11]  /*8c610*/  @!UPT UIADD3 URZ, URZ, URZ, URZ ;  /* 0x0000003f3f3ff290 */ /* 0x000ff6000fffe03f */
[----:B------:R-:W-:Y:S01]  /*8c620*/  @!UPT UIADD3 URZ, URZ, URZ, URZ ;  /* 0x0000003f3f3ff290 */ /* 0x000fe2000fffe03f */
[----:B------:R-:W-:Y:S01]  /*8c630*/  STL.64 [R1+0x270], R20 ;  /* 0x0002701401007387 */ /* 0x000fe20000100a00 */
[----:B------:R0:W-:Y:S02]  /*8c640*/  STL.64 [R1+0x278], R22 ;  /* 0x0002781601007387 */ /* 0x0001e40000100a00 */
[----:B0-----:R-:W-:Y:S02]  /*8c650*/  IMAD.MOV.U32 R23, RZ, RZ, R26 ;  /* 0x000000ffff177224 */ /* 0x001fe400078e001a */
[----:B------:R-:W-:Y:S02]  /*8c660*/  IMAD.MOV.U32 R22, RZ, RZ, R27 ;  /* 0x000000ffff167224 */ /* 0x000fe400078e001b */
[----:B------:R-:W2:Y:S01]  /*8c670*/  LDL.LU.64 R26, [R1+0x48b8] ;  /* 0x0048b800011a7983 */ /* 0x000ea20000300a00 */
[----:B---3--:R-:W-:Y:S01]  /*8c680*/  HMMA.16816.F32.BF16 R12, R16, R6, R12 ;  /* 0x00000006100c723c */ /* 0x008fe2000004180c */
[----:B------:R-:W3:Y:S02]  /*8c690*/  LDL.LU R24, [R1+0x48b0] ;  /* 0x0048b00001187983 */ /* 0x000ee40000300800 */
[----:B------:R0:W-:Y:S01]  /*8c6a0*/  STL [R1+0x47f4], R22 ;  /* 0x0047f41601007387 */ /* 0x0001e20000100800 */
[----:B------:R1:W-:Y:S11]  /*8c6b0*/  STL [R1+0x47f0], R23 ;  /* 0x0047f01701007387 */ /* 0x0003f60000100800 */
[----:B------:R-:W-:Y:S08]  /*8c6c0*/  @!UPT UIADD3 URZ, URZ, URZ, URZ ;  /* 0x0000003f3f3ff290 */ /* 0x000ff0000fffe03f */
[----:B------:R-:W-:Y:S01]  /*8c6d0*/  STL [R1+0x260], R12 ;  /* 0x0002600c01007387 */ /* 0x000fe20000100800 */
[----:B------:R-:W4:Y:S02]  /*8c6e0*/  LDL.LU R8, [R1+0x1f0] ;  /* 0x0001f00001087983 */ /* 0x000f240000300800 */
[----:B--2---:R-:W-:Y:S02]  /*8c6f0*/  IMAD.MOV.U32 R9, RZ, RZ, R27 ;  /* 0x000000ffff097224 */ /* 0x004fe400078e001b */
[----:B------:R-:W-:Y:S01]  /*8c700*/  IMAD.MOV.U32 R10, RZ, RZ, R26 ;  /* 0x000000ffff0a7224 */ /* 0x000fe200078e001a */
[----:B------:R-:W2:Y:S01]  /*8c710*/  LDL.LU R27, [R1+0x48ac] ;  /* 0x0048ac00011b7983 */ /* 0x000ea20000300800 */
[----:B------:R-:W2:Y:S02]  /*8c720*/  LDL.LU R26, [R1+0x48a8] ;  /* 0x0048a800011a7983 */ /* 0x000ea40000300800 */
[----:B------:R-:W2:Y:S02]  /*8c730*/  LDL.LU R20, [R1+0x220] ;  /* 0x0002200001147983 */ /* 0x000ea40000300800 */
[----:B------:R-:W2:Y:S01]  /*8c740*/  LDL.LU R21, [R1+0x224] ;  /* 0x0002240001157983 */ /* 0x000ea20000300800 */
[----:B0-----:R-:W2:Y:S01]  /*8c750*/  LDL.LU R22, [R1+0x228] ;  /* 0x0002280001167983 */ /* 0x001ea20000300800 */
[----:B-1----:R-:W2:Y:S03]  /*8c760*/  LDL.LU R23, [R1+0x22c] ;  /* 0x00022c0001177983 */ /* 0x002ea60000300800 */
[----:B--2---:R-:W-:Y:S01]  /*8c770*/  STL.64 [R1+0x4878], R22 ;  /* 0x0048781601007387 */ /* 0x004fe20000100a00 */
[----:B------:R0:W-:Y:S03]  /*8c780*/  STL.64 [R1+0x4870], R20 ;  /* 0x0048701401007387 */ /* 0x0001e60000100a00 */
[----:B0-----:R-:W2:Y:S01]  /*8c790*/  LDL.LU R20, [R1+0x230] ;  /* 0x0002300001147983 */ /* 0x001ea20000300800 */
[----:B------:R-:W2:Y:S02]  /*8c7a0*/  LDL.LU R21, [R1+0x234] ;  /* 0x0002340001157983 */ /* 0x000ea40000300800 */
[----:B------:R-:W-:-:S02]  /*8c7b0*/  IMAD.MOV.U32 R22, RZ, RZ, R26 ;  /* 0x000000ffff167224 */ /* 0x000fc400078e001a */
[----:B------:R-:W-:Y:S01]  /*8c7c0*/  IMAD.MOV.U32 R23, RZ, RZ, R27 ;  /* 0x000000ffff177224 */ /* 0x000fe200078e001b */
[----:B------:R-:W3:Y:S01]  /*8c7d0*/  LDL.LU R26, [R1+0x48a4] ;  /* 0x0048a400011a7983 */ /* 0x000ee20000300800 */
[----:B------:R-:W3:Y:S03]  /*8c7e0*/  LDL.LU R27, [R1+0x48a0] ;  /* 0x0048a000011b7983 */ /* 0x000ee60000300800 */
[----:B------:R0:W-:Y:S04]  /*8c7f0*/  STL.64 [R1+0x4888], R22 ;  /* 0x0048881601007387 */ /* 0x0001e80000100a00 */
[----:B--2---:R-:W-:Y:S01]  /*8c800*/  STL.64 [R1+0x4880], R20 ;  /* 0x0048801401007387 */ /* 0x004fe20000100a00 */
[----:B0-----:R-:W2:Y:S03]  /*8c810*/  LDL.LU.64 R22, [R1+0x48] ;  /* 0x0000480001167983 */ /* 0x001ea60000300a00 */
[----:B--2---:R0:W-:Y:S04]  /*8c820*/  STL.64 [R1+0x4898], R22 ;  /* 0x0048981601007387 */ /* 0x0041e80000100a00 */
[----:B0-----:R-:W2:Y:S01]  /*8c830*/  LDL.LU.64 R22, [R1+0x58] ;  /* 0x0000580001167983 */ /* 0x001ea20000300a00 */
[----:B------:R0:W-:Y:S02]  /*8c840*/  STL.64 [R1+0x4848], R10 ;  /* 0x0048480a01007387 */ /* 0x0001e40000100a00 */
[----:B----4-:R-:W-:Y:S01]  /*8c850*/  STL.64 [R1+0x4840], R8 ;  /* 0x0048400801007387 */ /* 0x010fe20000100a00 */
[----:B0-----:R-:W4:Y:S04]  /*8c860*/  LDL.LU.64 R10, [R1+0x18] ;  /* 0x00001800010a7983 */ /* 0x001f280000300a00 */
[----:B----4-:R0:W-:Y:S04]  /*8c870*/  STL.64 [R1+0x4858], R10 ;  /* 0x0048580a01007387 */ /* 0x0101e80000100a00 */
[----:B0-----:R-:W4:Y:S01]  /*8c880*/  LDL.LU.64 R10, [R1+0x38] ;  /* 0x00003800010a7983 */ /* 0x001f220000300a00 */
[----:B------:R-:W-:-:S03]  /*8c890*/  IMAD.MOV.U32 R25, RZ, RZ, R7 ;  /* 0x000000ffff197224 */ /* 0x000fc600078e0007 */
[----:B----4-:R0:W-:Y:S01]  /*8c8a0*/  STL.64 [R1+0x4890], R10 ;  /* 0x0048900a01007387 */ /* 0x0101e20000100a00 */
[----:B------:R-:W4:Y:S02]  /*8c8b0*/  LDL.LU R8, [R1+0x240] ;  /* 0x0002400001087983 */ /* 0x000f240000300800 */
[----:B------:R-:W4:Y:S01]  /*8c8c0*/  LDL.LU R9, [R1+0x244] ;  /* 0x0002440001097983 */ /* 0x000f220000300800 */
[----:B0-----:R-:W4:Y:S01]  /*8c8d0*/  LDL.LU R10, [R1+0x248] ;  /* 0x00024800010a7983 */ /* 0x001f220000300800 */
[----:B------:R-:W4:Y:S02]  /*8c8e0*/  LDL.LU R11, [R1+0x24c] ;  /* 0x00024c00010b7983 */ /* 0x000f240000300800 */
[----:B---3--:R0:W-:Y:S02]  /*8c8f0*/  STL.64 [R1+0x4830], R26 ;  /* 0x0048301a01007387 */ /* 0x0081e40000100a00 */
[----:B------:R1:W-:Y:S01]  /*8c900*/  STL.64 [R1+0x4828], R24 ;  /* 0x0048281801007387 */ /* 0x0003e20000100a00 */
[----:B0-----:R-:W3:Y:S04]  /*8c910*/  LDL.LU.64 R26, [R1+0x8] ;  /* 0x00000800011a7983 */ /* 0x001ee80000300a00 */
[----:B---3--:R0:W-:Y:S01]  /*8c920*/  STL.64 [R1+0x4850], R26 ;  /* 0x0048501a01007387 */ /* 0x0081e20000100a00 */
[----:B-1----:R-:W3:Y:S02]  /*8c930*/  LDL.LU R24, [R1+0x200] ;  /* 0x0002000001187983 */ /* 0x002ee40000300800 */
[----:B------:R-:W3:Y:S01]  /*8c940*/  LDL.LU R25, [R1+0x204] ;  /* 0x0002040001197983 */ /* 0x000ee20000300800 */
[----:B0-----:R-:W2:Y:S01]  /*8c950*/  LDL.LU R26, [R1+0x208] ;  /* 0x00020800011a7983 */ /* 0x001ea20000300800 */
[----:B------:R-:W2:Y:S02]  /*8c960*/  LDL.LU R27, [R1+0x20c] ;  /* 0x00020c00011b7983 */ /* 0x000ea40000300800 */
[----:B------:R-:W-:-:S02]  /*8c970*/  IMAD.MOV.U32 R0, RZ, RZ, R15 ;  /* 0x000000ffff007224 */ /* 0x000fc400078e000f */
[----:B------:R-:W-:Y:S02]  /*8c980*/  IMAD.MOV.U32 R5, RZ, RZ, R13 ;  /* 0x000000ffff057224 */ /* 0x000fe400078e000d */
[----:B------:R-:W-:Y:S02]  /*8c990*/  IMAD.MOV.U32 R4, RZ, RZ, R14 ;  /* 0x000000ffff047224 */ /* 0x000fe400078e000e */
[----:B------:R-:W-:Y:S01]  /*8c9a0*/  IMAD.MOV.U32 R3, RZ, RZ, R6 ;  /* 0x000000ffff037224 */ /* 0x000fe200078e0006 */
[----:B--2---:R0:W-:Y:S01]  /*8c9b0*/  STL.64 [R1+0x4868], R26 ;  /* 0x0048681a01007387 */ /* 0x0041e20000100a00 */
[----:B---3--:R-:W-:Y:S03]  /*8c9c0*/  STL.64 [R1+0x4860], R24 ;  /* 0x0048601801007387 */ /* 0x008fe60000100a00 */
[----:B0-----:R-:W2:Y:S01]  /*8c9d0*/  LDL.LU.64 R26, [R1+0x28] ;  /* 0x00002800011a7983 */ /* 0x001ea20000300a00 */
[----:B------:R-:W3:Y:S02]  /*8c9e0*/  LDL.LU R12, [R1+0x1d0] ;  /* 0x0001d000010c7983 */ /* 0x000ee40000300800 */
[----:B------:R-:W3:Y:S02]  /*8c9f0*/  LDL.LU R13, [R1+0x1d4] ;  /* 0x0001d400010d7983 */ /* 0x000ee40000300800 */
[----:B------:R-:W3:Y:S01]  /*8ca00*/  LDL.LU R14, [R1+0x1d8] ;  /* 0x0001d800010e7983 */ /* 0x000ee20000300800 */
[----:B------:R-:W3:Y:S01]  /*8ca10*/  LDL.LU R15, [R1+0x1dc] ;  /* 0x0001dc00010f7983 */ /* 0x000ee20000300800 */
[----:B------:R-:W-:Y:S02]  /*8ca20*/  STL [R1+0x4670], R0 ;  /* 0x0046700001007387 */ /* 0x000fe40000100800 */
[----:B------:R0:W-:Y:S02]  /*8ca30*/  STL [R1+0x466c], R4 ;  /* 0x00466c0401007387 */ /* 0x0001e40000100800 */
[----:B------:R1:W-:Y:S01]  /*8ca40*/  STL [R1+0x4668], R5 ;  /* 0x0046680501007387 */ /* 0x0003e20000100800 */
[----:B0-----:R-:W2:Y:S01]  /*8ca50*/  LDL.LU R4, [R1+0x250] ;  /* 0x0002500001047983 */ /* 0x001ea20000300800 */
[----:B-1----:R-:W2:Y:S02]  /*8ca60*/  LDL.LU R5, [R1+0x254] ;  /* 0x0002540001057983 */ /* 0x002ea40000300800 */
[----:B------:R-:W2:Y:S02]  /*8ca70*/  LDL.LU R6, [R1+0x258] ;  /* 0x0002580001067983 */ /* 0x000ea40000300800 */
[----:B------:R-:W2:Y:S02]  /*8ca80*/  LDL.LU R7, [R1+0x25c] ;  /* 0x00025c0001077983 */ /* 0x000ea40000300800 */
[----:B------:R-:W-:Y:S01]  /*8ca90*/  IMAD.MOV.U32 R0, RZ, RZ, R23 ;  /* 0x000000ffff007224 */ /* 0x000fe200078e0017 */
[C---:B--2---:R-:W-:Y:S11]  /*8caa0*/  HMMA.16816.F32.BF16 R4, R16.reuse, R22, R4 ;  /* 0x000000161004723c */ /* 0x044ff60000041804 */
[----:B------:R-:W-:Y:S11]  /*8cab0*/  @!UPT UIADD3 URZ, URZ, URZ, URZ ;  /* 0x0000003f3f3ff290 */ /* 0x000ff6000fffe03f */
[----:B------:R-:W-:Y:S01]  /*8cac0*/  @!UPT UIADD3 URZ, URZ, URZ, URZ ;  /* 0x0000003f3f3ff290 */ /* 0x000fe2000fffe03f */
[----:B------:R0:W-:Y:S01]  /*8cad0*/  STL.64 [R1+0x250], R4 ;  /* 0x0002500401007387 */ /* 0x0001e20000100a00 */
[----:B------:R-:W-:Y:S02]  /*8cae0*/  STL.64 [R1+0x258], R6 ;  /* 0x0002580601007387 */ /* 0x000fe40000100a00 */
[----:B0-----:R-:W-:Y:S02]  /*8caf0*/  IMAD.MOV.U32 R4, RZ, RZ, R22 ;  /* 0x000000ffff047224 */ /* 0x001fe400078e0016 */
[----:B------:R-:W4:Y:S02]  /*8cb00*/  LDL.LU.64 R22, [R1+0x4898] ;  /* 0x0048980001167983 */ /* 0x000f240000300a00 */
[C---:B----4-:R-:W-:Y:S01]  /*8cb10*/  HMMA.16816.F32.BF16 R8, R16.reuse, R22, R8 ;  /* 0x000000161008723c */ /* 0x050fe20000041808 */
[----:B------:R-:W-:Y:S02]  /*8cb20*/  IMAD.MOV.U32 R2, RZ, RZ, R22 ;  /* 0x000000ffff027224 */ /* 0x000fe400078e0016 */
[----:B------:R-:W-:Y:S11]  /*8cb30*/  IMAD.MOV.U32 R5, RZ, RZ, R23 ;  /* 0x000000ffff057224 */ /* 0x000ff600078e0017 */
[----:B------:R-:W-:Y:S09]  /*8cb40*/  @!UPT UIADD3 URZ, URZ, URZ, URZ ;  /* 0x0000003f3f3ff290 */ /* 0x000ff2000fffe03f */
[----:B------:R-:W-:Y:S01]  /*8cb50*/  STL.64 [R1+0x240], R8 ;  /* 0x0002400801007387 */ /* 0x000fe20000100a00 */
[----:B------:R0:W-:Y:S03]  /*8cb60*/  STL.64 [R1+0x248], R10 ;  /* 0x0002480a01007387 */ /* 0x0001e60000100a00 */
[----:B0-----:R-:W2:Y:S01]  /*8cb70*/  LDL.LU.64 R10, [R1+0x4890] ;  /* 0x00489000010a7983 */ /* 0x001ea20000300a00 */
[----:B------:R-:W2:Y:S02]  /*8cb80*/  LDL.LU.64 R22, [R1+0x4888] ;  /* 0x0048880001167983 */ /* 0x000ea40000300a00 */
[----:B------:R-:W2:Y:S02]  /*8cb90*/  LDL.LU.64 R20, [R1+0x4880] ;  /* 0x0048800001147983 */ /* 0x000ea40000300a00 */
        /* <DEDUP_REMOVED lines=8> */
[----:B------:R-:W-:-:S05]  /*8cc20*/  IMAD.MOV.U32 R7, RZ, RZ, R11 ;  /* 0x000000ffff077224 */ /* 0x000fca00078e000b */
[----:B------:R-:W-:Y:S01]  /*8cc30*/  STL.64 [R1+0x4810], R6 ;  /* 0x0048100601007387 */ /* 0x000fe20000100a00 */
[----:B------:R0:W-:Y:S03]  /*8cc40*/  STL.64 [R1+0x4808], R4 ;  /* 0x0048080401007387 */ /* 0x0001e60000100a00 */
[----:B0-----:R-:W4:Y:S01]  /*8cc50*/  LDL.LU R4, [R1+0x1c0] ;  /* 0x0001c00001047983 */ /* 0x001f220000300800 */
[----:B------:R-:W4:Y:S02]  /*8cc60*/  LDL.LU R5, [R1+0x1c4] ;  /* 0x0001c40001057983 */ /* 0x000f240000300800 */
[----:B------:R-:W-:Y:S02]  /*8cc70*/  IMAD.MOV.U32 R6, RZ, RZ, R29 ;  /* 0x000000ffff067224 */ /* 0x000fe400078e001d */
[----:B------:R-:W-:Y:S01]  /*8cc80*/  IMAD.MOV.U32 R7, RZ, RZ, R28 ;  /* 0x000000ffff077224 */ /* 0x000fe200078e001c */
[----:B--2---:R-:W-:Y:S07]  /*8cc90*/  HMMA.16816.F32.BF16 R8, R16, R26, R20 ;  /* 0x0000001a1008723c */ /* 0x004fee0000041814 */
[----:B------:R-:W-:-:S02]  /*8cca0*/  IMAD.MOV.U32 R20, RZ, RZ, R26 ;  /* 0x000000ffff147224 */ /* 0x000fc400078e001a */
[----:B------:R-:W-:Y:S02]  /*8ccb0*/  IMAD.MOV.U32 R21, RZ, RZ, R27 ;  /* 0x000000ffff157224 */ /* 0x000fe400078e001b */
[----:B------:R-:W2:Y:S01]  /*8ccc0*/  LDL.LU.64 R26, [R1+0x4868] ;  /* 0x00486800011a7983 */ /* 0x000ea20000300a00 */
[----:B------:R-:W2:Y:S11]  /*8ccd0*/  LDL.LU.64 R24, [R1+0x4860] ;  /* 0x0048600001187983 */ /* 0x000eb60000300a00 */
[----:B------:R-:W-:Y:S01]  /*8cce0*/  STL.64 [R1+0x220], R8 ;  /* 0x0002200801007387 */ /* 0x000fe20000100a00 */
[----:B------:R-:W-:-:S02]  /*8ccf0*/  IMAD.MOV.U32 R29, RZ, RZ, R10 ;  /* 0x000000ffff1d7224 */ /* 0x000fc400078e000a */
[----:B------:R-:W-:Y:S02]  /*8cd00*/  IMAD.MOV.U32 R28, RZ, RZ, R11 ;  /* 0x000000ffff1c7224 */ /* 0x000fe400078e000b */
[----:B------:R-:W2:Y:S01]  /*8cd10*/  LDL.LU.64 R10, [R1+0x4858] ;  /* 0x00485800010a7983 */ /* 0x000ea20000300a00 */
[----:B------:R-:W-:Y:S02]  /*8cd20*/  STL [R1+0x45f4], R29 ;  /* 0x0045f41d01007387 */ /* 0x000fe40000100800 */
[----:B------:R-:W-:Y:S01]  /*8cd30*/  STL [R1+0x45f0], R28 ;  /* 0x0045f01c01007387 */ /* 0x000fe20000100800 */
[C---:B--2---:R-:W-:Y:S01]  /*8cd40*/  HMMA.16816.F32.BF16 R24, R16.reuse, R10, R24 ;  /* 0x0000000a1018723c */ /* 0x044fe20000041818 */
        /* <DEDUP_REMOVED lines=11> */
[----:B------:R0:W-:Y:S01]  /*8ce00*/  STL.64 [R1+0x200], R8 ;  /* 0x0002000801007387 */ /* 0x0001e20000100a00 */
[----:B------:R1:W-:Y:S02]  /*8ce10*/  STL.64 [R1+0x208], R10 ;  /* 0x0002080a01007387 */ /* 0x0003e40000100a00 */
[----:B0-----:R-:W-:Y:S01]  /*8ce20*/  IMAD.MOV.U32 R9, RZ, RZ, R27 ;  /* 0x000000ffff097224 */ /* 0x001fe200078e001b */
[----:B-1----:R-:W2:Y:S01]  /*8ce30*/  LDL.LU R10, [R1+0x483c] ;  /* 0x00483c00010a7983 */ /* 0x002ea20000300800 */
[----:B------:R-:W2:Y:S02]  /*8ce40*/  LDL.LU R8, [R1+0x4838] ;  /* 0x0048380001087983 */ /* 0x000ea40000300800 */
[----:B------:R-:W-:Y:S02]  /*8ce50*/  IMAD.MOV.U32 R11, RZ, RZ, R26 ;  /* 0x000000ffff0b7224 */ /* 0x000fe400078e001a */
[----:B------:R-:W3:Y:S01]  /*8ce60*/  LDL.LU.64 R26, [R1+0x4830] ;  /* 0x00483000011a7983 */ /* 0x000ee20000300a00 */
[----:B------:R-:W2:Y:S01]  /*8ce70*/  LDL.LU.64 R24, [R1+0x4828] ;  /* 0x0048280001187983 */ /* 0x000ea20000300a00 */
[C---:B---3--:R-:W-:Y:S11]  /*8ce80*/  HMMA.16816.F32.BF16 R12, R16.reuse, R26, R12 ;  /* 0x0000001a100c723c */ /* 0x048ff6000004180c */
[----:B------:R-:W-:Y:S11]  /*8ce90*/  @!UPT UIADD3 URZ, URZ, URZ, URZ ;  /* 0x0000003f3f3ff290 */ /* 0x000ff6000fffe03f */
[----:B------:R-:W-:Y:S01]  /*8cea0*/  @!UPT UIADD3 URZ, URZ, URZ, URZ ;  /* 0x0000003f3f3ff290 */ /* 0x000fe2000fffe03f */
[----:B------:R-:W-:Y:S01]  /*8ceb0*/  STL.64 [R1+0x1f0], R12 ;  /* 0x0001f00c01007387 */ /* 0x000fe20000100a00 */
[----:B------:R0:W-:Y:S03]  /*8cec0*/  STL.64 [R1+0x1f8], R14 ;  /* 0x0001f80e01007387 */ /* 0x0001e60000100a00 */
[----:B0-----:R-:W4:Y:S01]  /*8ced0*/  LDL.LU.64 R14, [R1+0x4820] ;  /* 0x00482000010e7983 */ /* 0x001f220000300a00 */
[----:B------:R-:W3:Y:S02]  /*8cee0*/  LDL.LU.64 R12, [R1+0x4818] ;  /* 0x00481800010c7983 */ /* 0x000ee40000300a00 */
[----:B------:R-:W-:Y:S02]  /*8cef0*/  STL.64 [R1+0x47d0], R26 ;  /* 0x0047d01a01007387 */ /* 0x000fe40000100a00 */
[----:B--2---:R-:W-:Y:S01]  /*8cf00*/  STL [R1+0x47c8], R24 ;  /* 0x0047c81801007387 */ /* 0x004fe20000100800 */
[----:B----4-:R-:W-:Y:S11]  /*8cf10*/  HMMA.16816.F32.BF16 R4, R16, R14, R4 ;  /* 0x0000000e1004723c */ /* 0x010ff60000041804 */
[----:B------:R-:W-:Y:S11]  /*8cf20*/  @!UPT UIADD3 URZ, URZ, URZ, URZ ;  /* 0x0000003f3f3ff290 */ /* 0x000ff6000fffe03f */
[----:B------:R-:W-:Y:S01]  /*8cf30*/  @!UPT UIADD3 URZ, URZ, URZ, URZ ;  /* 0x0000003f3f3ff290 */ /* 0x000fe2000fffe03f */
[----:B------:R-:W-:Y:S01]  /*8cf40*/  STL [R1+0x2d0], R4 ;  /* 0x0002d00401007387 */ /* 0x000fe20000100800 */
[----:B------:R0:W-:Y:S02]  /*8cf50*/  STL [R1+0x2dc], R7 ;  /* 0x0002dc0701007387 */ /* 0x0001e40000100800 */
[----:B------:R-:W-:Y:S02]  /*8cf60*/  IMAD.MOV.U32 R28, RZ, RZ, R6 ;  /* 0x000000ffff1c7224 */ /* 0x000fe400078e0006 */
[----:B------:R-:W-:Y:S01]  /*8cf70*/  IMAD.MOV.U32 R29, RZ, RZ, R5 ;  /* 0x000000ffff1d7224 */ /* 0x000fe200078e0005 */
[----:B0-----:R-:W2:Y:S01]  /*8cf80*/  LDL.LU.64 R6, [R1+0x4810] ;  /* 0x0048100001067983 */ /* 0x001ea20000300a00 */
[----:B------:R-:W4:Y:S02]  /*8cf90*/  LDL.LU.64 R4, [R1+0x4808] ;  /* 0x0048080001047983 */ /* 0x000f240000300a00 */
[----:B------:R-:W-:Y:S02]  /*8cfa0*/  STL.64 [R1+0x4690], R14 ;  /* 0x0046900e01007387 */ /* 0x000fe40000100a00 */
[----:B---3--:R0:W-:Y:S02]  /*8cfb0*/  STL.64 [R1+0x4688], R12 ;  /* 0x0046880c01007387 */ /* 0x0081e40000100a00 */
[----:B0-----:R-:W3:Y:S01]  /*8cfc0*/  LDL.LU R12, [R1+0xd0] ;  /* 0x0000d000010c7983 */ /* 0x001ee20000300800 */
[----:B------:R-:W3:Y:S02]  /*8cfd0*/  LDL.LU R13, [R1+0xd4] ;  /* 0x0000d400010d7983 */ /* 0x000ee40000300800 */
[----:B------:R-:W2:Y:S02]  /*8cfe0*/  LDL.LU R14, [R1+0xd8] ;  /* 0x0000d800010e7983 */ /* 0x000ea40000300800 */
[----:B------:R-:W-:-:S02]  /*8cff0*/  IMAD.MOV.U32 R15, RZ, RZ, R10 ;  /* 0x000000ffff0f7224 */ /* 0x000fc400078e000a */
[----:B------:R-:W4:Y:S04]  /*8d000*/  LDL.LU R10, [R1+0x4800] ;  /* 0x00480000010a7983 */ /* 0x000f280000300800 */
[----:B--2---:R0:W-:Y:S01]  /*8d010*/  STL.64 [R1+0x46a0], R14 ;  /* 0x0046a00e01007387 */ /* 0x0041e20000100a00 */
[----:B---3--:R1:W-:Y:S02]  /*8d020*/  STL.64 [R1+0x4698], R12 ;  /* 0x0046980c01007387 */ /* 0x0083e40000100a00 */
[----:B0-----:R-:W-:Y:S02]  /*8d030*/  IMAD.MOV.U32 R14, RZ, RZ, R11 ;  /* 0x000000ffff0e7224 */ /* 0x001fe400078e000b */
[----:B------:R-:W-:Y:S01]  /*8d040*/  IMAD.MOV.U32 R15, RZ, RZ, R9 ;  /* 0x000000ffff0f7224 */ /* 0x000fe200078e0009 */
[----:B------:R-:W4:Y:S01]  /*8d050*/  LDL.LU R11, [R1+0x47fc] ;  /* 0x0047fc00010b7983 */ /* 0x000f220000300800 */
[----:B------:R-:W2:Y:S03]  /*8d060*/  LDL.LU R9, [R1+0x47f8] ;  /* 0x0047f80001097983 */ /* 0x000ea60000300800 */
[----:B------:R0:W-:Y:S01]  /*8d070*/  STL.64 [R1+0x46b8], R14 ;  /* 0x0046b80e01007387 */ /* 0x0001e20000100a00 */
[----:B-1----:R-:W4:Y:S02]  /*8d080*/  LDL.LU R12, [R1+0x1b0] ;  /* 0x0001b000010c7983 */ /* 0x002f240000300800 */
[----:B------:R-:W4:Y:S01]  /*8d090*/  LDL.LU R13, [R1+0x1b4] ;  /* 0x0001b400010d7983 */ /* 0x000f220000300800 */
[----:B0-----:R-:W4:Y:S01]  /*8d0a0*/  LDL.LU R14, [R1+0x1b8] ;  /* 0x0001b800010e7983 */ /* 0x001f220000300800 */
[----:B------:R-:W4:Y:S02]  /*8d0b0*/  LDL.LU R15, [R1+0x1bc] ;  /* 0x0001bc00010f7983 */ /* 0x000f240000300800 */
[----:B----4-:R-:W-:Y:S11]  /*8d0c0*/  HMMA.16816.F32.BF16 R12, R16, R10, R12 ;  /* 0x0000000a100c723c */ /* 0x010ff6000004180c */
[----:B------:R-:W-:Y:S11]  /*8d0d0*/  @!UPT UIADD3 URZ, URZ, URZ, URZ ;  /* 0x0000003f3f3ff290 */ /* 0x000ff6000fffe03f */
[----:B------:R-:W-:Y:S01]  /*8d0e0*/  @!UPT UIADD3 URZ, URZ, URZ, URZ ;  /* 0x0000003f3f3ff290 */ /* 0x000fe2000fffe03f */
[----:B------:R-:W-:Y:S01]  /*8d0f0*/  STL.64 [R1+0x1d0], R12 ;  /* 0x0001d00c01007387 */ /* 0x000fe20000100a00 */
[----:B------:R0:W-:Y:S02]  /*8d100*/  STL.64 [R1+0x1d8], R14 ;  /* 0x0001d80e01007387 */ /* 0x0001e40000100a00 */
[----:B0-----:R-:W-:Y:S02]  /*8d110*/  IMAD.MOV.U32 R14, RZ, RZ, R22 ;  /* 0x000000ffff0e7224 */ /* 0x001fe400078e0016 */
[----:B------:R-:W-:Y:S01]  /*8d120*/  IMAD.MOV.U32 R15, RZ, RZ, R23 ;  /* 0x000000ffff0f7224 */ /* 0x000fe200078e0017 */
[----:B------:R-:W3:Y:S01]  /*8d130*/  LDL.LU R22, [R1+0x47f4] ;  /* 0x0047f40001167983 */ /* 0x000ee20000300800 */
[----:B------:R-:W4:Y:S03]  /*8d140*/  LDL.LU R23, [R1+0x47f0] ;  /* 0x0047f00001177983 */ /* 0x000f260000300800 */
[----:B------:R-:W-:Y:S01]  /*8d150*/  STL.64 [R1+0x46d0], R14 ;  /* 0x0046d00e01007387 */ /* 0x000fe20000100a00 */
[----:B------:R-:W-:Y:S02]  /*8d160*/  STL.64 [R1+0x4680], R10 ;  /* 0x0046800a01007387 */ /* 0x000fe40000100a00 */
[----:B--2---:R0:W-:Y:S02]  /*8d170*/  STL.64 [R1+0x4678], R8 ;  /* 0x0046780801007387 */ /* 0x0041e40000100a00 */
[----:B0-----:R-:W2:Y:S01]  /*8d180*/  LDL.LU R8, [R1+0xc0] ;  /* 0x0000c00001087983 */ /* 0x001ea20000300800 */
[----:B------:R-:W2:Y:S02]  /*8d190*/  LDL.LU R9, [R1+0xc4] ;  /* 0x0000c40001097983 */ /* 0x000ea40000300800 */
        /* <DEDUP_REMOVED lines=8> */
[----:B------:R0:W-:Y:S03]  /*8d220*/  STL.64 [R1+0x46a8], R8 ;  /* 0x0046a80801007387 */ /* 0x0001e60000100a00 */
        /* <DEDUP_REMOVED lines=17> */
[----:B------:R-:W3:Y:S04]  /*8d340*/  LDL.LU R2, [R1+0x47dc] ;  /* 0x0047dc0001027983 */ /* 0x000ee80000300800 */
        /* <DEDUP_REMOVED lines=13> */
[----:B------:R-:W-:Y:S04]  /*8d420*/  STL.64 [R1+0x4748], R14 ;  /* 0x0047480e01007387 */ /* 0x000fe80000100a00 */
[----:B--2---:R-:W-:Y:S01]  /*8d430*/  STL.64 [R1+0x46f8], R10 ;  /* 0x0046f80a01007387 */ /* 0x004fe20000100a00 */
[----:B------:R0:W-:Y:S03]  /*8d440*/  STL.64 [R1+0x46f0], R8 ;  /* 0x0046f00801007387 */ /* 0x0001e60000100a00 */
[----:B0-----:R-:W2:Y:S01]  /*8d450*/  LDL.LU R8, [R1+0x110] ;  /* 0x0001100001087983 */ /* 0x001ea20000300800 */
[----:B------:R-:W2:Y:S02]  /*8d460*/  LDL.LU R9, [R1+0x114] ;  /* 0x0001140001097983 */ /* 0x000ea40000300800 */
[----:B------:R-:W2:Y:S02]  /*8d470*/  LDL.LU R10, [R1+0x118] ;  /* 0x00011800010a7983 */ /* 0x000ea40000300800 */
[----:B------:R-:W2:Y:S02]  /*8d480*/  LDL.LU R11, [R1+0x11c] ;  /* 0x00011c00010b7983 */ /* 0x000ea40000300800 */
[----:B----4-:R-:W-:-:S02]  /*8d490*/  IMAD.MOV.U32 R14, RZ, RZ, R23 ;  /* 0x000000ffff0e7224 */ /* 0x010fc400078e0017 */
[----:B---3--:R-:W-:-:S05]  /*8d4a0*/  IMAD.MOV.U32 R15, RZ, RZ, R22 ;  /* 0x000000ffff0f7224 */ /* 0x008fca00078e0016 */
[----:B------:R-:W-:Y:S04]  /*8d4b0*/  STL.64 [R1+0x4760], R14 ;  /* 0x0047600e01007387 */ /* 0x000fe80000100a00 */
[----:B--2---:R-:W-:Y:S01]  /*8d4c0*/  STL.64 [R1+0x4710], R10 ;  /* 0x0047100a01007387 */ /* 0x004fe20000100a00 */
[----:B------:R0:W-:Y:S03]  /*8d4d0*/  STL.64 [R1+0x4708], R8 ;  /* 0x0047080801007387 */ /* 0x0001e60000100a00 */
[----:B0-----:R-:W2:Y:S01]  /*8d4e0*/  LDL.LU R8, [R1+0x120] ;  /* 0x0001200001087983 */ /* 0x001ea20000300800 */
[----:B------:R-:W2:Y:S02]  /*8d4f0*/  LDL.LU R9, [R1+0x124] ;  /* 0x0001240001097983 */ /* 0x000ea40000300800 */
[----:B------:R-:W3:Y:S02]  /*8d500*/  LDL.LU R10, [R1+0x128] ;  /* 0x00012800010a7983 */ /* 0x000ee40000300800 */
[----:B------:R-:W3:Y:S02]  /*8d510*/  LDL.LU R11, [R1+0x12c] ;  /* 0x00012c00010b7983 */ /* 0x000ee40000300800 */
[----:B------:R-:W-:-:S02]  /*8d520*/  IMAD.MOV.U32 R14, RZ, RZ, R21 ;  /* 0x000000ffff0e7224 */ /* 0x000fc400078e0015 */
[----:B------:R-:W-:-:S05]  /*8d530*/  IMAD.MOV.U32 R15, RZ, RZ, R20 ;  /* 0x000000ffff0f7224 */ /* 0x000fca00078e0014 */
[----:B------:R0:W-:Y:S02]  /*8d540*/  STL.64 [R1+0x4778], R14 ;  /* 0x0047780e01007387 */ /* 0x0001e40000100a00 */
[----:B0-----:R-:W-:Y:S02]  /*8d550*/  IMAD.MOV.U32 R14, RZ, RZ, R7 ;  /* 0x000000ffff0e7224 */ /* 0x001fe400078e0007 */
[----:B------:R-:W-:Y:S01]  /*8d560*/  IMAD.MOV.U32 R15, RZ, RZ, R6 ;  /* 0x000000ffff0f7224 */ /* 0x000fe200078e0006 */
[----:B---3--:R-:W-:Y:S01]  /*8d570*/  STL.64 [R1+0x4728], R10 ;  /* 0x0047280a01007387 */ /* 0x008fe20000100a00 */
[----:B--2---:R0:W-:Y:S03]  /*8d580*/  STL.64 [R1+0x4720], R8 ;  /* 0x0047200801007387 */ /* 0x0041e60000100a00 */
[----:B0-----:R-:W2:Y:S01]  /*8d590*/  LDL.LU R8, [R1+0x130] ;  /* 0x0001300001087983 */ /* 0x001ea20000300800 */
[----:B------:R-:W2:Y:S02]  /*8d5a0*/  LDL.LU R9, [R1+0x134] ;  /* 0x0001340001097983 */ /* 0x000ea40000300800 */
[----:B------:R-:W3:Y:S02]  /*8d5b0*/  LDL.LU R10, [R1+0x138] ;  /* 0x00013800010a7983 */ /* 0x000ee40000300800 */
[----:B------:R-:W3:Y:S01]  /*8d5c0*/  LDL.LU R11, [R1+0x13c] ;  /* 0x00013c00010b7983 */ /* 0x000ee20000300800 */
[----:B------:R-:W4:Y:S01]  /*8d5d0*/  LDL.LU.64 R22, [R1+0x1e8] ;  /* 0x0001e80001167983 */ /* 0x000f220000300a00 */
[----:B------:R0:W-:Y:S02]  /*8d5e0*/  STL.64 [R1+0x47a8], R14 ;  /* 0x0047a80e01007387 */ /* 0x0001e40000100a00 */
[----:B------:R-:W2:Y:S02]  /*8d5f0*/  LDL.LU R12, [R1+0x180] ;  /* 0x00018000010c7983 */ /* 0x000ea40000300800 */
[----:B------:R-:W2:Y:S01]  /*8d600*/  LDL.LU R13, [R1+0x184] ;  /* 0x00018400010d7983 */ /* 0x000ea20000300800 */
[----:B0-----:R-:W2:Y:S01]  /*8d610*/  LDL.LU R14, [R1+0x188] ;  /* 0x00018800010e7983 */ /* 0x001ea20000300800 */
[----:B------:R-:W2:Y:S02]  /*8d620*/  LDL.LU R15, [R1+0x18c] ;  /* 0x00018c00010f7983 */ /* 0x000ea40000300800 */
[----:B------:R-:W3:Y:S02]  /*8d630*/  LDL.LU R24, [R1+0x1a0] ;  /* 0x0001a00001187983 */ /* 0x000ee40000300800 */
[----:B------:R-:W3:Y:S01]  /*8d640*/  LDL.LU R25, [R1+0x1a4] ;  /* 0x0001a40001197983 */ /* 0x000ee20000300800 */
[----:B------:R-:W3:Y:S01]  /*8d650*/  LDL.LU R26, [R1+0x1a8] ;  /* 0x0001a800011a7983 */ /* 0x000ee20000300800 */
[----:B------:R-:W3:Y:S02]  /*8d660*/  LDL.LU R27, [R1+0x1ac] ;  /* 0x0001ac00011b7983 */ /* 0x000ee40000300800 */
[----:B------:R-:W3:Y:S01]  /*8d670*/  LDL.LU.64 R6, [R1+0xb8] ;  /* 0x0000b80001067983 */ /* 0x000ee20000300a00 */
[----:B--2---:R-:W-:Y:S01]  /*8d680*/  STL.64 [R1+0x47c0], R14 ;  /* 0x0047c00e01007387 */ /* 0x004fe20000100a00 */
[----:B------:R0:W-:Y:S03]  /*8d690*/  STL.64 [R1+0x47b8], R12 ;  /* 0x0047b80c01007387 */ /* 0x0001e60000100a00 */
[----:B0-----:R-:W4:Y:S01]  /*8d6a0*/  LDL.LU R12, [R1+0x190] ;  /* 0x00019000010c7983 */ /* 0x001f220000300800 */
[----:B------:R-:W4:Y:S02]  /*8d6b0*/  LDL.LU R13, [R1+0x194] ;  /* 0x00019400010d7983 */ /* 0x000f240000300800 */
[----:B------:R-:W4:Y:S02]  /*8d6c0*/  LDL.LU R14, [R1+0x198] ;  /* 0x00019800010e7983 */ /* 0x000f240000300800 */
[----:B------:R-:W4:Y:S01]  /*8d6d0*/  LDL.LU R15, [R1+0x19c] ;  /* 0x00019c00010f7983 */ /* 0x000f220000300800 */
[----:B---3--:R-:W-:Y:S01]  /*8d6e0*/  STL.64 [R1+0x4740], R10 ;  /* 0x0047400a01007387 */ /* 0x008fe20000100a00 */
[----:B------:R0:W-:Y:S03]  /*8d6f0*/  STL.64 [R1+0x4738], R8 ;  /* 0x0047380801007387 */ /* 0x0001e60000100a00 */
        /* <DEDUP_REMOVED lines=8> */
[----:B------:R-:W3:Y:S02]  /*8d780*/  LDL.LU R10, [R1+0x158] ;  /* 0x00015800010a7983 */ /* 0x000ee40000300800 */
[----:B------:R-:W3:Y:S01]  /*8d790*/  LDL.LU R11, [R1+0x15c] ;  /* 0x00015c00010b7983 */ /* 0x000ee20000300800 */
[C---:B------:R-:W-:Y:S08]  /*8d7a0*/  HMMA.16816.F32.BF16 R24, R16.reuse, R6, R24 ;  /* 0x000000061018723c */ /* 0x040ff00000041818 */
[----:B----4-:R-:W-:Y:S01]  /*8d7b0*/  HMMA.16816.F32.BF16 R12, R16, R22, R12 ;  /* 0x00000016100c723c */ /* 0x010fe2000004180c */
[----:B---3--:R-:W-:Y:S01]  /*8d7c0*/  STL.64 [R1+0x4770], R10 ;  /* 0x0047700a01007387 */ /* 0x008fe20000100a00 */
[----:B--2---:R0:W-:Y:S03]  /*8d7d0*/  STL.64 [R1+0x4768], R8 ;  /* 0x0047680801007387 */ /* 0x0041e60000100a00 */
[----:B0-----:R-:W2:Y:S01]  /*8d7e0*/  LDL.LU R8, [R1+0x160] ;  /* 0x0001600001087983 */ /* 0x001ea20000300800 */
[----:B------:R-:W2:Y:S02]  /*8d7f0*/  LDL.LU R9, [R1+0x164] ;  /* 0x0001640001097983 */ /* 0x000ea40000300800 */
[----:B------:R-:W3:Y:S02]  /*8d800*/  LDL.LU R10, [R1+0x168] ;  /* 0x00016800010a7983 */ /* 0x000ee40000300800 */
[----:B------:R-:W3:Y:S02]  /*8d810*/  LDL.LU R11, [R1+0x16c] ;  /* 0x00016c00010b7983 */ /* 0x000ee40000300800 */
[----:B------:R-:W-:Y:S01]  /*8d820*/  IMAD.MOV.U32 R0, RZ, RZ, R23 ;  /* 0x000000ffff007224 */ /* 0x000fe200078e0017 */
[----:B---3--:R-:W-:Y:S01]  /*8d830*/  STL.64 [R1+0x4788], R10 ;  /* 0x0047880a01007387 */ /* 0x008fe20000100a00 */
[----:B--2---:R0:W-:Y:S03]  /*8d840*/  STL.64 [R1+0x4780], R8 ;  /* 0x0047800801007387 */ /* 0x0041e60000100a00 */
[----:B0-----:R-:W2:Y:S01]  /*8d850*/  LDL.LU R8, [R1+0x170] ;  /* 0x0001700001087983 */ /* 0x001ea20000300800 */
[----:B------:R-:W2:Y:S02]  /*8d860*/  LDL.LU R9, [R1+0x174] ;  /* 0x0001740001097983 */ /* 0x000ea40000300800 */
[----:B------:R-:W2:Y:S02]  /*8d870*/  LDL.LU R10, [R1+0x178] ;  /* 0x00017800010a7983 */ /* 0x000ea40000300800 */
[----:B------:R-:W2:Y:S01]  /*8d880*/  LDL.LU R11, [R1+0x17c] ;  /* 0x00017c00010b7983 */ /* 0x000ea20000300800 */
[----:B------:R-:W-:Y:S01]  /*8d890*/  STL.64 [R1+0x1c0], R24 ;  /* 0x0001c01801007387 */ /* 0x000fe20000100a00 */
[----:B------:R0:W-:Y:S03]  /*8d8a0*/  STL.64 [R1+0x1c8], R26 ;  /* 0x0001c81a01007387 */ /* 0x0001e60000100a00 */
[----:B0-----:R-:W3:Y:S01]  /*8d8b0*/  LDL.LU.64 R26, [R1+0x47d0] ;  /* 0x0047d000011a7983 */ /* 0x001ee20000300a00 */
[----:B------:R-:W4:Y:S02]  /*8d8c0*/  LDL.LU R24, [R1+0x47c8] ;  /* 0x0047c80001187983 */ /* 0x000f240000300800 */
[----:B------:R-:W-:Y:S02]  /*8d8d0*/  STL.64 [R1+0x1b0], R12 ;  /* 0x0001b00c01007387 */ /* 0x000fe40000100a00 */
[----:B------:R0:W-:Y:S02]  /*8d8e0*/  STL.64 [R1+0x1b8], R14 ;  /* 0x0001b80e01007387 */ /* 0x0001e40000100a00 */
[----:B------:R-:W-:-:S02]  /*8d8f0*/  IMAD.MOV.U32 R25, RZ, RZ, R6 ;  /* 0x000000ffff197224 */ /* 0x000fc400078e0006 */
[----:B------:R-:W-:Y:S01]  /*8d900*/  IMAD.MOV.U32 R6, RZ, RZ, R22 ;  /* 0x000000ffff067224 */ /* 0x000fe200078e0016 */
[----:B0-----:R-:W2:Y:S01]  /*8d910*/  LDL.LU.64 R14, [R1+0x47c0] ;  /* 0x0047c000010e7983 */ /* 0x001ea20000300a00 */
[----:B------:R-:W2:Y:S02]  /*8d920*/  LDL.LU.64 R12, [R1+0x47b8] ;  /* 0x0047b800010c7983 */ /* 0x000ea40000300a00 */
[----:B------:R-:W2:Y:S02]  /*8d930*/  LDL.LU.64 R22, [R1+0x47b0] ;  /* 0x0047b00001167983 */ /* 0x000ea40000300a00 */
[----:B--2---:R-:W-:Y:S01]  /*8d940*/  HMMA.16816.F32.BF16 R16, R16, R22, R12 ;  /* 0x000000161010723c */ /* 0x004fe2000004180c */
[----:B------:R-:W2:Y:S01]  /*8d950*/  LDL.LU.64 R14, [R1+0x47a8] ;  /* 0x0047a800010e7983 */ /* 0x000ea20000300a00 */
[----:B------:R-:W-:Y:S02]  /*8d960*/  IMAD.MOV.U32 R4, RZ, RZ, R22 ;  /* 0x000000ffff047224 */ /* 0x000fe400078e0016 */
        /* <DEDUP_REMOVED lines=10> */
[----:B------:R-:W3:Y:S01]  /*8da10*/  LDL.LU R3, [R1+0x4790] ;  /* 0x0047900001037983 */ /* 0x000ee20000300800 */
        /* <DEDUP_REMOVED lines=69> */
[----:B0-----:R-:W3:Y:S01]  /*8de70*/  LDL.LU.64 R14, [R1+0x46a0] ;  /* 0x0046a000010e7983 */ /* 0x001ee20000300a00 */
[----:B------:R-:W3:Y:S02]  /*8de80*/  LDL.LU.64 R12, [R1+0x4698] ;  /* 0x00469800010c7983 */ /* 0x000ee40000300a00 */
[C---:B---3--:R-:W-:Y:S11]  /*8de90*/  HMMA.16816.F32.BF16 R12, R20.reuse, R26, R12 ;  /* 0x0000001a140c723c */ /* 0x048ff6000004180c */
[----:B------:R-:W-:Y:S11]  /*8dea0*/  @!UPT UIADD3 URZ, URZ, URZ, URZ ;  /* 0x0000003f3f3ff290 */ /* 0x000ff6000fffe03f */
[----:B------:R-:W-:Y:S01]  /*8deb0*/  @!UPT UIADD3 URZ, URZ, URZ, URZ ;  /* 0x0000003f3f3ff290 */ /* 0x000fe2000fffe03f */
[----:B------:R-:W-:Y:S01]  /*8dec0*/  STL.64 [R1+0xd0], R12 ;  /* 0x0000d00c01007387 */ /* 0x000fe20000100a00 */
[----:B------:R0:W-:Y:S03]  /*8ded0*/  STL.64 [R1+0xd8], R14 ;  /* 0x0000d80e01007387 */ /* 0x0001e60000100a00 */
[----:B0-----:R-:W2:Y:S01]  /*8dee0*/  LDL.LU.64 R14, [R1+0x4690] ;  /* 0x00469000010e7983 */ /* 0x001ea20000300a00 */
[----:B------:R-:W3:Y:S01]  /*8def0*/  LDL.LU.64 R12, [R1+0x4688] ;  /* 0x00468800010c7983 */ /* 0x000ee20000300a00 */
[C---:B--2---:R-:W-:Y:S11]  /*8df00*/  HMMA.16816.F32.BF16 R8, R20.reuse, R14, R8 ;  /* 0x0000000e1408723c */ /* 0x044ff60000041808 */
[----:B------:R-:W-:Y:S11]  /*8df10*/  @!UPT UIADD3 URZ, URZ, URZ, URZ ;  /* 0x0000003f3f3ff290 */ /* 0x000ff6000fffe03f */
[----:B------:R-:W-:Y:S01]  /*8df20*/  @!UPT UIADD3 URZ, URZ, URZ, URZ ;  /* 0x0000003f3f3ff290 */ /* 0x000fe2000fffe03f */
[----:B------:R-:W-:Y:S01]  /*8df30*/  STL.64 [R1+0xc0], R8 ;  /* 0x0000c00801007387 */ /* 0x000fe20000100a00 */
[----:B------:R0:W-:Y:S03]  /*8df40*/  STL.64 [R1+0xc8], R10 ;  /* 0x0000c80a01007387 */ /* 0x0001e60000100a00 */
[----:B0-----:R-:W2:Y:S01]  /*8df50*/  LDL.LU.64 R10, [R1+0x4680] ;  /* 0x00468000010a7983 */ /* 0x001ea20000300a00 */
[----:B------:R-:W-:Y:S02]  /*8df60*/  IMAD.MOV.U32 R15, RZ, RZ, R2 ;  /* 0x000000ffff0f7224 */ /* 0x000fe400078e0002 */
[----:B------:R-:W3:Y:S01]  /*8df70*/  LDL.LU.64 R8, [R1+0x4678] ;  /* 0x0046780001087983 */ /* 0x000ee20000300a00 */
[----:B--2---:R-:W-:Y:S11]  /*8df80*/  HMMA.16816.F32.BF16 R16, R20, R10, R16 ;  /* 0x0000000a1410723c */ /* 0x004ff60000041810 */
[----:B------:R-:W-:Y:S11]  /*8df90*/  @!UPT UIADD3 URZ, URZ, URZ, URZ ;  /* 0x0000003f3f3ff290 */ /* 0x000ff6000fffe03f */
[----:B------:R-:W-:Y:S02]  /*8dfa0*/  @!UPT UIADD3 URZ, URZ, URZ, URZ ;  /* 0x0000003f3f3ff290 */ /* 0x000fe4000fffe03f */
[----:B------:R-:W-:Y:S01]  /*8dfb0*/  IMAD.MOV.U32 R2, RZ, RZ, R19 ;  /* 0x000000ffff027224 */ /* 0x000fe200078e0013 */
[----:B------:R-:W-:Y:S01]  /*8dfc0*/  STL.64 [R1+0xa0], R16 ;  /* 0x0000a01001007387 */ /* 0x000fe20000100a00 */
[----:B------:R-:W-:Y:S02]  /*8dfd0*/  STL [R1+0xa8], R18 ;  /* 0x0000a81201007387 */ /* 0x000fe40000100800 */
[----:B------:R-:W0:Y:S01]  /*8dfe0*/  LDSM.16.MT88.4 R16, [R3+0x42800] ;  /* 0x042800000310783b */ /* 0x000e220000004200 */
[----:B------:R1:W-:Y:S04]  /*8dff0*/  STL [R1+0x4518], R2 ;  /* 0x0045180201007387 */ /* 0x0003e80000100800 */
[----:B-1----:R-:W2:Y:S04]  /*8e000*/  LDL R2, [R1+0x31b8] ;  /* 0x0031b80001027983 */ /* 0x002ea80000100800 */
[----:B0-----:R-:W-:Y:S01]  /*8e010*/  STL.64 [R1+0x4638], R18 ;  /* 0x0046381201007387 */ /* 0x001fe20000100a00 */
[----:B------:R-:W-:Y:S02]  /*8e020*/  STL.64 [R1+0x4630], R16 ;  /* 0x0046301001007387 */ /* 0x000fe40000100a00 */
[----:B------:R-:W-:-:S02]  /*8e030*/  IMAD.MOV.U32 R26, RZ, RZ, R25 ;  /* 0x000000ffff1a7224 */ /* 0x000fc400078e0019 */
[----:B------:R-:W-:Y:S02]  /*8e040*/  IMAD.MOV.U32 R27, RZ, RZ, R7 ;  /* 0x000000ffff1b7224 */ /* 0x000fe400078e0007 */
[----:B----4-:R-:W-:Y:S01]  /*8e050*/  IMAD.MOV.U32 R14, RZ, RZ, R24 ;  /* 0x000000ffff0e7224 */ /* 0x010fe200078e0018 */
[----:B--2---:R-:W0:Y:S04]  /*8e060*/  LDSM.16.M88.4 R16, [R2+0x100] ;  /* 0x000100000210783b */ /* 0x004e280000000200 */
        /* <DEDUP_REMOVED lines=14> */
[----:B------:R-:W0:Y:S01]  /*8e150*/  LDSM.16.M88.4 R16, [R2+0x14100] ;  /* 0x014100000210783b */ /* 0x000e220000000200 */
[----:B---3--:R-:W-:Y:S01]  /*8e160*/  HMMA.16816.F32.BF16 R12, R20, R26, R12 ;  /* 0x0000001a140c723c */ /* 0x008fe2000004180c */
[----:B------:R-:W-:Y:S04]  /*8e170*/  LDSM.16.M88.4 R24, [R2+0x28100] ;  /* 0x028100000218783b */ /* 0x000fe80000000200 */
[----:B0-----:R-:W-:Y:S01]  /*8e180*/  STL.64 [R1+0x40], R16 ;  /* 0x0000401001007387 */ /* 0x001fe20000100a00 */
[----:B------:R-:W-:Y:S02]  /*8e190*/  STL.64 [R1+0x48], R18 ;  /* 0x0000481201007387 */ /* 0x000fe40000100a00 */
[----:B------:R-:W0:Y:S04]  /*8e1a0*/  LDSM.16.M88.4 R16, [R2+0x18100] ;  /* 0x018100000210783b */ /* 0x000e280000000200 */
[----:B------:R-:W-:Y:S01]  /*8e1b0*/  STL.64 [R1+0x4660], R22 ;  /* 0x0046601601007387 */ /* 0x000fe20000100a00 */
[----:B0-----:R-:W-:Y:S01]  /*8e1c0*/  STL.64 [R1+0x30], R16 ;  /* 0x0000301001007387 */ /* 0x001fe20000100a00 */
[----:B------:R-:W-:Y:S02]  /*8e1d0*/  STL.64 [R1+0x38], R18 ;  /* 0x0000381201007387 */ /* 0x000fe40000100a00 */
[----:B------:R-:W-:Y:S02]  /*8e1e0*/  STL.64 [R1+0x4658], R20 ;  /* 0x0046581401007387 */ /* 0x000fe40000100a00 */
[----:B------:R-:W0:Y:S04]  /*8e1f0*/  LDSM.16.M88.4 R20, [R2+0x1c100] ;  /* 0x01c100000214783b */ /* 0x000e280000000200 */
[----:B------:R-:W1:Y:S04]  /*8e200*/  LDSM.16.M88.4 R16, [R2+0x20100] ;  /* 0x020100000210783b */ /* 0x000e680000000200 */
[----:B------:R-:W-:Y:S01]  /*8e210*/  STL.64 [R1+0x2c0], R12 ;  /* 0x0002c00c01007387 */ /* 0x000fe20000100a00 */
[----:B------:R-:W-:Y:S02]  /*8e220*/  STL.64 [R1+0x2c8], R14 ;  /* 0x0002c80e01007387 */ /* 0x000fe40000100a00 */
[----:B------:R-:W2:Y:S01]  /*8e230*/  LDSM.16.M88.4 R12, [R2+0x24100] ;  /* 0x02410000020c783b */ /* 0x000ea20000000200 */
[----:B0-----:R-:W-:Y:S03]  /*8e240*/  STL.64 [R1+0x20], R20 ;  /* 0x0000201401007387 */ /* 0x001fe60000100a00 */
[----:B------:R-:W-:Y:S02]  /*8e250*/  STL.64 [R1+0x28], R22 ;  /* 0x0000281601007387 */ /* 0x000fe40000100a00 */
[----:B-1----:R-:W-:Y:S02]  /*8e260*/  STL.64 [R1+0x10], R16 ;  /* 0x0000101001007387 */ /* 0x002fe40000100a00 */
[----:B------:R-:W-:Y:S01]  /*8e270*/  STL.64 [R1+0x18], R18 ;  /* 0x0000181201007387 */ /* 0x000fe20000100a00 */
[----:B------:R-:W-:Y:S01]  /*8e280*/  STL [R1+0x4354], R26 ;  /* 0x0043541a01007387 */ /* 0x000fe20000100800 */
[----:B--2---:R-:W-:Y:S02]  /*8e290*/  STL.64 [R1], R12 ;  /* 0x0000000c01007387 */ /* 0x004fe40000100a00 */
[----:B------:R-:W-:Y:S02]  /*8e2a0*/  STL.64 [R1+0x8], R14 ;  /* 0x0000080e01007387 */ /* 0x000fe40000100a00 */
[----:B------:R-:W0:Y:S04]  /*8e2b0*/  LDSM.16.M88.4 R12, [R2+0x2c100] ;  /* 0x02c10000020c783b */ /* 0x000e280000000200 */
[----:B------:R-:W-:Y:S01]  /*8e2c0*/  STL [R1+0x4350], R27 ;  /* 0x0043501b01007387 */ /* 0x000fe20000100800 */
[----:B------:R-:W-:Y:S03]  /*8e2d0*/  STL.64 [R1+0x45b8], R24 ;  /* 0x0045b81801007387 */ /* 0x000fe60000100a00 */
[----:B------:R-:W-:Y:S04]  /*8e2e0*/  LDSM.16.M88.4 R20, [R2+0x3c100] ;  /* 0x03c100000214783b */ /* 0x000fe80000000200 */
[----:B0-----:R0:W-:Y:S01]  /*8e2f0*/  STL [R1+0x43fc], R14 ;  /* 0x0043fc0e01007387 */ /* 0x0011e20000100800 */
[----:B------:R1:W-:Y:S02]  /*8e300*/  STL [R1+0x43f8], R15 ;  /* 0x0043f80f01007387 */ /* 0x0003e40000100800 */
[----:B0-----:R-:W-:-:S02]  /*8e310*/  IMAD.MOV.U32 R14, RZ, RZ, R9 ;  /* 0x000000ffff0e7224 */ /* 0x001fc400078e0009 */
[----:B-1----:R-:W-:Y:S02]  /*8e320*/  IMAD.MOV.U32 R15, RZ, RZ, R8 ;  /* 0x000000ffff0f7224 */ /* 0x002fe400078e0008 */
[----:B------:R-:W0:Y:S04]  /*8e330*/  LDSM.16.M88.4 R8, [R2+0x30100] ;  /* 0x030100000208783b */ /* 0x000e280000000200 */
[----:B------:R1:W-:Y:S04]  /*8e340*/  STL.64 [R1+0x4650], R12 ;  /* 0x0046500c01007387 */ /* 0x0003e80000100a00 */
[----:B-1----:R-:W2:Y:S01]  /*8e350*/  LDL.LU R12, [R1+0x2b0] ;  /* 0x0002b000010c7983 */ /* 0x002ea20000300800 */
[----:B------:R-:W2:Y:S03]  /*8e360*/  LDL.LU R13, [R1+0x2b4] ;  /* 0x0002b400010d7983 */ /* 0x000ea60000300800 */
[----:B0-----:R-:W-:Y:S01]  /*8e370*/  STL [R1+0x4574], R8 ;  /* 0x0045740801007387 */ /* 0x001fe20000100800 */
[----:B------:R-:W-:Y:S02]  /*8e380*/  STL [R1+0x4570], R9 ;  /* 0x0045700901007387 */ /* 0x000fe40000100800 */
[----:B------:R-:W-:Y:S02]  /*8e390*/  STL [R1+0x42f0], R10 ;  /* 0x0042f00a01007387 */ /* 0x000fe40000100800 */
[----:B------:R-:W-:Y:S01]  /*8e3a0*/  STL [R1+0x42ec], R11 ;  /* 0x0042ec0b01007387 */ /* 0x000fe20000100800 */
[----:B------:R-:W3:Y:S04]  /*8e3b0*/  LDL R7, [R1+0x384] ;  /* 0x0003840001077983 */ /* 0x000ee80000100800 */
[----:B------:R-:W0:Y:S01]  /*8e3c0*/  LDSM.16.M88.4 R8, [R2+0x34100] ;  /* 0x034100000208783b */ /* 0x000e220000000200 */
[----:B------:R-:W-:-:S02]  /*8e3d0*/  IMAD.MOV.U32 R18, RZ, RZ, R4 ;  /* 0x000000ffff127224 */ /* 0x000fc400078e0004 */
[----:B------:R-:W-:Y:S01]  /*8e3e0*/  IMAD.MOV.U32 R19, RZ, RZ, R5 ;  /* 0x000000ffff137224 */ /* 0x000fe200078e0005 */
[----:B---3--:R1:W-:Y:S01]  /*8e3f0*/  STL [R1+0x4648], R7 ;  /* 0x0046480701007387 */ /* 0x0083e20000100800 */
[----:B0-----:R-:W-:Y:S02]  /*8e400*/  STL.64 [R1+0xb0], R8 ;  /* 0x0000b00801007387 */ /* 0x001fe40000100a00 */
[----:B------:R-:W-:Y:S02]  /*8e410*/  STL.64 [R1+0xb8], R10 ;  /* 0x0000b80a01007387 */ /* 0x000fe40000100a00 */
[----:B------:R-:W0:Y:S01]  /*8e420*/  LDSM.16.M88.4 R8, [R2+0x38100] ;  /* 0x038100000208783b */ /* 0x000e220000000200 */
[----:B-1----:R-:W-:-:S03]  /*8e430*/  IMAD.MOV.U32 R7, RZ, RZ, R0 ;  /* 0x000000ffff077224 */ /* 0x002fc600078e0000 */
[----:B------:R-:W3:Y:S01]  /*8e440*/  LDL.LU R0, [R1+0x4670] ;  /* 0x0046700001007983 */ /* 0x000ee20000300800 */
[----:B------:R-:W4:Y:S02]  /*8e450*/  LDL.LU R4, [R1+0x466c] ;  /* 0x00466c0001047983 */ /* 0x000f240000300800 */
[----:B------:R-:W2:Y:S02]  /*8e460*/  LDL.LU R5, [R1+0x4668] ;  /* 0x0046680001057983 */ /* 0x000ea40000300800 */
[----:B------:R-:W2:Y:S02]  /*8e470*/  LDL.LU.64 R24, [R1+0x60] ;  /* 0x0000600001187983 */ /* 0x000ea40000300a00 */
[----:B--2---:R1:W-:Y:S01]  /*8e480*/  STL.64 [R1+0x4620], R24 ;  /* 0x0046201801007387 */ /* 0x0043e20000100a00 */
[----:B0-----:R-:W-:Y:S02]  /*8e490*/  STL.64 [R1+0x180], R8 ;  /* 0x0001800801007387 */ /* 0x001fe40000100a00 */
[----:B------:R-:W-:Y:S01]  /*8e4a0*/  STL.64 [R1+0x188], R10 ;  /* 0x0001880a01007387 */ /* 0x000fe20000100a00 */
[----:B-1----:R-:W2:Y:S04]  /*8e4b0*/  LDL.LU.64 R24, [R1+0x80] ;  /* 0x0000800001187983 */ /* 0x002ea80000300a00 */
[----:B--2---:R0:W-:Y:S04]  /*8e4c0*/  STL.64 [R1+0x4628], R24 ;  /* 0x0046281801007387 */ /* 0x0041e80000100a00 */
[----:B0-----:R-:W2:Y:S01]  /*8e4d0*/  LDL.LU.64 R24, [R1+0x90] ;  /* 0x0000900001187983 */ /* 0x001ea20000300a00 */
[----:B------:R-:W-:-:S02]  /*8e4e0*/  IMAD.MOV.U32 R8, RZ, RZ, R20 ;  /* 0x000000ffff087224 */ /* 0x000fc400078e0014 */
[----:B------:R-:W-:Y:S01]  /*8e4f0*/  IMAD.MOV.U32 R9, RZ, RZ, R21 ;  /* 0x000000ffff097224 */ /* 0x000fe200078e0015 */
[----:B--2---:R0:W-:Y:S04]  /*8e500*/  STL.64 [R1+0x4640], R24 ;  /* 0x0046401801007387 */ /* 0x0041e80000100a00 */
[----:B0-----:R-:W2:Y:S01]  /*8e510*/  LDL.LU R24, [R1+0x2a0] ;  /* 0x0002a00001187983 */ /* 0x001ea20000300800 */
[----:B------:R-:W2:Y:S02]  /*8e520*/  LDL.LU R25, [R1+0x2a4] ;  /* 0x0002a40001197983 */ /* 0x000ea40000300800 */
[----:B------:R-:W2:Y:S02]  /*8e530*/  LDL.LU R26, [R1+0x2a8] ;  /* 0x0002a800011a7983 */ /* 0x000ea40000300800 */
[----:B------:R-:W2:Y:S01]  /*8e540*/  LDL.LU R27, [R1+0x2ac] ;  /* 0x0002ac00011b7983 */ /* 0x000ea20000300800 */
[----:B------:R-:W-:Y:S01]  /*8e550*/  STL.64 [R1+0x1a0], R20 ;  /* 0x0001a01401007387 */ /* 0x000fe20000100a00 */
[----:B------:R0:W-:Y:S03]  /*8e560*/  STL.64 [R1+0x1a8], R22 ;  /* 0x0001a81601007387 */ /* 0x0001e60000100a00 */
[----:B0-----:R-:W2:Y:S01]  /*8e570*/  LDL.LU.64 R22, [R1+0x4660] ;  /* 0x0046600001167983 */ /* 0x001ea20000300a00 */
[----:B------:R-:W2:Y:S02]  /*8e580*/  LDL.LU.64 R20, [R1+0x4658] ;  /* 0x0046580001147983 */ /* 0x000ea40000300a00 */
[----:B------:R0:W-:Y:S02]  /*8e590*/  STL [R1+0x457c], R9 ;  /* 0x00457c0901007387 */ /* 0x0001e40000100800 */
[----:B----4-:R-:W-:-:S02]  /*8e5a0*/  IMAD.MOV.U32 R10, RZ, RZ, R4 ;  /* 0x000000ffff0a7224 */ /* 0x010fc400078e0004 */
[----:B0-----:R-:W-:Y:S01]  /*8e5b0*/  IMAD.MOV.U32 R9, RZ, RZ, R5 ;  /* 0x000000ffff097224 */ /* 0x001fe200078e0005 */
[----:B------:R0:W-:Y:S01]  /*8e5c0*/  STL [R1+0x4578], R8 ;  /* 0x0045780801007387 */ /* 0x0001e20000100800 */
[----:B---3--:R-:W-:-:S03]  /*8e5d0*/  IMAD.MOV.U32 R11, RZ, RZ, R0 ;  /* 0x000000ffff0b7224 */ /* 0x008fc600078e0000 */
[----:B0-----:R-:W3:Y:S01]  /*8e5e0*/  LDL.LU R8, [R1+0x260] ;  /* 0x0002600001087983 */ /* 0x001ee20000300800 */
[----:B--2---:R-:W-:Y:S03]  /*8e5f0*/  HMMA.16816.F32.BF16 R4, R20, R6, R12 ;  /* 0x000000061404723c */ /* 0x004fe6000004180c */
[----:B------:R-:W2:Y:S11]  /*8e600*/  LDL.LU.64 R12, [R1+0x4650] ;  /* 0x00465000010c7983 */ /* 0x000eb60000300a00 */
[----:B------:R-:W-:Y:S09]  /*8e610*/  @!UPT UIADD3 URZ, URZ, URZ, URZ ;  /* 0x0000003f3f3ff290 */ /* 0x000ff2000fffe03f */
[----:B------:R-:W-:Y:S01]  /*8e620*/  STL [R1+0x2b0], R4 ;  /* 0x0002b00401007387 */ /* 0x000fe20000100800 */
[----:B------:R-:W-:Y:S02]  /*8e630*/  IMAD.MOV.U32 R0, RZ, RZ, R7 ;  /* 0x000000ffff007224 */ /* 0x000fe400078e0007 */
[----:B------:R-:W4:Y:S02]  /*8e640*/  LDL.LU R7, [R1+0x4648] ;  /* 0x0046480001077983 */ /* 0x000f240000300800 */
[----:B------:R-:W-:Y:S02]  /*8e650*/  IMAD.MOV.U32 R14, RZ, RZ, R5 ;  /* 0x000000ffff0e7224 */ /* 0x000fe400078e0005 */
[----:B------:R-:W-:-:S05]  /*8e660*/  IMAD.MOV.U32 R15, RZ, RZ, R6 ;  /* 0x000000ffff0f7224 */ /* 0x000fca00078e0006 */
[----:B------:R-:W-:Y:S01]  /*8e670*/  STL.64 [R1+0x45b0], R14 ;  /* 0x0045b00e01007387 */ /* 0x000fe20000100a00 */
[----:B------:R-:W-:Y:S03]  /*8e680*/  HMMA.16816.F32.BF16 R20, R20, R18, R24 ;  /* 0x000000121414723c */ /* 0x000fe60000041818 */
[----:B----4-:R-:W0:Y:S04]  /*8e690*/  LDSM.16.MT88.4 R4, [R7+0x42800] ;  /* 0x042800000704783b */ /* 0x010e280000004200 */
[----:B--2---:R1:W-:Y:S04]  /*8e6a0*/  STL.64 [R1+0x45a8], R12 ;  /* 0x0045a80c01007387 */ /* 0x0043e80000100a00 */
[----:B-1----:R-:W2:Y:S01]  /*8e6b0*/  LDL.64 R12, [R1+0x70] ;  /* 0x00007000010c7983 */ /* 0x002ea20000100a00 */
[----:B------:R-:W-:Y:S03]  /*8e6c0*/  STL [R1+0x4408], R0 ;  /* 0x0044080001007387 */ /* 0x000fe60000100800 */
[----:B0-----:R-:W-:Y:S01]  /*8e6d0*/  STL.64 [R1+0x4528], R6 ;  /* 0x0045280601007387 */ /* 0x001fe20000100a00 */
[----:B------:R0:W-:Y:S03]  /*8e6e0*/  STL.64 [R1+0x4520], R4 ;  /* 0x0045200401007387 */ /* 0x0001e60000100a00 */
[----:B0-----:R-:W4:Y:S01]  /*8e6f0*/  LDL.LU R4, [R1+0x290] ;  /* 0x0002900001047983 */ /* 0x001f220000300800 */
[----:B------:R-:W4:Y:S02]  /*8e700*/  LDL.LU R5, [R1+0x294] ;  /* 0x0002940001057983 */ /* 0x000f240000300800 */
[----:B------:R-:W4:Y:S02]  /*8e710*/  LDL.LU R6, [R1+0x298] ;  /* 0x0002980001067983 */ /* 0x000f240000300800 */
[----:B------:R-:W4:Y:S01]  /*8e720*/  LDL.LU R7, [R1+0x29c] ;  /* 0x00029c0001077983 */ /* 0x000f220000300800 */
[----:B------:R-:W4:Y:S01]  /*8e730*/  LDL.LU.64 R24, [R1+0x4640] ;  /* 0x0046400001187983 */ /* 0x000f220000300a00 */
[----:B------:R-:W4:Y:S02]  /*8e740*/  LDL.LU.64 R18, [R1+0x4638] ;  /* 0x0046380001127983 */ /* 0x000f240000300a00 */
[----:B------:R-:W4:Y:S02]  /*8e750*/  LDL.LU.64 R16, [R1+0x4630] ;  /* 0x0046300001107983 */ /* 0x000f240000300a00 */
[----:B------:R0:W-:Y:S01]  /*8e760*/  STL.64 [R1+0x2a0], R20 ;  /* 0x0002a01401007387 */ /* 0x0001e20000100a00 */
[----:B------:R1:W-:Y:S04]  /*8e770*/  STL.64 [R1+0x2a8], R22 ;  /* 0x0002a81601007387 */ /* 0x0003e80000100a00 */
[----:B0-----:R-:W2:Y:S01]  /*8e780*/  LDL.LU R20, [R1+0x270] ;  /* 0x0002700001147983 */ /* 0x001ea20000300800 */
[----:B------:R-:W2:Y:S02]  /*8e790*/  LDL.LU R21, [R1+0x274] ;  /* 0x0002740001157983 */ /* 0x000ea40000300800 */
[----:B-1----:R-:W2:Y:S02]  /*8e7a0*/  LDL.LU R22, [R1+0x278] ;  /* 0x0002780001167983 */ /* 0x002ea40000300800 */
[----:B------:R-:W2:Y:S01]  /*8e7b0*/  LDL.LU R23, [R1+0x27c] ;  /* 0x00027c0001177983 */ /* 0x000ea20000300800 */
[C---:B----4-:R-:W-:Y:S01]  /*8e7c0*/  HMMA.16816.F32.BF16 R4, R16.reuse, R24, R4 ;  /* 0x000000181004723c */ /* 0x050fe20000041804 */
[----:B------:R-:W-:Y:S11]  /*8e7d0*/  IMAD.MOV.U32 R0, RZ, RZ, R25 ;  /* 0x000000ffff007224 */ /* 0x000ff600078e0019 */
[----:B------:R-:W-:Y:S11]  /*8e7e0*/  @!UPT UIADD3 URZ, URZ, URZ, URZ ;  /* 0x0000003f3f3ff290 */ /* 0x000ff6000fffe03f */
[----:B------:R0:W-:Y:S01]  /*8e7f0*/  STL.64 [R1+0x290], R4 ;  /* 0x0002900401007387 */ /* 0x0001e20000100a00 */
[----:B------:R-:W-:Y:S02]  /*8e800*/  STL.64 [R1+0x298], R6 ;  /* 0x0002980601007387 */ /* 0x000fe40000100a00 */
[----:B0-----:R-:W-:Y:S02]  /*8e810*/  IMAD.MOV.U32 R4, RZ, RZ, R24 ;  /* 0x000000ffff047224 */ /* 0x001fe400078e0018 */
[----:B------:R-:W4:Y:S01]  /*8e820*/  LDL.LU.64 R24, [R1+0x4628] ;  /* 0x0046280001187983 */ /* 0x000f220000300a00 */
[----:B------:R-:W-:Y:S02]  /*8e830*/  STL [R1+0x4584], R0 ;  /* 0x0045840001007387 */ /* 0x000fe40000100800 */
[----:B------:R0:W-:Y:S02]  /*8e840*/  STL [R1+0x4580], R4 ;  /* 0x0045800401007387 */ /* 0x0001e40000100800 */
[----:B0-----:R-:W4:Y:S01]  /*8e850*/  LDL.LU R4, [R1+0x280] ;  /* 0x0002800001047983 */ /* 0x001f220000300800 */
[----:B------:R-:W4:Y:S02]  /*8e860*/  LDL.LU R5, [R1+0x284] ;  /* 0x0002840001057983 */ /* 0x000f240000300800 */
[----:B------:R-:W4:Y:S02]  /*8e870*/  LDL.LU R6, [R1+0x288] ;  /* 0x0002880001067983 */ /* 0x000f240000300800 */
[----:B------:R-:W4:Y:S02]  /*8e880*/  LDL.LU R7, [R1+0x28c] ;  /* 0x00028c0001077983 */ /* 0x000f240000300800 */
[C---:B----4-:R-:W-:Y:S11]  /*8e890*/  HMMA.16816.F32.BF16 R4, R16.reuse, R24, R4 ;  /* 0x000000181004723c */ /* 0x050ff60000041804 */
[----:B------:R-:W-:Y:S11]  /*8e8a0*/  @!UPT UIADD3 URZ, URZ, URZ, URZ ;  /* 0x0000003f3f3ff290 */ /* 0x000ff6000fffe03f */
[----:B------:R-:W-:Y:S01]  /*8e8b0*/  @!UPT UIADD3 URZ, URZ, URZ, URZ ;  /* 0x0000003f3f3ff290 */ /* 0x000fe2000fffe03f */
[----:B------:R0:W-:Y:S01]  /*8e8c0*/  STL.64 [R1+0x280], R4 ;  /* 0x0002800401007387 */ /* 0x0001e20000100a00 */
[----:B------:R1:W-:Y:S02]  /*8e8d0*/  STL.64 [R1+0x288], R6 ;  /* 0x0002880601007387 */ /* 0x0003e40000100a00 */
[----:B0-----:R-:W-:Y:S02]  /*8e8e0*/  IMAD.MOV.U32 R5, RZ, RZ, R25 ;  /* 0x000000ffff057224 */ /* 0x001fe400078e0019 */
[----:B-1----:R-:W-:Y:S02]  /*8e8f0*/  IMAD.MOV.U32 R6, RZ, RZ, R24 ;  /* 0x000000ffff067224 */ /* 0x002fe400078e0018 */
[----:B------:R-:W3:Y:S01]  /*8e900*/  LDL.LU.64 R24, [R1+0x4620] ;  /* 0x0046200001187983 */ /* 0x000ee20000300a00 */
[----:B------:R-:W-:Y:S02]  /*8e910*/  STL [R1+0x458c], R5 ;  /* 0x00458c0501007387 */ /* 0x000fe40000100800 */
[----:B------:R2:W-:Y:S02]  /*8e920*/  STL [R1+0x4588], R6 ;  /* 0x0045880601007387 */ /* 0x0005e40000100800 */
[C---:B--2---:R-:W-:Y:S01]  /*8e930*/  HMMA.16816.F32.BF16 R4, R16.reuse, R12, R20 ;  /* 0x0000000c1004723c */ /* 0x044fe20000041814 */
[----:B------:R-:W2:Y:S01]  /*8e940*/  LDL.LU.64 R20, [R1+0x30] ;  /* 0x0000300001147983 */ /* 0x000ea20000300a00 */
[----:B------:R-:W-:Y:S11]  /*8e950*/  IMAD.MOV.U32 R2, RZ, RZ, R13 ;  /* 0x000000ffff027224 */ /* 0x000ff600078e000d */
[----:B------:R-:W-:Y:S10]  /*8e960*/  @!UPT UIADD3 URZ, URZ, URZ, URZ ;  /* 0x0000003f3f3ff290 */ /* 0x000ff4000fffe03f */
[----:B------:R-:W-:Y:S01]  /*8e970*/  STL.64 [R1+0x270], R4 ;  /* 0x0002700401007387 */ /* 0x000fe20000100a00 */
[----:B------:R0:W-:Y:S01]  /*8e980*/  STL.64 [R1+0x278], R6 ;  /* 0x0002780601007387 */ /* 0x0001e20000100a00 */
[----:B---3--:R-:W-:Y:S01]  /*8e990*/  HMMA.16816.F32.BF16 R12, R16, R24, R8 ;  /* 0x00000018100c723c */ /* 0x008fe20000041808 */
[----:B0-----:R-:W-:-:S06]  /*8e9a0*/  IMAD.MOV.U32 R7, RZ, RZ, R25 ;  /* 0x000000ffff077224 */ /* 0x001fcc00078e0019 */
[----:B------:R-:W-:Y:S01]  /*8e9b0*/  IMAD.MOV.U32 R8, RZ, RZ, R24 ;  /* 0x000000ffff087224 */ /* 0x000fe200078e0018 */
[----:B--2---:R0:W-:Y:S01]  /*8e9c0*/  STL.64 [R1+0x4600], R20 ;  /* 0x0046001401007387 */ /* 0x0041e20000100a00 */
[----:B------:R-:W-:Y:S11]  /*8e9d0*/  STL [R1+0x4590], R2 ;  /* 0x0045900201007387 */ /* 0x000ff60000100800 */
[----:B------:R-:W-:Y:S03]  /*8e9e0*/  @!UPT UIADD3 URZ, URZ, URZ, URZ ;  /* 0x0000003f3f3ff290 */ /* 0x000fe6000fffe03f */
[----:B------:R-:W-:Y:S01]  /*8e9f0*/  STL.64 [R1+0x260], R12 ;  /* 0x0002600c01007387 */ /* 0x000fe20000100a00 */
[----:B------:R-:W-:Y:S02]  /*8ea00*/  STL.64 [R1+0x268], R14 ;  /* 0x0002680e01007387 */ /* 0x000fe40000100a00 */
[----:B------:R1:W-:Y:S02]  /*8ea10*/  STL [R1+0x4618], R7 ;  /* 0x0046180701007387 */ /* 0x0003e40000100800 */
[----:B0-----:R-:W2:Y:S01]  /*8ea20*/  LDL.LU.64 R20, [R1+0x40] ;  /* 0x0000400001147983 */ /* 0x001ea20000300a00 */
[----:B------:R-:W3:Y:S01]  /*8ea30*/  LDL.LU R24, [R1+0x200] ;  /* 0x0002000001187983 */ /* 0x000ee20000300800 */
[----:B------:R-:W3:Y:S02]  /*8ea40*/  LDL.LU R25, [R1+0x204] ;  /* 0x0002040001197983 */ /* 0x000ee40000300800 */
[----:B------:R-:W4:Y:S02]  /*8ea50*/  LDL.LU R26, [R1+0x208] ;  /* 0x00020800011a7983 */ /* 0x000f240000300800 */
[----:B------:R-:W4:Y:S01]  /*8ea60*/  LDL.LU R27, [R1+0x20c] ;  /* 0x00020c00011b7983 */ /* 0x000f220000300800 */
[----:B------:R-:W2:Y:S01]  /*8ea70*/  LDL.LU R4, [R1+0x250] ;  /* 0x0002500001047983 */ /* 0x000ea20000300800 */
[----:B------:R-:W2:Y:S02]  /*8ea80*/  LDL.LU R5, [R1+0x254] ;  /* 0x0002540001057983 */ /* 0x000ea40000300800 */
[----:B------:R-:W2:Y:S01]  /*8ea90*/  LDL.LU R6, [R1+0x258] ;  /* 0x0002580001067983 */ /* 0x000ea20000300800 */
[----:B-1----:R-:W2:Y:S04]  /*8eaa0*/  LDL.LU R7, [R1+0x25c] ;  /* 0x00025c0001077983 */ /* 0x002ea80000300800 */
[----:B----4-:R-:W-:Y:S01]  /*8eab0*/  STL.64 [R1+0x45d8], R26 ;  /* 0x0045d81a01007387 */ /* 0x010fe20000100a00 */
[----:B---3--:R0:W-:Y:S03]  /*8eac0*/  STL.64 [R1+0x45d0], R24 ;  /* 0x0045d01801007387 */ /* 0x0081e60000100a00 */
[----:B0-----:R-:W3:Y:S04]  /*8ead0*/  LDL.LU.64 R24, [R1+0x10] ;  /* 0x0000100001187983 */ /* 0x001ee80000300a00 */
[----:B---3--:R0:W-:Y:S04]  /*8eae0*/  STL.64 [R1+0x45e8], R24 ;  /* 0x0045e81801007387 */ /* 0x0081e80000100a00 */
[----:B0-----:R-:W3:Y:S04]  /*8eaf0*/  LDL.LU.64 R24, [R1+0x20] ;  /* 0x0000200001187983 */ /* 0x001ee80000300a00 */
[----:B---3--:R0:W-:Y:S04]  /*8eb00*/  STL.64 [R1+0x45f8], R24 ;  /* 0x0045f81801007387 */ /* 0x0081e80000100a00 */
[----:B0-----:R-:W3:Y:S01]  /*8eb10*/  LDL.LU R24, [R1+0x230] ;  /* 0x0002300001187983 */ /* 0x001ee20000300800 */
[----:B------:R-:W3:Y:S02]  /*8eb20*/  LDL.LU R25, [R1+0x234] ;  /* 0x0002340001197983 */ /* 0x000ee40000300800 */
[----:B------:R-:W4:Y:S02]  /*8eb30*/  LDL.LU R26, [R1+0x238] ;  /* 0x00023800011a7983 */ /* 0x000f240000300800 */
[----:B------:R-:W4:Y:S02]  /*8eb40*/  LDL.LU R27, [R1+0x23c] ;  /* 0x00023c00011b7983 */ /* 0x000f240000300800 */
[----:B----4-:R-:W-:Y:S01]  /*8eb50*/  STL.64 [R1+0x4610], R26 ;  /* 0x0046101a01007387 */ /* 0x010fe20000100a00 */
[----:B---3--:R0:W-:Y:S03]  /*8eb60*/  STL.64 [R1+0x4608], R24 ;  /* 0x0046081801007387 */ /* 0x0081e60000100a00 */
[----:B0-----:R-:W2:Y:S01]  /*8eb70*/  LDL.LU R24, [R1+0x240] ;  /* 0x0002400001187983 */ /* 0x001ea20000300800 */
[----:B------:R-:W2:Y:S02]  /*8eb80*/  LDL.LU R25, [R1+0x244] ;  /* 0x0002440001197983 */ /* 0x000ea40000300800 */
[----:B------:R-:W2:Y:S02]  /*8eb90*/  LDL.LU R26, [R1+0x248] ;  /* 0x00024800011a7983 */ /* 0x000ea40000300800 */
[----:B------:R-:W2:Y:S01]  /*8eba0*/  LDL.LU R27, [R1+0x24c] ;  /* 0x00024c00011b7983 */ /* 0x000ea20000300800 */
[----:B------:R-:W3:Y:S01]  /*8ebb0*/  LDL.LU R12, [R1+0x1f0] ;  /* 0x0001f000010c7983 */ /* 0x000ee20000300800 */
[----:B------:R-:W3:Y:S02]  /*8ebc0*/  LDL.LU R13, [R1+0x1f4] ;  /* 0x0001f400010d7983 */ /* 0x000ee40000300800 */
[----:B------:R-:W4:Y:S02]  /*8ebd0*/  LDL.LU R14, [R1+0x1f8] ;  /* 0x0001f800010e7983 */ /* 0x000f240000300800 */
[----:B------:R-:W4:Y:S02]  /*8ebe0*/  LDL.LU R15, [R1+0x1fc] ;  /* 0x0001fc00010f7983 */ /* 0x000f240000300800 */
[----:B----4-:R-:W-:Y:S01]  /*8ebf0*/  STL.64 [R1+0x45c8], R14 ;  /* 0x0045c80e01007387 */ /* 0x010fe20000100a00 */
[----:B---3--:R0:W-:Y:S03]  /*8ec00*/  STL.64 [R1+0x45c0], R12 ;  /* 0x0045c00c01007387 */ /* 0x0081e60000100a00 */
[----:B0-----:R-:W3:Y:S04]  /*8ec10*/  LDL.LU.64 R12, [R1] ;  /* 0x00000000010c7983 */ /* 0x001ee80000300a00 */
[----:B---3--:R0:W-:Y:S04]  /*8ec20*/  STL.64 [R1+0x45e0], R12 ;  /* 0x0045e00c01007387 */ /* 0x0081e80000100a00 */
[----:B0-----:R-:W3:Y:S01]  /*8ec30*/  LDL.LU R12, [R1+0x2e0] ;  /* 0x0002e000010c7983 */ /* 0x001ee20000300800 */
[----:B------:R-:W3:Y:S02]  /*8ec40*/  LDL.LU R13, [R1+0x2e4] ;  /* 0x0002e400010d7983 */ /* 0x000ee40000300800 */
[----:B------:R-:W3:Y:S02]  /*8ec50*/  LDL.LU R14, [R1+0x2e8] ;  /* 0x0002e800010e7983 */ /* 0x000ee40000300800 */
[----:B------:R-:W3:Y:S01]  /*8ec60*/  LDL.LU R15, [R1+0x2ec] ;  /* 0x0002ec00010f7983 */ /* 0x000ee20000300800 */
[----:B------:R0:W-:Y:S04]  /*8ec70*/  STL [R1+0x4594], R8 ;  /* 0x0045940801007387 */ /* 0x0001e80000100800 */
[----:B0-----:R-:W4:Y:S01]  /*8ec80*/  LDL.LU.64 R8, [R1+0x50] ;  /* 0x0000500001087983 */ /* 0x001f220000300a00 */
[----:B--2---:R-:W-:Y:S01]  /*8ec90*/  HMMA.16816.F32.BF16 R24, R16, R20, R24 ;  /* 0x000000141018723c */ /* 0x004fe20000041818 */
[----:B------:R-:W-:-:S07]  /*8eca0*/  IMAD.MOV.U32 R0, RZ, RZ, R21 ;  /* 0x000000ffff007224 */ /* 0x000fce00078e0015 */
[C---:B----4-:R-:W-:Y:S11]  /*8ecb0*/  HMMA.16816.F32.BF16 R4, R16.reuse, R8, R4 ;  /* 0x000000081004723c */ /* 0x050ff60000041804 */
[----:B------:R-:W-:Y:S11]  /*8ecc0*/  @!UPT UIADD3 URZ, URZ, URZ, URZ ;  /* 0x0000003f3f3ff290 */ /* 0x000ff6000fffe03f */
[----:B------:R-:W-:Y:S01]  /*8ecd0*/  @!UPT UIADD3 URZ, URZ, URZ, URZ ;  /* 0x0000003f3f3ff290 */ /* 0x000fe2000fffe03f */
[----:B------:R-:W-:Y:S01]  /*8ece0*/  STL.64 [R1+0x250], R4 ;  /* 0x0002500401007387 */ /* 0x000fe20000100a00 */
[----:B------:R0:W-:Y:S03]  /*8ecf0*/  STL.64 [R1+0x258], R6 ;  /* 0x0002580601007387 */ /* 0x0001e60000100a00 */
[----:B0-----:R-:W2:Y:S01]  /*8ed00*/  LDL.LU R7, [R1+0x4618] ;  /* 0x0046180001077983 */ /* 0x001ea20000300800 */
[----:B------:R-:W-:Y:S02]  /*8ed10*/  STL.64 [R1+0x240], R24 ;  /* 0x0002401801007387 */ /* 0x000fe40000100a00 */
[----:B------:R0:W-:Y:S02]  /*8ed20*/  STL.64 [R1+0x248], R26 ;  /* 0x0002481a01007387 */ /* 0x0001e40000100a00 */
[----:B------:R-:W-:Y:S01]  /*8ed30*/  IMAD.MOV.U32 R6, RZ, RZ, R20 ;  /* 0x000000ffff067224 */ /* 0x000fe200078e0014 */
[----:B0-----:R-:W4:Y:S01]  /*8ed40*/  LDL.LU.64 R26, [R1+0x4610] ;  /* 0x00461000011a7983 */ /* 0x001f220000300a00 */
[----:B------:R-:W4:Y:S02]  /*8ed50*/  LDL.LU.64 R24, [R1+0x4608] ;  /* 0x0046080001187983 */ /* 0x000f240000300a00 */
[----:B------:R-:W4:Y:S02]  /*8ed60*/  LDL.LU.64 R20, [R1+0x4600] ;  /* 0x0046000001147983 */ /* 0x000f240000300a00 */
[----:B------:R-:W-:Y:S01]  /*8ed70*/  IMAD.MOV.U32 R4, RZ, RZ, R8 ;  /* 0x000000ffff047224 */ /* 0x000fe200078e0008 */
[----:B----4-:R-:W-:Y:S01]  /*8ed80*/  HMMA.16816.F32.BF16 R24, R16, R20, R24 ;  /* 0x000000141018723c */ /* 0x010fe20000041818 */
[----:B------:R-:W-:-:S02]  /*8ed90*/  IMAD.MOV.U32 R2, RZ, RZ, R20 ;  /* 0x000000ffff027224 */ /* 0x000fc400078e0014 */
[----:B------:R-:W-:Y:S02]  /*8eda0*/  IMAD.MOV.U32 R5, RZ, RZ, R21 ;  /* 0x000000ffff057224 */ /* 0x000fe400078e0015 */
[----:B------:R-:W0:Y:S11]  /*8edb0*/  LDSM.16.MT88.4 R20, [R3+0x42c00] ;  /* 0x042c00000314783b */ /* 0x000e360000004200 */
[----:B------:R-:W-:Y:S07]  /*8edc0*/  @!UPT UIADD3 URZ, URZ, URZ, URZ ;  /* 0x0000003f3f3ff290 */ /* 0x000fee000fffe03f */
[----:B------:R1:W-:Y:S01]  /*8edd0*/  STL.64 [R1+0x230], R24 ;  /* 0x0002301801007387 */ /* 0x0003e20000100a00 */
[----:B------:R-:W-:Y:S03]  /*8ede0*/  STL.64 [R1+0x238], R26 ;  /* 0x0002381a01007387 */ /* 0x000fe60000100a00 */
[----:B-1----:R-:W4:Y:S01]  /*8edf0*/  LDL.LU.64 R24, [R1+0x45f8] ;  /* 0x0045f80001187983 */ /* 0x002f220000300a00 */
[----:B--2---:R1:W-:Y:S02]  /*8ee00*/  STL.64 [R1+0x45a0], R6 ;  /* 0x0045a00601007387 */ /* 0x0043e40000100a00 */
[----:B------:R2:W-:Y:S02]  /*8ee10*/  STL.64 [R1+0x4598], R4 ;  /* 0x0045980401007387 */ /* 0x0005e40000100a00 */
[----:B-1----:R-:W-:Y:S01]  /*8ee20*/  IMAD.MOV.U32 R6, RZ, RZ, R28 ;  /* 0x000000ffff067224 */ /* 0x002fe200078e001c */
[----:B--2---:R-:W2:Y:S01]  /*8ee30*/  LDL.LU R4, [R1+0x2d0] ;  /* 0x0002d00001047983 */ /* 0x004ea20000300800 */
[----:B------:R-:W-:-:S02]  /*8ee40*/  IMAD.MOV.U32 R5, RZ, RZ, R29 ;  /* 0x000000ffff057224 */ /* 0x000fc400078e001d */
[----:B------:R-:W2:Y:S02]  /*8ee50*/  LDL.LU R29, [R1+0x45f4] ;  /* 0x0045f400011d7983 */ /* 0x000ea40000300800 */
[----:B------:R-:W3:Y:S01]  /*8ee60*/  LDL.LU R28, [R1+0x45f0] ;  /* 0x0045f000011c7983 */ /* 0x000ee20000300800 */
[----:B------:R-:W4:Y:S01]  /*8ee70*/  LDL.LU R7, [R1+0x2dc] ;  /* 0x0002dc0001077983 */ /* 0x000f220000300800 */
[----:B0-----:R-:W-:Y:S02]  /*8ee80*/  STL.64 [R1+0x43c8], R22 ;  /* 0x0043c81601007387 */ /* 0x001fe40000100a00 */
[----:B------:R0:W-:Y:S02]  /*8ee90*/  STL.64 [R1+0x43c0], R20 ;  /* 0x0043c01401007387 */ /* 0x0001e40000100a00 */
[----:B0-----:R-:W4:Y:S01]  /*8eea0*/  LDL.LU R20, [R1+0x220] ;  /* 0x0002200001147983 */ /* 0x001f220000300800 */
[----:B------:R-:W4:Y:S02]  /*8eeb0*/  LDL.LU R21, [R1+0x224] ;  /* 0x0002240001157983 */ /* 0x000f240000300800 */
[----:B------:R0:W-:Y:S02]  /*8eec0*/  STL [R1+0x4274], R3 ;  /* 0x0042740301007387 */ /* 0x0001e40000100800 */
[----:B--2---:R-:W-:-:S02]  /*8eed0*/  IMAD.MOV.U32 R22, RZ, RZ, R29 ;  /* 0x000000ffff167224 */ /* 0x004fc400078e001d */
[----:B---3--:R-:W-:-:S07]  /*8eee0*/  IMAD.MOV.U32 R23, RZ, RZ, R28 ;  /* 0x000000ffff177224 */ /* 0x008fce00078e001c */
[C---:B----4-:R-:W-:Y:S01]  /*8eef0*/  HMMA.16816.F32.BF16 R20, R16.reuse, R24, R20 ;  /* 0x000000181014723c */ /* 0x050fe20000041814 */
[----:B0-----:R-:W-:Y:S11]  /*8ef00*/  IMAD.MOV.U32 R3, RZ, RZ, R25 ;  /* 0x000000ffff037224 */ /* 0x001ff600078e0019 */
[----:B------:R-:W-:Y:S11]  /*8ef10*/  @!UPT UIADD3 URZ, URZ, URZ, URZ ;  /* 0x0000003f3f3ff290 */ /* 0x000ff6000fffe03f */
        /* <DEDUP_REMOVED lines=8> */
[----:B------:R0:W-:Y:S01]  /*8efa0*/  STL.64 [R1+0x210], R12 ;  /* 0x0002100c01007387 */ /* 0x0001e20000100a00 */
[----:B------:R1:W-:Y:S03]  /*8efb0*/  STL.64 [R1+0x218], R14 ;  /* 0x0002180e01007387 */ /* 0x0003e60000100a00 */
[----:B0-----:R-:W2:Y:S01]  /*8efc0*/  LDL.LU.64 R12, [R1+0x45e0] ;  /* 0x0045e000010c7983 */ /* 0x001ea20000300a00 */
[----:B------:R-:W2:Y:S02]  /*8efd0*/  LDL.LU.64 R26, [R1+0x45d8] ;  /* 0x0045d800011a7983 */ /* 0x000ea40000300a00 */
[----:B------:R-:W2:Y:S02]  /*8efe0*/  LDL.LU.64 R24, [R1+0x45d0] ;  /* 0x0045d00001187983 */ /* 0x000ea40000300a00 */
[----:B-1----:R-:W3:Y:S01]  /*8eff0*/  LDL.LU.64 R14, [R1+0x45c8] ;  /* 0x0045c800010e7983 */ /* 0x002ee20000300a00 */
[----:B--2---:R-:W-:Y:S01]  /*8f000*/  HMMA.16816.F32.BF16 R24, R16, R12, R24 ;  /* 0x0000000c1018723c */ /* 0x004fe20000041818 */
[----:B------:R-:W-:-:S02]  /*8f010*/  IMAD.MOV.U32 R8, RZ, RZ, R12 ;  /* 0x000000ffff087224 */ /* 0x000fc400078e000c */
[----:B------:R-:W-:Y:S02]  /*8f020*/  IMAD.MOV.U32 R23, RZ, RZ, R13 ;  /* 0x000000ffff177224 */ /* 0x000fe400078e000d */
[----:B------:R-:W3:Y:S11]  /*8f030*/  LDL.LU.64 R12, [R1+0x45c0] ;  /* 0x0045c000010c7983 */ /* 0x000ef60000300a00 */
[----:B------:R-:W-:Y:S07]  /*8f040*/  @!UPT UIADD3 URZ, URZ, URZ, URZ ;  /* 0x0000003f3f3ff290 */ /* 0x000fee000fffe03f */
[----:B------:R0:W-:Y:S04]  /*8f050*/  STL.64 [R1+0x200], R24 ;  /* 0x0002001801007387 */ /* 0x0001e80000100a00 */
[----:B0-----:R-:W3:Y:S01]  /*8f060*/  LDL.LU.64 R24, [R1+0x45b8] ;  /* 0x0045b80001187983 */ /* 0x001ee20000300a00 */
[----:B------:R-:W-:Y:S02]  /*8f070*/  IMAD.MOV.U32 R11, RZ, RZ, R27 ;  /* 0x000000ffff0b7224 */ /* 0x000fe400078e001b */
[----:B------:R-:W-:-:S03]  /*8f080*/  IMAD.MOV.U32 R10, RZ, RZ, R26 ;  /* 0x000000ffff0a7224 */ /* 0x000fc600078e001a */
[----:B------:R-:W-:Y:S02]  /*8f090*/  STL [R1+0x4410], R11 ;  /* 0x0044100b01007387 */ /* 0x000fe40000100800 */
[----:B------:R-:W-:Y:S01]  /*8f0a0*/  STL [R1+0x440c], R10 ;  /* 0x00440c0a01007387 */ /* 0x000fe20000100800 */
[C---:B---3--:R-:W-:Y:S11]  /*8f0b0*/  HMMA.16816.F32.BF16 R12, R16.reuse, R24, R12 ;  /* 0x00000018100c723c */ /* 0x048ff6000004180c */
[----:B------:R-:W-:Y:S11]  /*8f0c0*/  @!UPT UIADD3 URZ, URZ, URZ, URZ ;  /* 0x0000003f3f3ff290 */ /* 0x000ff6000fffe03f */
[----:B------:R-:W-:Y:S01]  /*8f0d0*/  @!UPT UIADD3 URZ, URZ, URZ, URZ ;  /* 0x0000003f3f3ff290 */ /* 0x000fe2000fffe03f */
[----:B------:R-:W-:Y:S01]  /*8f0e0*/  STL.64 [R1+0x1f0], R12 ;  /* 0x0001f00c01007387 */ /* 0x000fe20000100a00 */
[----:B------:R0:W-:Y:S03]  /*8f0f0*/  STL.64 [R1+0x1f8], R14 ;  /* 0x0001f80e01007387 */ /* 0x0001e60000100a00 */
[----:B0-----:R-:W2:Y:S01]  /*8f100*/  LDL.LU.64 R14, [R1+0x45b0] ;  /* 0x0045b000010e7983 */ /* 0x001ea20000300a00 */
[----:B------:R-:W3:Y:S02]  /*8f110*/  LDL.LU.64 R12, [R1+0x45a8] ;  /* 0x0045a800010c7983 */ /* 0x000ee40000300a00 */
[----:B---3--:R-:W-:Y:S11]  /*8f120*/  HMMA.16816.F32.BF16 R4, R16, R12, R4 ;  /* 0x0000000c1004723c */ /* 0x008ff60000041804 */
[----:B------:R-:W-:Y:S11]  /*8f130*/  @!UPT UIADD3 URZ, URZ, URZ, URZ ;  /* 0x0000003f3f3ff290 */ /* 0x000ff6000fffe03f */
[----:B------:R-:W-:Y:S02]  /*8f140*/  @!UPT UIADD3 URZ, URZ, URZ, URZ ;  /* 0x0000003f3f3ff290 */ /* 0x000fe4000fffe03f */
[----:B------:R-:W-:Y:S02]  /*8f150*/  IMAD.MOV.U32 R26, RZ, RZ, R4 ;  /* 0x000000ffff1a7224 */ /* 0x000fe400078e0004 */
[----:B------:R-:W-:Y:S02]  /*8f160*/  IMAD.MOV.U32 R27, RZ, RZ, R5 ;  /* 0x000000ffff1b7224 */ /* 0x000fe400078e0005 */
[----:B------:R-:W-:Y:S02]  /*8f170*/  IMAD.MOV.U32 R29, RZ, RZ, R6 ;  /* 0x000000ffff1d7224 */ /* 0x000fe400078e0006 */
[----:B------:R-:W-:Y:S02]  /*8f180*/  IMAD.MOV.U32 R28, RZ, RZ, R7 ;  /* 0x000000ffff1c7224 */ /* 0x000fe400078e0007 */
[----:B------:R-:W3:Y:S01]  /*8f190*/  LDL.LU.64 R6, [R1+0x45a0] ;  /* 0x0045a00001067983 */ /* 0x000ee20000300a00 */
[----:B------:R-:W4:Y:S02]  /*8f1a0*/  LDL.LU.64 R4, [R1+0x4598] ;  /* 0x0045980001047983 */ /* 0x000f240000300a00 */
[----:B------:R-:W-:Y:S02]  /*8f1b0*/  STL.64 [R1+0x4430], R26 ;  /* 0x0044301a01007387 */ /* 0x000fe40000100a00 */
[----:B------:R-:W-:Y:S01]  /*8f1c0*/  STL.64 [R1+0x4428], R24 ;  /* 0x0044281801007387 */ /* 0x000fe20000100a00 */
        /* <DEDUP_REMOVED lines=8> */
[----:B--2---:R-:W-:Y:S01]  /*8f250*/  STL.64 [R1+0x4440], R14 ;  /* 0x0044400e01007387 */ /* 0x004fe20000100a00 */
[----:B------:R0:W-:Y:S02]  /*8f260*/  STL.64 [R1+0x4438], R12 ;  /* 0x0044380c01007387 */ /* 0x0001e40000100a00 */
[----:B------:R-:W2:Y:S02]  /*8f270*/  LDL.LU R8, [R1+0x4594] ;  /* 0x0045940001087983 */ /* 0x000ea40000300800 */
[----:B------:R1:W-:Y:S01]  /*8f280*/  STL.64 [R1+0x4448], R24 ;  /* 0x0044481801007387 */ /* 0x0003e20000100a00 */
[----:B0-----:R-:W2:Y:S01]  /*8f290*/  LDL.LU R12, [R1+0xe0] ;  /* 0x0000e000010c7983 */ /* 0x001ea20000300800 */
[----:B------:R-:W2:Y:S02]  /*8f2a0*/  LDL.LU R13, [R1+0xe4] ;  /* 0x0000e400010d7983 */ /* 0x000ea40000300800 */
[----:B------:R-:W2:Y:S02]  /*8f2b0*/  LDL.LU R14, [R1+0xe8] ;  /* 0x0000e800010e7983 */ /* 0x000ea40000300800 */
[----:B------:R-:W2:Y:S02]  /*8f2c0*/  LDL.LU R15, [R1+0xec] ;  /* 0x0000ec00010f7983 */ /* 0x000ea40000300800 */
[----:B-1----:R-:W-:-:S02]  /*8f2d0*/  IMAD.MOV.U32 R24, RZ, RZ, R22 ;  /* 0x000000ffff187224 */ /* 0x002fc400078e0016 */
[----:B------:R-:W-:Y:S01]  /*8f2e0*/  IMAD.MOV.U32 R25, RZ, RZ, R21 ;  /* 0x000000ffff197224 */ /* 0x000fe200078e0015 */
[----:B--2---:R-:W-:Y:S01]  /*8f2f0*/  STL.64 [R1+0x4458], R14 ;  /* 0x0044580e01007387 */ /* 0x004fe20000100a00 */
[----:B------:R-:W-:Y:S03]  /*8f300*/  STL.64 [R1+0x4450], R12 ;  /* 0x0044500c01007387 */ /* 0x000fe60000100a00 */
[----:B------:R0:W-:Y:S02]  /*8f310*/  STL.64 [R1+0x4460], R24 ;  /* 0x0044601801007387 */ /* 0x0001e40000100a00 */
[----:B0-----:R-:W-:Y:S02]  /*8f320*/  IMAD.MOV.U32 R24, RZ, RZ, R20 ;  /* 0x000000ffff187224 */ /* 0x001fe400078e0014 */
[----:B------:R-:W-:-:S05]  /*8f330*/  IMAD.MOV.U32 R25, RZ, RZ, R3 ;  /* 0x000000ffff197224 */ /* 0x000fca00078e0003 */
[----:B------:R0:W-:Y:S01]  /*8f340*/  STL.64 [R1+0x4478], R24 ;  /* 0x0044781801007387 */ /* 0x0001e20000100a00 */
[----:B------:R-:W2:Y:S02]  /*8f350*/  LDL.LU R12, [R1+0xf0] ;  /* 0x0000f000010c7983 */ /* 0x000ea40000300800 */
[----:B------:R-:W2:Y:S02]  /*8f360*/  LDL.LU R13, [R1+0xf4] ;  /* 0x0000f400010d7983 */ /* 0x000ea40000300800 */
[----:B------:R-:W2:Y:S01]  /*8f370*/  LDL.LU R14, [R1+0xf8] ;  /* 0x0000f800010e7983 */ /* 0x000ea20000300800 */
[----:B------:R-:W2:Y:S01]  /*8f380*/  LDL.LU R15, [R1+0xfc] ;  /* 0x0000fc00010f7983 */ /* 0x000ea20000300800 */
[----:B0-----:R-:W-:Y:S02]  /*8f390*/  IMAD.MOV.U32 R24, RZ, RZ, R2 ;  /* 0x000000ffff187224 */ /* 0x001fe400078e0002 */
[----:B----4-:R-:W-:Y:S01]  /*8f3a0*/  IMAD.MOV.U32 R25, RZ, RZ, R5 ;  /* 0x000000ffff197224 */ /* 0x010fe200078e0005 */
[----:B------:R-:W4:Y:S01]  /*8f3b0*/  LDL.LU R2, [R1+0x4590] ;  /* 0x0045900001027983 */ /* 0x000f220000300800 */
        /* <DEDUP_REMOVED lines=8> */
[----:B---3--:R-:W-:-:S02]  /*8f440*/  IMAD.MOV.U32 R24, RZ, RZ, R6 ;  /* 0x000000ffff187224 */ /* 0x008fc400078e0006 */
        /* <DEDUP_REMOVED lines=14> */
[----:B------:R0:W-:Y:S02]  /*8f530*/  STL.64 [R1+0x44c0], R24 ;  /* 0x0044c01801007387 */ /* 0x0001e40000100a00 */
[----:B0-----:R-:W-:Y:S02]  /*8f540*/  IMAD.MOV.U32 R24, RZ, RZ, R8 ;  /* 0x000000ffff187224 */ /* 0x001fe400078e0008 */
[----:B------:R-:W-:Y:S01]  /*8f550*/  IMAD.MOV.U32 R25, RZ, RZ, R7 ;  /* 0x000000ffff197224 */ /* 0x000fe200078e0007 */
[----:B--2---:R-:W-:Y:S01]  /*8f560*/  STL.64 [R1+0x44a0], R14 ;  /* 0x0044a00e01007387 */ /* 0x004fe20000100a00 */
[----:B------:R0:W-:Y:S03]  /*8f570*/  STL.64 [R1+0x4498], R12 ;  /* 0x0044980c01007387 */ /* 0x0001e60000100a00 */
[----:B0-----:R-:W2:Y:S01]  /*8f580*/  LDL.LU R12, [R1+0x120] ;  /* 0x00012000010c7983 */ /* 0x001ea20000300800 */
[----:B------:R-:W2:Y:S02]  /*8f590*/  LDL.LU R13, [R1+0x124] ;  /* 0x00012400010d7983 */ /* 0x000ea40000300800 */
[----:B------:R-:W2:Y:S02]  /*8f5a0*/  LDL.LU R14, [R1+0x128] ;  /* 0x00012800010e7983 */ /* 0x000ea40000300800 */
[----:B------:R-:W2:Y:S01]  /*8f5b0*/  LDL.LU R15, [R1+0x12c] ;  /* 0x00012c00010f7983 */ /* 0x000ea20000300800 */
[----:B------:R-:W2:Y:S01]  /*8f5c0*/  LDL.LU R8, [R1+0x4578] ;  /* 0x0045780001087983 */ /* 0x000ea20000300800 */
[----:B------:R0:W-:Y:S03]  /*8f5d0*/  STL.64 [R1+0x44d8], R24 ;  /* 0x0044d81801007387 */ /* 0x0001e60000100a00 */
[----:B0-----:R-:W2:Y:S01]  /*8f5e0*/  LDL.LU R24, [R1+0x150] ;  /* 0x0001500001187983 */ /* 0x001ea20000300800 */
[----:B------:R-:W2:Y:S02]  /*8f5f0*/  LDL.LU R25, [R1+0x154] ;  /* 0x0001540001197983 */ /* 0x000ea40000300800 */
[----:B------:R-:W2:Y:S02]  /*8f600*/  LDL.LU R26, [R1+0x158] ;  /* 0x00015800011a7983 */ /* 0x000ea40000300800 */
[----:B------:R-:W2:Y:S02]  /*8f610*/  LDL.LU R27, [R1+0x15c] ;  /* 0x00015c00011b7983 */ /* 0x000ea40000300800 */
[----:B--2---:R-:W-:Y:S01]  /*8f620*/  STL.64 [R1+0x44e8], R26 ;  /* 0x0044e81a01007387 */ /* 0x004fe20000100a00 */
[----:B------:R3:W-:Y:S02]  /*8f630*/  STL.64 [R1+0x44e0], R24 ;  /* 0x0044e01801007387 */ /* 0x0007e40000100a00 */
[----:B---3--:R-:W-:-:S02]  /*8f640*/  IMAD.MOV.U32 R24, RZ, RZ, R6 ;  /* 0x000000ffff187224 */ /* 0x008fc400078e0006 */
[----:B------:R-:W-:-:S05]  /*8f650*/  IMAD.MOV.U32 R25, RZ, RZ, R5 ;  /* 0x000000ffff197224 */ /* 0x000fca00078e0005 */
[----:B------:R0:W-:Y:S01]  /*8f660*/  STL.64 [R1+0x4500], R24 ;  /* 0x0045001801007387 */ /* 0x0001e20000100a00 */
[----:B------:R-:W-:Y:S02]  /*8f670*/  STL.64 [R1+0x44b8], R14 ;  /* 0x0044b80e01007387 */ /* 0x000fe40000100a00 */
[----:B------:R1:W-:Y:S02]  /*8f680*/  STL.64 [R1+0x44b0], R12 ;  /* 0x0044b00c01007387 */ /* 0x0003e40000100a00 */
[----:B------:R-:W-:Y:S02]  /*8f690*/  IMAD.MOV.U32 R5, RZ, RZ, R9 ;  /* 0x000000ffff057224 */ /* 0x000fe400078e0009 */
[----:B0-----:R-:W-:Y:S02]  /*8f6a0*/  IMAD.MOV.U32 R24, RZ, RZ, R4 ;  /* 0x000000ffff187224 */ /* 0x001fe400078e0004 */
[----:B------:R-:W-:Y:S01]  /*8f6b0*/  IMAD.MOV.U32 R25, RZ, RZ, R0 ;  /* 0x000000ffff197224 */ /* 0x000fe200078e0000 */
[----:B-1----:R-:W2:Y:S01]  /*8f6c0*/  LDL.LU R12, [R1+0x130] ;  /* 0x00013000010c7983 */ /* 0x002ea20000300800 */
[----:B------:R-:W2:Y:S02]  /*8f6d0*/  LDL.LU R13, [R1+0x134] ;  /* 0x00013400010d7983 */ /* 0x000ea40000300800 */
[----:B------:R-:W3:Y:S02]  /*8f6e0*/  LDL.LU R14, [R1+0x138] ;  /* 0x00013800010e7983 */ /* 0x000ee40000300800 */
[----:B------:R-:W-:Y:S01]  /*8f6f0*/  IMAD.MOV.U32 R4, RZ, RZ, R8 ;  /* 0x000000ffff047224 */ /* 0x000fe200078e0008 */
[----:B------:R-:W3:Y:S01]  /*8f700*/  LDL.LU R15, [R1+0x13c] ;  /* 0x00013c00010f7983 */ /* 0x000ee20000300800 */
[----:B------:R-:W-:Y:S02]  /*8f710*/  STL.64 [R1+0x4530], R24 ;  /* 0x0045301801007387 */ /* 0x000fe40000100a00 */
[----:B------:R-:W2:Y:S02]  /*8f720*/  LDL.LU R8, [R1+0x4574] ;  /* 0x0045740001087983 */ /* 0x000ea40000300800 */
[----:B------:R-:W2:Y:S01]  /*8f730*/  LDL.LU R9, [R1+0x4570] ;  /* 0x0045700001097983 */ /* 0x000ea20000300800 */
[----:B------:R0:W-:Y:S04]  /*8f740*/  STL.64 [R1+0x4538], R4 ;  /* 0x0045380401007387 */ /* 0x0001e80000100a00 */
[----:B0-----:R-:W2:Y:S04]  /*8f750*/  LDL.LU.64 R4, [R1+0x180] ;  /* 0x0001800001047983 */ /* 0x001ea80000300a00 */
[----:B--2---:R0:W-:Y:S01]  /*8f760*/  STL.64 [R1+0x4550], R4 ;  /* 0x0045500401007387 */ /* 0x0041e20000100a00 */
[----:B------:R-:W2:Y:S02]  /*8f770*/  LDL.LU R24, [R1+0x190] ;  /* 0x0001900001187983 */ /* 0x000ea40000300800 */
[----:B------:R-:W2:Y:S02]  /*8f780*/  LDL.LU R25, [R1+0x194] ;  /* 0x0001940001197983 */ /* 0x000ea40000300800 */
[----:B------:R-:W2:Y:S01]  /*8f790*/  LDL.LU R26, [R1+0x198] ;  /* 0x00019800011a7983 */ /* 0x000ea20000300800 */
[----:B------:R-:W2:Y:S04]  /*8f7a0*/  LDL.LU R27, [R1+0x19c] ;  /* 0x00019c00011b7983 */ /* 0x000ea80000300800 */
[----:B0-----:R-:W2:Y:S04]  /*8f7b0*/  LDL.LU.64 R4, [R1+0xb0] ;  /* 0x0000b00001047983 */ /* 0x001ea80000300a00 */
        /* <DEDUP_REMOVED lines=17> */
[----:B------:R-:W2:Y:S01]  /*8f8d0*/  LDL R3, [R1+0x384] ;  /* 0x0003840001037983 */ /* 0x000ea20000100800 */
[----:B---3--:R-:W-:Y:S02]  /*8f8e0*/  STL.64 [R1+0x44d0], R14 ;  /* 0x0044d00e01007387 */ /* 0x008fe40000100a00 */
[----:B------:R0:W-:Y:S02]  /*8f8f0*/  STL.64 [R1+0x44c8], R12 ;  /* 0x0044c80c01007387 */ /* 0x0001e40000100a00 */
[----:B0-----:R-:W3:Y:S01]  /*8f900*/  LDL.LU R12, [R1+0x140] ;  /* 0x00014000010c7983 */ /* 0x001ee20000300800 */
[----:B------:R-:W3:Y:S02]  /*8f910*/  LDL.LU R13, [R1+0x144] ;  /* 0x00014400010d7983 */ /* 0x000ee40000300800 */
[----:B------:R-:W2:Y:S02]  /*8f920*/  LDL.LU R14, [R1+0x148] ;  /* 0x00014800010e7983 */ /* 0x000ea40000300800 */
[----:B------:R-:W2:Y:S01]  /*8f930*/  LDL.LU R15, [R1+0x14c] ;  /* 0x00014c00010f7983 */ /* 0x000ea20000300800 */
[C---:B------:R-:W-:Y:S01]  /*8f940*/  HMMA.16816.F32.BF16 R4, R16.reuse, R8, R4 ;  /* 0x000000081004723c */ /* 0x040fe20000041804 */
[----:B--2---:R-:W-:Y:S01]  /*8f950*/  STL.64 [R1+0x44f8], R14 ;  /* 0x0044f80e01007387 */ /* 0x004fe20000100a00 */
[----:B---3--:R0:W-:Y:S03]  /*8f960*/  STL.64 [R1+0x44f0], R12 ;  /* 0x0044f00c01007387 */ /* 0x0081e60000100a00 */
        /* <DEDUP_REMOVED lines=14> */
[----:B------:R-:W-:Y:S01]  /*8fa50*/  STL [R1+0x4414], R29 ;  /* 0x0044141d01007387 */ /* 0x000fe20000100800 */
[----:B------:R0:W-:Y:S02]  /*8fa60*/  STL.64 [R1+0x1d0], R4 ;  /* 0x0001d00401007387 */ /* 0x0001e40000100a00 */
[----:B------:R-:W-:Y:S01]  /*8fa70*/  STL.64 [R1+0x1d8], R6 ;  /* 0x0001d80601007387 */ /* 0x000fe20000100a00 */
[----:B0-----:R-:W2:Y:S02]  /*8fa80*/  LDL.LU.64 R4, [R1+0x4568] ;  /* 0x0045680001047983 */ /* 0x001ea40000300a00 */
[----:B--2---:R-:W-:Y:S01]  /*8fa90*/  HMMA.16816.F32.BF16 R24, R16, R4, R24 ;  /* 0x000000041018723c */ /* 0x004fe20000041818 */
[----:B------:R-:W-:-:S02]  /*8faa0*/  IMAD.MOV.U32 R10, RZ, RZ, R4 ;  /* 0x000000ffff0a7224 */ /* 0x000fc400078e0004 */
[----:B------:R-:W-:Y:S11]  /*8fab0*/  IMAD.MOV.U32 R0, RZ, RZ, R5 ;  /* 0x000000ffff007224 */ /* 0x000ff600078e0005 */
[----:B------:R-:W-:Y:S09]  /*8fac0*/  @!UPT UIADD3 URZ, URZ, URZ, URZ ;  /* 0x0000003f3f3ff290 */ /* 0x000ff2000fffe03f */
[----:B------:R-:W-:Y:S01]  /*8fad0*/  STL.64 [R1+0x1c0], R24 ;  /* 0x0001c01801007387 */ /* 0x000fe20000100a00 */
[----:B------:R0:W-:Y:S03]  /*8fae0*/  STL.64 [R1+0x1c8], R26 ;  /* 0x0001c81a01007387 */ /* 0x0001e60000100a00 */
[----:B0-----:R-:W2:Y:S01]  /*8faf0*/  LDL.LU.64 R26, [R1+0x4560] ;  /* 0x00456000011a7983 */ /* 0x001ea20000300a00 */
[----:B------:R-:W2:Y:S02]  /*8fb00*/  LDL.LU.64 R24, [R1+0x4558] ;  /* 0x0045580001187983 */ /* 0x000ea40000300a00 */
[----:B------:R-:W2:Y:S02]  /*8fb10*/  LDL.LU.64 R4, [R1+0x4550] ;  /* 0x0045500001047983 */ /* 0x000ea40000300a00 */
        /* <DEDUP_REMOVED lines=10> */
[----:B------:R-:W2:Y:S01]  /*8fbc0*/  LDL.LU.64 R24, [R1+0x4530] ;  /* 0x0045300001187983 */ /* 0x000ea20000300a00 */
[----:B------:R-:W2:Y:S02]  /*8fbd0*/  LDL.LU.64 R6, [R1+0x4528] ;  /* 0x0045280001067983 */ /* 0x000ea40000300a00 */
[----:B------:R-:W2:Y:S11]  /*8fbe0*/  LDL.LU.64 R4, [R1+0x4520] ;  /* 0x0045200001047983 */ /* 0x000eb60000300a00 */
[----:B------:R-:W-:Y:S08]  /*8fbf0*/  @!UPT UIADD3 URZ, URZ, URZ, URZ ;  /* 0x0000003f3f3ff290 */ /* 0x000ff0000fffe03f */
[----:B------:R-:W-:Y:S01]  /*8fc00*/  STL.64 [R1+0x190], R16 ;  /* 0x0001901001007387 */ /* 0x000fe20000100a00 */
[----:B------:R-:W-:Y:S02]  /*8fc10*/  STL.64 [R1+0x198], R18 ;  /* 0x0001981201007387 */ /* 0x000fe40000100a00 */
[----:B------:R-:W0:Y:S02]  /*8fc20*/  LDSM.16.MT88.4 R16, [R3+0x42c00] ;  /* 0x042c00000310783b */ /* 0x000e240000004200 */
[----:B0-----:R0:W-:Y:S02]  /*8fc30*/  STL [R1+0x4284], R16 ;  /* 0x0042841001007387 */ /* 0x0011e40000100800 */
[----:B------:R4:W-:Y:S02]  /*8fc40*/  STL [R1+0x4280], R17 ;  /* 0x0042801101007387 */ /* 0x0009e40000100800 */
[----:B------:R-:W-:Y:S02]  /*8fc50*/  STL [R1+0x427c], R18 ;  /* 0x00427c1201007387 */ /* 0x000fe40000100800 */
[----:B------:R-:W-:Y:S01]  /*8fc60*/  STL [R1+0x4278], R19 ;  /* 0x0042781301007387 */ /* 0x000fe20000100800 */
[----:B0-----:R-:W3:Y:S01]  /*8fc70*/  LDL.LU R16, [R1+0x70] ;  /* 0x0000700001107983 */ /* 0x001ee20000300800 */
[----:B----4-:R-:W-:-:S02]  /*8fc80*/  IMAD.MOV.U32 R17, RZ, RZ, R2 ;  /* 0x000000ffff117224 */ /* 0x010fc400078e0002 */
[----:B------:R-:W4:Y:S01]  /*8fc90*/  LDL.LU R2, [R1+0x4518] ;  /* 0x0045180001027983 */ /* 0x000f220000300800 */
[C---:B--2---:R-:W-:Y:S01]  /*8fca0*/  HMMA.16816.F32.BF16 R24, R4.reuse, R24, R12 ;  /* 0x000000180418723c */ /* 0x044fe2000004180c */
[----:B------:R-:W2:Y:S01]  /*8fcb0*/  LDL.LU.64 R14, [R1+0x4510] ;  /* 0x00451000010e7983 */ /* 0x000ea20000300a00 */
[----:B------:R-:W2:Y:S11]  /*8fcc0*/  LDL.LU.64 R12, [R1+0x4508] ;  /* 0x00450800010c7983 */ /* 0x000eb60000300a00 */
[----:B------:R-:W-:Y:S10]  /*8fcd0*/  @!UPT UIADD3 URZ, URZ, URZ, URZ ;  /* 0x0000003f3f3ff290 */ /* 0x000ff4000fffe03f */
[----:B------:R0:W-:Y:S01]  /*8fce0*/  STL.64 [R1+0x170], R24 ;  /* 0x0001701801007387 */ /* 0x0001e20000100a00 */
        /* <DEDUP_REMOVED lines=10> */
[C---:B---3--:R-:W-:Y:S01]  /*8fd90*/  HMMA.16816.F32.BF16 R16, R4.reuse, R16, R24 ;  /* 0x000000100410723c */ /* 0x048fe20000041818 */
[----:B------:R-:W2:Y:S11]  /*8fda0*/  LDL.LU.64 R24, [R1+0x44d8] ;  /* 0x0044d80001187983 */ /* 0x000eb60000300a00 */
[----:B------:R-:W-:Y:S11]  /*8fdb0*/  @!UPT UIADD3 URZ, URZ, URZ, URZ ;  /* 0x0000003f3f3ff290 */ /* 0x000ff6000fffe03f */
[----:B------:R0:W-:Y:S01]  /*8fdc0*/  STL.64 [R1+0x150], R16 ;  /* 0x0001501001007387 */ /* 0x0001e20000100a00 */
[----:B------:R1:W-:Y:S03]  /*8fdd0*/  STL.64 [R1+0x158], R18 ;  /* 0x0001581201007387 */ /* 0x0003e60000100a00 */
[----:B0-----:R-:W3:Y:S01]  /*8fde0*/  LDL.LU R16, [R1+0xa0] ;  /* 0x0000a00001107983 */ /* 0x001ee20000300800 */
[----:B------:R-:W3:Y:S02]  /*8fdf0*/  LDL.LU R17, [R1+0xa4] ;  /* 0x0000a40001117983 */ /* 0x000ee40000300800 */
[----:B-1----:R-:W3:Y:S01]  /*8fe00*/  LDL.LU R18, [R1+0xa8] ;  /* 0x0000a80001127983 */ /* 0x002ee20000300800 */
        /* <DEDUP_REMOVED lines=57> */
[----:B------:R0:W-:Y:S02]  /*901a0*/  STL.64 [R1+0x43f0], R26 ;  /* 0x0043f01a01007387 */ /* 0x0001e40000100a00 */
[----:B----4-:R-:W-:Y:S01]  /*901b0*/  IMAD.MOV.U32 R19, RZ, RZ, R2 ;  /* 0x000000ffff137224 */ /* 0x010fe200078e0002 */
[C---:B--2---:R-:W-:Y:S11]  /*901c0*/  HMMA.16816.F32.BF16 R20, R4.reuse, R12, R20 ;  /* 0x0000000c0414723c */ /* 0x044ff60000041814 */
[----:B------:R-:W-:Y:S11]  /*901d0*/  @!UPT UIADD3 URZ, URZ, URZ, URZ ;  /* 0x0000003f3f3ff290 */ /* 0x000ff6000fffe03f */
[----:B------:R-:W-:Y:S01]  /*901e0*/  @!UPT UIADD3 URZ, URZ, URZ, URZ ;  /* 0x0000003f3f3ff290 */ /* 0x000fe2000fffe03f */
[----:B------:R1:W-:Y:S01]  /*901f0*/  STL.64 [R1+0xc0], R20 ;  /* 0x0000c01401007387 */ /* 0x0003e20000100a00 */
[----:B------:R3:W-:Y:S02]  /*90200*/  STL.64 [R1+0x4400], R14 ;  /* 0x0044000e01007387 */ /* 0x0007e40000100a00 */
[----:B------:R-:W2:Y:S02]  /*90210*/  LDL.LU R24, [R1+0x2c0] ;  /* 0x0002c00001187983 */ /* 0x000ea40000300800 */
[----:B------:R-:W2:Y:S01]  /*90220*/  LDL.LU R25, [R1+0x2c4] ;  /* 0x0002c40001197983 */ /* 0x000ea20000300800 */
[----:B0-----:R-:W2:Y:S01]  /*90230*/  LDL.LU R26, [R1+0x2c8] ;  /* 0x0002c800011a7983 */ /* 0x001ea20000300800 */
[----:B------:R-:W2:Y:S02]  /*90240*/  LDL.LU R27, [R1+0x2cc] ;  /* 0x0002cc00011b7983 */ /* 0x000ea40000300800 */
[----:B------:R-:W-:Y:S02]  /*90250*/  IMAD.MOV.U32 R3, RZ, RZ, R22 ;  /* 0x000000ffff037224 */ /* 0x000fe400078e0016 */
[----:B------:R-:W-:Y:S01]  /*90260*/  IMAD.MOV.U32 R2, RZ, RZ, R23 ;  /* 0x000000ffff027224 */ /* 0x000fe200078e0017 */
[----:B-1----:R-:W4:Y:S01]  /*90270*/  LDL.LU R20, [R1+0x2a0] ;  /* 0x0002a00001147983 */ /* 0x002f220000300800 */
[----:B------:R-:W4:Y:S02]  /*90280*/  LDL.LU R21, [R1+0x2a4] ;  /* 0x0002a40001157983 */ /* 0x000f240000300800 */
[----:B------:R-:W2:Y:S02]  /*90290*/  LDL.LU R22, [R1+0x2a8] ;  /* 0x0002a80001167983 */ /* 0x000ea40000300800 */
[----:B------:R-:W2:Y:S01]  /*902a0*/  LDL.LU R23, [R1+0x2ac] ;  /* 0x0002ac0001177983 */ /* 0x000ea20000300800 */
[----:B---3--:R-:W-:Y:S01]  /*902b0*/  HMMA.16816.F32.BF16 R12, R4, R8, R16 ;  /* 0x00000008040c723c */ /* 0x008fe20000041810 */
[----:B--2---:R-:W-:Y:S01]  /*902c0*/  STL.64 [R1+0x43d8], R22 ;  /* 0x0043d81601007387 */ /* 0x004fe20000100a00 */
[----:B----4-:R0:W-:Y:S02]  /*902d0*/  STL.64 [R1+0x43d0], R20 ;  /* 0x0043d01401007387 */ /* 0x0101e40000100a00 */
[----:B0-----:R-:W-:-:S02]  /*902e0*/  IMAD.MOV.U32 R20, RZ, RZ, R29 ;  /* 0x000000ffff147224 */ /* 0x001fc400078e001d */
[----:B------:R-:W-:Y:S01]  /*902f0*/  IMAD.MOV.U32 R21, RZ, RZ, R11 ;  /* 0x000000ffff157224 */ /* 0x000fe200078e000b */
[----:B------:R-:W2:Y:S01]  /*90300*/  LDL.LU R29, [R1+0x4414] ;  /* 0x00441400011d7983 */ /* 0x000ea20000300800 */
[----:B------:R-:W3:Y:S03]  /*90310*/  LDL.LU R11, [R1+0x4410] ;  /* 0x00441000010b7983 */ /* 0x000ee60000300800 */
[----:B------:R0:W-:Y:S02]  /*90320*/  STL.64 [R1+0x43e8], R20 ;  /* 0x0043e81401007387 */ /* 0x0001e40000100a00 */
[----:B0-----:R-:W-:Y:S02]  /*90330*/  IMAD.MOV.U32 R20, RZ, RZ, R10 ;  /* 0x000000ffff147224 */ /* 0x001fe400078e000a */
[----:B------:R-:W3:Y:S01]  /*90340*/  LDL.LU R10, [R1+0x440c] ;  /* 0x00440c00010a7983 */ /* 0x000ee20000300800 */
[----:B------:R-:W-:-:S02]  /*90350*/  IMAD.MOV.U32 R21, RZ, RZ, R0 ;  /* 0x000000ffff157224 */ /* 0x000fc400078e0000 */
[----:B------:R-:W4:Y:S02]  /*90360*/  LDL.LU R0, [R1+0x4408] ;  /* 0x0044080001007983 */ /* 0x000f240000300800 */
[----:B------:R-:W-:Y:S01]  /*90370*/  STL [R1+0x42cc], R2 ;  /* 0x0042cc0201007387 */ /* 0x000fe20000100800 */
[----:B------:R-:W-:Y:S03]  /*90380*/  STL [R1+0x42c8], R3 ;  /* 0x0042c80301007387 */ /* 0x000fe60000100800 */
[----:B------:R-:W-:Y:S02]  /*90390*/  IMAD.MOV.U32 R18, RZ, RZ, R14 ;  /* 0x000000ffff127224 */ /* 0x000fe400078e000e */
[----:B------:R-:W-:Y:S02]  /*903a0*/  IMAD.MOV.U32 R19, RZ, RZ, R15 ;  /* 0x000000ffff137224 */ /* 0x000fe400078e000f */
[----:B------:R-:W2:Y:S04]  /*903b0*/  LDL.LU.64 R14, [R1+0x4400] ;  /* 0x00440000010e7983 */ /* 0x000ea80000300a00 */
[----:B---3--:R0:W-:Y:S04]  /*903c0*/  STL.64 [R1+0x43b0], R10 ;  /* 0x0043b00a01007387 */ /* 0x0081e80000100a00 */
[----:B0-----:R-:W3:Y:S01]  /*903d0*/  LDL.LU.64 R10, [R1+0x88] ;  /* 0x00008800010a7983 */ /* 0x001ee20000300a00 */
[----:B------:R-:W-:Y:S03]  /*903e0*/  HMMA.16816.F32.BF16 R20, R4, R20, R24 ;  /* 0x000000140414723c */ /* 0x000fe60000041818 */
[----:B---3--:R0:W-:Y:S04]  /*903f0*/  STL.64 [R1+0x43b8], R10 ;  /* 0x0043b80a01007387 */ /* 0x0081e80000100a00 */
[----:B0-----:R-:W3:Y:S01]  /*90400*/  LDL.LU.64 R10, [R1+0x98] ;  /* 0x00009800010a7983 */ /* 0x001ee20000300a00 */
[----:B------:R-:W-:-:S02]  /*90410*/  IMAD.MOV.U32 R16, RZ, RZ, R12 ;  /* 0x000000ffff107224 */ /* 0x000fc400078e000c */
[----:B------:R-:W-:Y:S02]  /*90420*/  IMAD.MOV.U32 R17, RZ, RZ, R13 ;  /* 0x000000ffff117224 */ /* 0x000fe400078e000d */
[----:B--2---:R-:W-:Y:S11]  /*90430*/  IMAD.MOV.U32 R9, RZ, RZ, R14 ;  /* 0x000000ffff097224 */ /* 0x004ff600078e000e */
[----:B------:R-:W-:Y:S01]  /*90440*/  @!UPT UIADD3 URZ, URZ, URZ, URZ ;  /* 0x0000003f3f3ff290 */ /* 0x000fe2000fffe03f */
[----:B------:R-:W-:Y:S02]  /*90450*/  IMAD.MOV.U32 R12, RZ, RZ, R20 ;  /* 0x000000ffff0c7224 */ /* 0x000fe400078e0014 */
[----:B------:R-:W-:Y:S01]  /*90460*/  IMAD.MOV.U32 R13, RZ, RZ, R21 ;  /* 0x000000ffff0d7224 */ /* 0x000fe200078e0015 */
[----:B---3--:R0:W-:Y:S01]  /*90470*/  STL.64 [R1+0x43e0], R10 ;  /* 0x0043e00a01007387 */ /* 0x0081e20000100a00 */
[----:B------:R-:W2:Y:S02]  /*90480*/  LDL.LU R8, [R1+0x2b0] ;  /* 0x0002b00001087983 */ /* 0x000ea40000300800 */
[----:B------:R-:W3:Y:S02]  /*90490*/  LDL.LU R14, [R1+0x43fc] ;  /* 0x0043fc00010e7983 */ /* 0x000ee40000300800 */
[----:B0-----:R-:W-:Y:S02]  /*904a0*/  IMAD.MOV.U32 R10, RZ, RZ, R15 ;  /* 0x000000ffff0a7224 */ /* 0x001fe400078e000f */
[----:B------:R-:W3:Y:S01]  /*904b0*/  LDL.LU R15, [R1+0x43f8] ;  /* 0x0043f800010f7983 */ /* 0x000ee20000300800 */
[----:B------:R-:W-:Y:S02]  /*904c0*/  STL.64 [R1+0x4290], R18 ;  /* 0x0042901201007387 */ /* 0x000fe40000100a00 */
[----:B------:R0:W-:Y:S02]  /*904d0*/  STL.64 [R1+0x4288], R16 ;  /* 0x0042881001007387 */ /* 0x0001e40000100a00 */
[----:B0-----:R-:W2:Y:S01]  /*904e0*/  LDL.LU.64 R16, [R1+0x1a0] ;  /* 0x0001a00001107983 */ /* 0x001ea20000300a00 */
[----:B------:R-:W2:Y:S02]  /*904f0*/  LDL.LU.64 R18, [R1+0x1a8] ;  /* 0x0001a80001127983 */ /* 0x000ea40000300a00 */
[----:B------:R-:W2:Y:S02]  /*90500*/  LDL.LU.64 R26, [R1+0x43f0] ;  /* 0x0043f000011a7983 */ /* 0x000ea40000300a00 */
[----:B------:R-:W2:Y:S02]  /*90510*/  LDL.LU.64 R20, [R1+0x43e8] ;  /* 0x0043e80001147983 */ /* 0x000ea40000300a00 */
[----:B----4-:R-:W-:-:S02]  /*90520*/  IMAD.MOV.U32 R11, RZ, RZ, R0 ;  /* 0x000000ffff0b7224 */ /* 0x010fc400078e0000 */
[----:B------:R-:W-:Y:S02]  /*90530*/  IMAD.MOV.U32 R24, RZ, RZ, R22 ;  /* 0x000000ffff187224 */ /* 0x000fe400078e0016 */
[----:B------:R-:W-:-:S03]  /*90540*/  IMAD.MOV.U32 R0, RZ, RZ, R23 ;  /* 0x000000ffff007224 */ /* 0x000fc600078e0017 */
[C---:B--2---:R-:W-:Y:S01]  /*90550*/  HMMA.16816.F32.BF16 R20, R4.reuse, R20, R8 ;  /* 0x000000140414723c */ /* 0x044fe20000041808 */
[----:B------:R0:W-:Y:S01]  /*90560*/  STL.64 [R1+0x4390], R26 ;  /* 0x0043901a01007387 */ /* 0x0001e20000100a00 */
[----:B------:R-:W-:Y:S03]  /*90570*/  STL [R1+0x4388], R24 ;  /* 0x0043881801007387 */ /* 0x000fe60000100800 */
        /* <DEDUP_REMOVED lines=8> */
[----:B------:R-:W4:Y:S06]  /*90600*/  LDL.LU.64 R10, [R1+0x43e0] ;  /* 0x0043e000010a7983 */ /* 0x000f2c0000300a00 */
[----:B------:R-:W-:Y:S02]  /*90610*/  STL.64 [R1+0x2b0], R20 ;  /* 0x0002b01401007387 */ /* 0x000fe40000100a00 */
[----:B------:R0:W-:Y:S02]  /*90620*/  STL.64 [R1+0x2b8], R22 ;  /* 0x0002b81601007387 */ /* 0x0001e40000100a00 */
[----:B0-----:R-:W2:Y:S01]  /*90630*/  LDL.LU.64 R22, [R1+0x43d8] ;  /* 0x0043d80001167983 */ /* 0x001ea20000300a00 */
[----:B------:R-:W2:Y:S02]  /*90640*/  LDL.LU.64 R20, [R1+0x43d0] ;  /* 0x0043d00001147983 */ /* 0x000ea40000300a00 */
[----:B--2---:R-:W-:Y:S01]  /*90650*/  HMMA.16816.F32.BF16 R4, R4, R16, R20 ;  /* 0x000000100404723c */ /* 0x004fe20000041814 */
[----:B------:R-:W4:Y:S01]  /*90660*/  LDL.LU.64 R22, [R1+0x43c8] ;  /* 0x0043c80001167983 */ /* 0x000f220000300a00 */
[----:B------:R-:W4:Y:S11]  /*90670*/  LDL.LU.64 R20, [R1+0x43c0] ;  /* 0x0043c00001147983 */ /* 0x000f360000300a00 */
[----:B------:R-:W-:Y:S10]  /*90680*/  @!UPT UIADD3 URZ, URZ, URZ, URZ ;  /* 0x0000003f3f3ff290 */ /* 0x000ff4000fffe03f */
[----:B------:R0:W-:Y:S01]  /*90690*/  STL.64 [R1+0x2a0], R4 ;  /* 0x0002a00401007387 */ /* 0x0001e20000100a00 */
[----:B------:R1:W-:Y:S03]  /*906a0*/  STL.64 [R1+0x2a8], R6 ;  /* 0x0002a80601007387 */ /* 0x0003e60000100a00 */
[----:B0-----:R-:W2:Y:S01]  /*906b0*/  LDL.LU R4, [R1+0x280] ;  /* 0x0002800001047983 */ /* 0x001ea20000300800 */
[----:B------:R-:W2:Y:S02]  /*906c0*/  LDL.LU R5, [R1+0x284] ;  /* 0x0002840001057983 */ /* 0x000ea40000300800 */
[----:B-1----:R-:W2:Y:S02]  /*906d0*/  LDL.LU R6, [R1+0x288] ;  /* 0x0002880001067983 */ /* 0x002ea40000300800 */
[----:B------:R-:W2:Y:S01]  /*906e0*/  LDL.LU R7, [R1+0x28c] ;  /* 0x00028c0001077983 */ /* 0x000ea20000300800 */
[----:B------:R0:W-:Y:S01]  /*906f0*/  STL.64 [R1+0x42a0], R18 ;  /* 0x0042a01201007387 */ /* 0x0001e20000100a00 */
[----:B------:R-:W4:Y:S02]  /*90700*/  LDL.LU R16, [R1+0x290] ;  /* 0x0002900001107983 */ /* 0x000f240000300800 */
[----:B------:R-:W4:Y:S01]  /*90710*/  LDL.LU R17, [R1+0x294] ;  /* 0x0002940001117983 */ /* 0x000f220000300800 */
[----:B0-----:R-:W4:Y:S01]  /*90720*/  LDL.LU R18, [R1+0x298] ;  /* 0x0002980001127983 */ /* 0x001f220000300800 */
[----:B------:R-:W4:Y:S02]  /*90730*/  LDL.LU R19, [R1+0x29c] ;  /* 0x00029c0001137983 */ /* 0x000f240000300800 */
[C---:B----4-:R-:W-:Y:S11]  /*90740*/  HMMA.16816.F32.BF16 R16, R20.reuse, R10, R16 ;  /* 0x0000000a1410723c */ /* 0x050ff60000041810 */
[----:B------:R-:W-:Y:S11]  /*90750*/  @!UPT UIADD3 URZ, URZ, URZ, URZ ;  /* 0x0000003f3f3ff290 */ /* 0x000ff6000fffe03f */
[----:B------:R-:W-:Y:S01]  /*90760*/  @!UPT UIADD3 URZ, URZ, URZ, URZ ;  /* 0x0000003f3f3ff290 */ /* 0x000fe2000fffe03f */
[----:B------:R0:W-:Y:S01]  /*90770*/  STL.64 [R1+0x290], R16 ;  /* 0x0002901001007387 */ /* 0x0001e20000100a00 */
[----:B------:R-:W-:Y:S02]  /*90780*/  STL.64 [R1+0x298], R18 ;  /* 0x0002981201007387 */ /* 0x000fe40000100a00 */
[----:B0-----:R-:W-:Y:S02]  /*90790*/  IMAD.MOV.U32 R17, RZ, RZ, R10 ;  /* 0x000000ffff117224 */ /* 0x001fe400078e000a */
[----:B------:R-:W-:Y:S02]  /*907a0*/  IMAD.MOV.U32 R16, RZ, RZ, R11 ;  /* 0x000000ffff107224 */ /* 0x000fe400078e000b */
[----:B------:R-:W2:Y:S03]  /*907b0*/  LDL.LU.64 R10, [R1+0x43b8] ;  /* 0x0043b800010a7983 */ /* 0x000ea60000300a00 */
[----:B------:R-:W-:Y:S02]  /*907c0*/  STL [R1+0x42d8], R16 ;  /* 0x0042d81001007387 */ /* 0x000fe40000100800 */
[----:B------:R2:W-:Y:S02]  /*907d0*/  STL [R1+0x42d4], R17 ;  /* 0x0042d41101007387 */ /* 0x0005e40000100800 */
[----:B--2---:R-:W-:Y:S07]  /*907e0*/  HMMA.16816.F32.BF16 R16, R20, R10, R4 ;  /* 0x0000000a1410723c */ /* 0x004fee0000041804 */
[----:B------:R-:W-:-:S02]  /*907f0*/  IMAD.MOV.U32 R5, RZ, RZ, R10 ;  /* 0x000000ffff057224 */ /* 0x000fc400078e000a */
[----:B------:R-:W-:Y:S02]  /*90800*/  IMAD.MOV.U32 R4, RZ, RZ, R11 ;  /* 0x000000ffff047224 */ /* 0x000fe400078e000b */
[----:B------:R-:W2:Y:S11]  /*90810*/  LDL.LU.64 R10, [R1+0x43b0] ;  /* 0x0043b000010a7983 */ /* 0x000eb60000300a00 */
[----:B------:R-:W-:Y:S02]  /*90820*/  @!UPT UIADD3 URZ, URZ, URZ, URZ ;  /* 0x0000003f3f3ff290 */ /* 0x000fe4000fffe03f */
[----:B------:R-:W-:Y:S02]  /*90830*/  IMAD.MOV.U32 R8, RZ, RZ, R19 ;  /* 0x000000ffff087224 */ /* 0x000fe400078e0013 */
[----:B------:R-:W-:Y:S01]  /*90840*/  IMAD.MOV.U32 R9, RZ, RZ, R18 ;  /* 0x000000ffff097224 */ /* 0x000fe200078e0012 */
[----:B------:R-:W-:Y:S01]  /*90850*/  STL.64 [R1+0x280], R16 ;  /* 0x0002801001007387 */ /* 0x000fe20000100a00 */
[----:B------:R-:W-:Y:S02]  /*90860*/  STL [R1+0x42e0], R4 ;  /* 0x0042e00401007387 */ /* 0x000fe40000100800 */
[----:B------:R-:W-:Y:S02]  /*90870*/  STL [R1+0x42dc], R5 ;  /* 0x0042dc0501007387 */ /* 0x000fe40000100800 */
[----:B------:R-:W-:Y:S01]  /*90880*/  STL [R1+0x4154], R8 ;  /* 0x0041540801007387 */ /* 0x000fe20000100800 */
[----:B------:R-:W-:Y:S01]  /*90890*/  STL [R1+0x4150], R9 ;  /* 0x0041500901007387 */ /* 0x000fe20000100800 */
[----:B------:R-:W-:-:S02]  /*908a0*/  IMAD.MOV.U32 R7, RZ, RZ, R26 ;  /* 0x000000ffff077224 */ /* 0x000fc400078e001a */
[----:B------:R-:W-:Y:S01]  /*908b0*/  IMAD.MOV.U32 R6, RZ, RZ, R27 ;  /* 0x000000ffff067224 */ /* 0x000fe200078e001b */
[----:B--2---:R3:W-:Y:S02]  /*908c0*/  STL.64 [R1+0x43a8], R10 ;  /* 0x0043a80a01007387 */ /* 0x0047e40000100a00 */
[C---:B---3--:R-:W-:Y:S11]  /*908d0*/  HMMA.16816.F32.BF16 R8, R20.reuse, R26, R12 ;  /* 0x0000001a1408723c */ /* 0x048ff6000004180c */
[----:B------:R-:W-:Y:S11]  /*908e0*/  @!UPT UIADD3 URZ, URZ, URZ, URZ ;  /* 0x0000003f3f3ff290 */ /* 0x000ff6000fffe03f */
[----:B------:R-:W-:Y:S01]  /*908f0*/  @!UPT UIADD3 URZ, URZ, URZ, URZ ;  /* 0x0000003f3f3ff290 */ /* 0x000fe2000fffe03f */
[----:B------:R-:W-:Y:S01]  /*90900*/  STL.64 [R1+0x270], R8 ;  /* 0x0002700801007387 */ /* 0x000fe20000100a00 */
[----:B------:R0:W-:Y:S02]  /*90910*/  STL.64 [R1+0x278], R10 ;  /* 0x0002780a01007387 */ /* 0x0001e40000100a00 */
[----:B------:R-:W2:Y:S02]  /*90920*/  LDL.LU R12, [R1+0x1f0] ;  /* 0x0001f000010c7983 */ /* 0x000ea40000300800 */
[----:B------:R-:W2:Y:S01]  /*90930*/  LDL.LU R13, [R1+0x1f4] ;  /* 0x0001f400010d7983 */ /* 0x000ea20000300800 */
[----:B------:R-:W3:Y:S01]  /*90940*/  LDL.LU R14, [R1+0x1f8] ;  /* 0x0001f800010e7983 */ /* 0x000ee20000300800 */
[----:B------:R-:W3:Y:S02]  /*90950*/  LDL.LU R15, [R1+0x1fc] ;  /* 0x0001fc00010f7983 */ /* 0x000ee40000300800 */
[----:B------:R-:W4:Y:S02]  /*90960*/  LDL.LU R16, [R1+0x260] ;  /* 0x0002600001107983 */ /* 0x000f240000300800 */
[----:B------:R-:W4:Y:S01]  /*90970*/  LDL.LU R17, [R1+0x264] ;  /* 0x0002640001117983 */ /* 0x000f220000300800 */
[----:B------:R-:W4:Y:S01]  /*90980*/  LDL.LU R18, [R1+0x268] ;  /* 0x0002680001127983 */ /* 0x000f220000300800 */
[----:B------:R-:W4:Y:S03]  /*90990*/  LDL.LU R19, [R1+0x26c] ;  /* 0x00026c0001137983 */ /* 0x000f260000300800 */
[----:B0-----:R-:W4:Y:S01]  /*909a0*/  LDL.LU.64 R10, [R1+0x68] ;  /* 0x00006800010a7983 */ /* 0x001f220000300a00 */
[----:B------:R-:W2:Y:S03]  /*909b0*/  LDL.LU.64 R26, [R1+0x58] ;  /* 0x00005800011a7983 */ /* 0x000ea60000300a00 */
[----:B--2---:R-:W-:Y:S01]  /*909c0*/  STL.64 [R1+0x43a0], R26 ;  /* 0x0043a01a01007387 */ /* 0x004fe20000100a00 */
[----:B---3--:R0:W-:Y:S02]  /*909d0*/  STL.64 [R1+0x4320], R14 ;  /* 0x0043200e01007387 */ /* 0x0081e40000100a00 */
[----:B------:R-:W-:Y:S01]  /*909e0*/  STL.64 [R1+0x4318], R12 ;  /* 0x0043180c01007387 */ /* 0x000fe20000100a00 */
[----:B0-----:R-:W2:Y:S04]  /*909f0*/  LDL.LU.64 R14, [R1+0x8] ;  /* 0x00000800010e7983 */ /* 0x001ea80000300a00 */
[----:B--2---:R0:W-:Y:S04]  /*90a00*/  STL.64 [R1+0x4330], R14 ;  /* 0x0043300e01007387 */ /* 0x0041e80000100a00 */
[----:B0-----:R-:W2:Y:S04]  /*90a10*/  LDL.LU.64 R14, [R1+0x18] ;  /* 0x00001800010e7983 */ /* 0x001ea80000300a00 */
[----:B--2---:R0:W-:Y:S04]  /*90a20*/  STL.64 [R1+0x4348], R14 ;  /* 0x0043480e01007387 */ /* 0x0041e80000100a00 */
[----:B0-----:R-:W2:Y:S04]  /*90a30*/  LDL.LU.64 R14, [R1+0x28] ;  /* 0x00002800010e7983 */ /* 0x001ea80000300a00 */
[----:B--2---:R0:W-:Y:S04]  /*90a40*/  STL.64 [R1+0x4358], R14 ;  /* 0x0043580e01007387 */ /* 0x0041e80000100a00 */
[----:B0-----:R-:W2:Y:S04]  /*90a50*/  LDL.LU.64 R14, [R1+0x38] ;  /* 0x00003800010e7983 */ /* 0x001ea80000300a00 */
[----:B--2---:R0:W-:Y:S04]  /*90a60*/  STL.64 [R1+0x4370], R14 ;  /* 0x0043700e01007387 */ /* 0x0041e80000100a00 */
[----:B0-----:R-:W2:Y:S04]  /*90a70*/  LDL.LU.64 R14, [R1+0x48] ;  /* 0x00004800010e7983 */ /* 0x001ea80000300a00 */
[----:B--2---:R0:W-:Y:S01]  /*90a80*/  STL.64 [R1+0x4398], R14 ;  /* 0x0043980e01007387 */ /* 0x0041e20000100a00 */
[----:B------:R-:W2:Y:S02]  /*90a90*/  LDL.LU R12, [R1+0x250] ;  /* 0x00025000010c7983 */ /* 0x000ea40000300800 */
[----:B------:R-:W2:Y:S01]  /*90aa0*/  LDL.LU R13, [R1+0x254] ;  /* 0x00025400010d7983 */ /* 0x000ea20000300800 */
[----:B0-----:R-:W2:Y:S01]  /*90ab0*/  LDL.LU R14, [R1+0x258] ;  /* 0x00025800010e7983 */ /* 0x001ea20000300800 */
[----:B------:R-:W2:Y:S02]  /*90ac0*/  LDL.LU R15, [R1+0x25c] ;  /* 0x00025c00010f7983 */ /* 0x000ea40000300800 */
[----:B------:R0:W-:Y:S02]  /*90ad0*/  STL [R1+0x42e8], R6 ;  /* 0x0042e80601007387 */ /* 0x0001e40000100800 */
[----:B------:R1:W-:Y:S01]  /*90ae0*/  STL [R1+0x42e4], R7 ;  /* 0x0042e40701007387 */ /* 0x0003e20000100800 */
[----:B------:R-:W3:Y:S01]  /*90af0*/  LDL.LU R4, [R1+0x220] ;  /* 0x0002200001047983 */ /* 0x000ee20000300800 */
[----:B------:R-:W3:Y:S03]  /*90b00*/  LDL.LU R5, [R1+0x224] ;  /* 0x0002240001057983 */ /* 0x000ee60000300800 */
[----:B0-----:R-:W2:Y:S01]  /*90b10*/  LDL.LU R6, [R1+0x228] ;  /* 0x0002280001067983 */ /* 0x001ea20000300800 */
[----:B-1----:R-:W2:Y:S01]  /*90b20*/  LDL.LU R7, [R1+0x22c] ;  /* 0x00022c0001077983 */ /* 0x002ea20000300800 */
[----:B----4-:R-:W-:Y:S02]  /*90b30*/  HMMA.16816.F32.BF16 R24, R20, R10, R16 ;  /* 0x0000000a1418723c */ /* 0x010fe40000041810 */
[----:B--2---:R-:W-:Y:S01]  /*90b40*/  STL.64 [R1+0x4368], R6 ;  /* 0x0043680601007387 */ /* 0x004fe20000100a00 */
[----:B---3--:R0:W-:Y:S03]  /*90b50*/  STL.64 [R1+0x4360], R4 ;  /* 0x0043600401007387 */ /* 0x0081e60000100a00 */
[----:B0-----:R-:W2:Y:S01]  /*90b60*/  LDL.LU R4, [R1+0x230] ;  /* 0x0002300001047983 */ /* 0x001ea20000300800 */
[----:B------:R-:W2:Y:S02]  /*90b70*/  LDL.LU R5, [R1+0x234] ;  /* 0x0002340001057983 */ /* 0x000ea40000300800 */
[----:B------:R-:W3:Y:S02]  /*90b80*/  LDL.LU R6, [R1+0x238] ;  /* 0x0002380001067983 */ /* 0x000ee40000300800 */
[----:B------:R-:W3:Y:S02]  /*90b90*/  LDL.LU R7, [R1+0x23c] ;  /* 0x00023c0001077983 */ /* 0x000ee40000300800 */
[----:B------:R-:W-:-:S02]  /*90ba0*/  IMAD.MOV.U32 R19, RZ, RZ, R10 ;  /* 0x000000ffff137224 */ /* 0x000fc400078e000a */
[----:B------:R-:W-:-:S09]  /*90bb0*/  IMAD.MOV.U32 R18, RZ, RZ, R11 ;  /* 0x000000ffff127224 */ /* 0x000fd200078e000b */
[----:B------:R-:W-:Y:S02]  /*90bc0*/  IMAD.MOV.U32 R8, RZ, RZ, R26 ;  /* 0x000000ffff087224 */ /* 0x000fe400078e001a */
[----:B------:R-:W-:Y:S01]  /*90bd0*/  IMAD.MOV.U32 R9, RZ, RZ, R27 ;  /* 0x000000ffff097224 */ /* 0x000fe200078e001b */
[----:B---3--:R-:W-:Y:S01]  /*90be0*/  STL.64 [R1+0x4380], R6 ;  /* 0x0043800601007387 */ /* 0x008fe20000100a00 */
[----:B--2---:R0:W-:Y:S03]  /*90bf0*/  STL.64 [R1+0x4378], R4 ;  /* 0x0043780401007387 */ /* 0x0041e60000100a00 */
[----:B0-----:R-:W2:Y:S01]  /*90c00*/  LDL.LU R4, [R1+0x240] ;  /* 0x0002400001047983 */ /* 0x001ea20000300800 */
[----:B------:R-:W2:Y:S02]  /*90c10*/  LDL.LU R5, [R1+0x244] ;  /* 0x0002440001057983 */ /* 0x000ea40000300800 */
[----:B------:R-:W2:Y:S02]  /*90c20*/  LDL.LU R6, [R1+0x248] ;  /* 0x0002480001067983 */ /* 0x000ea40000300800 */
[----:B------:R-:W2:Y:S01]  /*90c30*/  LDL.LU R7, [R1+0x24c] ;  /* 0x00024c0001077983 */ /* 0x000ea20000300800 */
[----:B------:R-:W3:Y:S01]  /*90c40*/  LDL.LU.64 R10, [R1+0x43a8] ;  /* 0x0043a800010a7983 */ /* 0x000ee20000300a00 */
[----:B------:R-:W-:Y:S02]  /*90c50*/  STL.64 [R1+0x260], R24 ;  /* 0x0002601801007387 */ /* 0x000fe40000100a00 */
[----:B------:R-:W4:Y:S02]  /*90c60*/  LDL.LU.64 R26, [R1+0x43a0] ;  /* 0x0043a000011a7983 */ /* 0x000f240000300a00 */
[----:B------:R0:W-:Y:S02]  /*90c70*/  STL.64 [R1+0x4328], R8 ;  /* 0x0043280801007387 */ /* 0x0001e40000100a00 */
[----:B0-----:R-:W2:Y:S01]  /*90c80*/  LDL.LU R8, [R1+0x200] ;  /* 0x0002000001087983 */ /* 0x001ea20000300800 */
[----:B------:R-:W2:Y:S01]  /*90c90*/  LDL.LU R9, [R1+0x204] ;  /* 0x0002040001097983 */ /* 0x000ea20000300800 */
[----:B----4-:R-:W-:Y:S02]  /*90ca0*/  HMMA.16816.F32.BF16 R12, R20, R26, R12 ;  /* 0x0000001a140c723c */ /* 0x010fe4000004180c */
[----:B---3--:R-:W-:Y:S04]  /*90cb0*/  STL.64 [R1+0x4340], R10 ;  /* 0x0043400a01007387 */ /* 0x008fe80000100a00 */
[----:B--2---:R0:W-:Y:S04]  /*90cc0*/  STL.64 [R1+0x4338], R8 ;  /* 0x0043380801007387 */ /* 0x0041e80000100a00 */
[----:B0-----:R-:W2:Y:S01]  /*90cd0*/  LDL.LU R8, [R1+0x210] ;  /* 0x0002100001087983 */ /* 0x001ea20000300800 */
[----:B------:R-:W2:Y:S02]  /*90ce0*/  LDL.LU R9, [R1+0x214] ;  /* 0x0002140001097983 */ /* 0x000ea40000300800 */
[----:B------:R-:W2:Y:S02]  /*90cf0*/  LDL.LU R10, [R1+0x218] ;  /* 0x00021800010a7983 */ /* 0x000ea40000300800 */
[----:B------:R-:W2:Y:S08]  /*90d00*/  LDL.LU R11, [R1+0x21c] ;  /* 0x00021c00010b7983 */ /* 0x000eb00000300800 */
[----:B------:R-:W-:Y:S01]  /*90d10*/  STL.64 [R1+0x250], R12 ;  /* 0x0002500c01007387 */ /* 0x000fe20000100a00 */
[----:B------:R0:W-:Y:S03]  /*90d20*/  STL.64 [R1+0x258], R14 ;  /* 0x0002580e01007387 */ /* 0x0001e60000100a00 */
[----:B0-----:R-:W3:Y:S01]  /*90d30*/  LDL.LU.64 R14, [R1+0x4398] ;  /* 0x00439800010e7983 */ /* 0x001ee20000300a00 */
[----:B------:R-:W-:-:S02]  /*90d40*/  IMAD.MOV.U32 R3, RZ, RZ, R26 ;  /* 0x000000ffff037224 */ /* 0x000fc400078e001a */
[----:B------:R-:W-:Y:S02]  /*90d50*/  IMAD.MOV.U32 R25, RZ, RZ, R27 ;  /* 0x000000ffff197224 */ /* 0x000fe400078e001b */
[----:B------:R-:W4:Y:S01]  /*90d60*/  LDL.LU.64 R26, [R1+0x4390] ;  /* 0x00439000011a7983 */ /* 0x000f220000300a00 */
[----:B------:R-:W2:Y:S01]  /*90d70*/  LDL.LU R24, [R1+0x4388] ;  /* 0x0043880001187983 */ /* 0x000ea20000300800 */
        /* <DEDUP_REMOVED lines=18> */
[----:B------:R-:W-:Y:S01]  /*90ea0*/  STL.64 [R1+0x4300], R18 ;  /* 0x0043001201007387 */ /* 0x000fe20000100a00 */
[----:B------:R4:W-:Y:S02]  /*90eb0*/  STL.64 [R1+0x42f8], R16 ;  /* 0x0042f81001007387 */ /* 0x0009e40000100a00 */
[----:B----4-:R-:W-:-:S02]  /*90ec0*/  IMAD.MOV.U32 R16, RZ, RZ, R26 ;  /* 0x000000ffff107224 */ /* 0x010fc400078e001a */
[----:B------:R-:W-:Y:S01]  /*90ed0*/  IMAD.MOV.U32 R17, RZ, RZ, R27 ;  /* 0x000000ffff117224 */ /* 0x000fe200078e001b */
[----:B------:R-:W4:Y:S01]  /*90ee0*/  LDL.LU R26, [R1+0x4354] ;  /* 0x00435400011a7983 */ /* 0x000f220000300800 */
[----:B------:R-:W4:Y:S01]  /*90ef0*/  LDL.LU R27, [R1+0x4350] ;  /* 0x00435000011b7983 */ /* 0x000f220000300800 */
[C---:B---3--:R-:W-:Y:S11]  /*90f00*/  HMMA.16816.F32.BF16 R4, R20.reuse, R14, R4 ;  /* 0x0000000e1404723c */ /* 0x048ff60000041804 */
[----:B------:R-:W-:Y:S11]  /*90f10*/  @!UPT UIADD3 URZ, URZ, URZ, URZ ;  /* 0x0000003f3f3ff290 */ /* 0x000ff6000fffe03f */
[----:B------:R-:W-:Y:S01]  /*90f20*/  @!UPT UIADD3 URZ, URZ, URZ, URZ ;  /* 0x0000003f3f3ff290 */ /* 0x000fe2000fffe03f */
[----:B------:R0:W-:Y:S01]  /*90f30*/  STL.64 [R1+0x220], R4 ;  /* 0x0002200401007387 */ /* 0x0001e20000100a00 */
[----:B------:R1:W-:Y:S02]  /*90f40*/  STL.64 [R1+0x228], R6 ;  /* 0x0002280601007387 */ /* 0x0003e40000100a00 */
[----:B0-----:R-:W-:Y:S02]  /*90f50*/  IMAD.MOV.U32 R4, RZ, RZ, R14 ;  /* 0x000000ffff047224 */ /* 0x001fe400078e000e */
[----:B------:R-:W-:Y:S02]  /*90f60*/  IMAD.MOV.U32 R5, RZ, RZ, R15 ;  /* 0x000000ffff057224 */ /* 0x000fe400078e000f */
[----:B------:R-:W2:Y:S02]  /*90f70*/  LDL.LU.64 R14, [R1+0x4348] ;  /* 0x00434800010e7983 */ /* 0x000ea40000300a00 */
[----:B--2---:R-:W-:Y:S01]  /*90f80*/  HMMA.16816.F32.BF16 R8, R20, R14, R8 ;  /* 0x0000000e1408723c */ /* 0x004fe20000041808 */
[----:B-1----:R-:W-:-:S02]  /*90f90*/  IMAD.MOV.U32 R6, RZ, RZ, R14 ;  /* 0x000000ffff067224 */ /* 0x002fc400078e000e */
        /* <DEDUP_REMOVED lines=11> */
[----:B------:R1:W-:Y:S03]  /*91050*/  STL.64 [R1+0x358], R10 ;  /* 0x0003580a01007387 */ /* 0x0003e60000100a00 */
[----:B0-----:R-:W2:Y:S01]  /*91060*/  LDL.LU.64 R8, [R1+0x4328] ;  /* 0x0043280001087983 */ /* 0x001ea20000300a00 */
[----:B-1----:R-:W-:Y:S02]  /*91070*/  IMAD.MOV.U32 R10, RZ, RZ, R14 ;  /* 0x000000ffff0a7224 */ /* 0x002fe400078e000e */
[----:B------:R-:W-:Y:S02]  /*91080*/  IMAD.MOV.U32 R11, RZ, RZ, R15 ;  /* 0x000000ffff0b7224 */ /* 0x000fe400078e000f */
[----:B------:R-:W4:Y:S01]  /*91090*/  LDL.LU.64 R14, [R1+0x4320] ;  /* 0x00432000010e7983 */ /* 0x000f220000300a00 */
[----:B------:R-:W4:Y:S02]  /*910a0*/  LDL.LU.64 R12, [R1+0x4318] ;  /* 0x00431800010c7983 */ /* 0x000f240000300a00 */
[C---:B----4-:R-:W-:Y:S11]  /*910b0*/  HMMA.16816.F32.BF16 R12, R20.reuse, R26, R12 ;  /* 0x0000001a140c723c */ /* 0x050ff6000004180c */
[----:B------:R-:W-:Y:S11]  /*910c0*/  @!UPT UIADD3 URZ, URZ, URZ, URZ ;  /* 0x0000003f3f3ff290 */ /* 0x000ff6000fffe03f */
[----:B------:R-:W-:Y:S01]  /*910d0*/  @!UPT UIADD3 URZ, URZ, URZ, URZ ;  /* 0x0000003f3f3ff290 */ /* 0x000fe2000fffe03f */
[----:B------:R-:W-:Y:S01]  /*910e0*/  STL.64 [R1+0x340], R12 ;  /* 0x0003400c01007387 */ /* 0x000fe20000100a00 */
[----:B------:R0:W-:Y:S03]  /*910f0*/  STL.64 [R1+0x348], R14 ;  /* 0x0003480e01007387 */ /* 0x0001e60000100a00 */
[----:B0-----:R-:W3:Y:S01]  /*91100*/  LDL.LU.64 R14, [R1+0x4310] ;  /* 0x00431000010e7983 */ /* 0x001ee20000300a00 */
[----:B------:R-:W4:Y:S02]  /*91110*/  LDL.LU.64 R12, [R1+0x4308] ;  /* 0x00430800010c7983 */ /* 0x000f240000300a00 */
[----:B------:R-:W-:Y:S02]  /*91120*/  IMAD.MOV.U32 R18, RZ, RZ, R29 ;  /* 0x000000ffff127224 */ /* 0x000fe400078e001d */
[----:B------:R-:W-:Y:S01]  /*91130*/  IMAD.MOV.U32 R19, RZ, RZ, R28 ;  /* 0x000000ffff137224 */ /* 0x000fe200078e001c */
[----:B------:R-:W-:Y:S01]  /*91140*/  STL.64 [R1+0x42b0], R26 ;  /* 0x0042b01a01007387 */ /* 0x000fe20000100a00 */
[----:B------:R-:W-:Y:S05]  /*91150*/  STL [R1+0x42a8], R24 ;  /* 0x0042a81801007387 */ /* 0x000fea0000100800 */
[----:B---3--:R-:W-:Y:S11]  /*91160*/  HMMA.16816.F32.BF16 R16, R20, R14, R16 ;  /* 0x0000000e1410723c */ /* 0x008ff60000041810 */
[----:B------:R-:W-:Y:S11]  /*91170*/  @!UPT UIADD3 URZ, URZ, URZ, URZ ;  /* 0x0000003f3f3ff290 */ /* 0x000ff6000fffe03f */
[----:B------:R-:W-:Y:S01]  /*91180*/  @!UPT UIADD3 URZ, URZ, URZ, URZ ;  /* 0x0000003f3f3ff290 */ /* 0x000fe2000fffe03f */
[----:B------:R0:W-:Y:S01]  /*91190*/  STL.64 [R1+0x330], R16 ;  /* 0x0003301001007387 */ /* 0x0001e20000100a00 */
[----:B------:R-:W-:Y:S02]  /*911a0*/  IMAD.MOV.U32 R29, RZ, RZ, R18 ;  /* 0x000000ffff1d7224 */ /* 0x000fe400078e0012 */
[----:B------:R-:W-:Y:S02]  /*911b0*/  IMAD.MOV.U32 R28, RZ, RZ, R19 ;  /* 0x000000ffff1c7224 */ /* 0x000fe400078e0013 */
[----:B------:R-:W3:Y:S04]  /*911c0*/  LDL.LU.64 R18, [R1+0x4300] ;  /* 0x0043000001127983 */ /* 0x000ee80000300a00 */
[----:B0-----:R-:W2:Y:S01]  /*911d0*/  LDL.LU.64 R16, [R1+0x42f8] ;  /* 0x0042f80001107983 */ /* 0x001ea20000300a00 */
[----:B------:R-:W-:Y:S02]  /*911e0*/  STL.64 [R1+0x4170], R14 ;  /* 0x0041700e01007387 */ /* 0x000fe40000100a00 */
[----:B----4-:R0:W-:Y:S02]  /*911f0*/  STL.64 [R1+0x4168], R12 ;  /* 0x0041680c01007387 */ /* 0x0101e40000100a00 */
[----:B0-----:R-:W4:Y:S01]  /*91200*/  LDL.LU R12, [R1+0xd0] ;  /* 0x0000d000010c7983 */ /* 0x001f220000300800 */
[----:B------:R-:W4:Y:S02]  /*91210*/  LDL.LU R13, [R1+0xd4] ;  /* 0x0000d400010d7983 */ /* 0x000f240000300800 */
[----:B------:R-:W2:Y:S02]  /*91220*/  LDL.LU R14, [R1+0xd8] ;  /* 0x0000d800010e7983 */ /* 0x000ea40000300800 */
[----:B------:R-:W2:Y:S02]  /*91230*/  LDL.LU R15, [R1+0xdc] ;  /* 0x0000dc00010f7983 */ /* 0x000ea40000300800 */
[----:B--2---:R0:W-:Y:S01]  /*91240*/  STL.64 [R1+0x4180], R14 ;  /* 0x0041800e01007387 */ /* 0x0041e20000100a00 */
[----:B----4-:R1:W-:Y:S02]  /*91250*/  STL.64 [R1+0x4178], R12 ;  /* 0x0041780c01007387 */ /* 0x0103e40000100a00 */
[----:B0-----:R-:W-:-:S02]  /*91260*/  IMAD.MOV.U32 R14, RZ, RZ, R10 ;  /* 0x000000ffff0e7224 */ /* 0x001fc400078e000a */
[----:B------:R-:W-:Y:S01]  /*91270*/  IMAD.MOV.U32 R15, RZ, RZ, R11 ;  /* 0x000000ffff0f7224 */ /* 0x000fe200078e000b */
[----:B------:R-:W2:Y:S01]  /*91280*/  LDL.LU R10, [R1+0x42f0] ;  /* 0x0042f000010a7983 */ /* 0x000ea20000300800 */
[----:B------:R-:W2:Y:S03]  /*91290*/  LDL.LU R11, [R1+0x42ec] ;  /* 0x0042ec00010b7983 */ /* 0x000ea60000300800 */
[----:B------:R0:W-:Y:S01]  /*912a0*/  STL.64 [R1+0x4198], R14 ;  /* 0x0041980e01007387 */ /* 0x0001e20000100a00 */
[----:B-1----:R-:W2:Y:S02]  /*912b0*/  LDL.LU R12, [R1+0x1d0] ;  /* 0x0001d000010c7983 */ /* 0x002ea40000300800 */
[----:B------:R-:W2:Y:S01]  /*912c0*/  LDL.LU R13, [R1+0x1d4] ;  /* 0x0001d400010d7983 */ /* 0x000ea20000300800 */
[----:B0-----:R-:W2:Y:S01]  /*912d0*/  LDL.LU R14, [R1+0x1d8] ;  /* 0x0001d800010e7983 */ /* 0x001ea20000300800 */
[----:B------:R-:W2:Y:S02]  /*912e0*/  LDL.LU R15, [R1+0x1dc] ;  /* 0x0001dc00010f7983 */ /* 0x000ea40000300800 */
[----:B------:R-:W-:Y:S02]  /*912f0*/  STL [R1+0x40bc], R28 ;  /* 0x0040bc1c01007387 */ /* 0x000fe40000100800 */
[----:B------:R-:W-:Y:S01]  /*91300*/  STL [R1+0x40b8], R29 ;  /* 0x0040b81d01007387 */ /* 0x000fe20000100800 */
[----:B--2---:R-:W-:Y:S11]  /*91310*/  HMMA.16816.F32.BF16 R12, R20, R10, R12 ;  /* 0x0000000a140c723c */ /* 0x004ff6000004180c */
[----:B------:R-:W-:Y:S11]  /*91320*/  @!UPT UIADD3 URZ, URZ, URZ, URZ ;  /* 0x0000003f3f3ff290 */ /* 0x000ff6000fffe03f */
[----:B------:R-:W-:Y:S01]  /*91330*/  @!UPT UIADD3 URZ, URZ, URZ, URZ ;  /* 0x0000003f3f3ff290 */ /* 0x000fe2000fffe03f */
[----:B------:R-:W-:Y:S01]  /*91340*/  STL.64 [R1+0x320], R12 ;  /* 0x0003200c01007387 */ /* 0x000fe20000100a00 */
[----:B------:R0:W-:Y:S02]  /*91350*/  STL.64 [R1+0x328], R14 ;  /* 0x0003280e01007387 */ /* 0x0001e40000100a00 */
[----:B0-----:R-:W-:Y:S02]  /*91360*/  IMAD.MOV.U32 R14, RZ, RZ, R6 ;  /* 0x000000ffff0e7224 */ /* 0x001fe400078e0006 */
[----:B------:R-:W-:Y:S01]  /*91370*/  IMAD.MOV.U32 R15, RZ, RZ, R7 ;  /* 0x000000ffff0f7224 */ /* 0x000fe200078e0007 */
[----:B------:R-:W2:Y:S01]  /*91380*/  LDL.LU R6, [R1+0x42e8] ;  /* 0x0042e80001067983 */ /* 0x000ea20000300800 */
[----:B------:R-:W4:Y:S03]  /*91390*/  LDL.LU R7, [R1+0x42e4] ;  /* 0x0042e40001077983 */ /* 0x000f260000300800 */
[----:B------:R-:W-:Y:S01]  /*913a0*/  STL.64 [R1+0x41b0], R14 ;  /* 0x0041b00e01007387 */ /* 0x000fe20000100a00 */
[----:B------:R-:W-:Y:S02]  /*913b0*/  STL.64 [R1+0x4190], R10 ;  /* 0x0041900a01007387 */ /* 0x000fe40000100a00 */
[----:B------:R0:W-:Y:S02]  /*913c0*/  STL.64 [R1+0x4188], R8 ;  /* 0x0041880801007387 */ /* 0x0001e40000100a00 */
        /* <DEDUP_REMOVED lines=33> */
[----:B------:R-:W4:Y:S04]  /*915e0*/  LDL.LU R3, [R1+0x42c8] ;  /* 0x0042c80001037983 */ /* 0x000f280000300800 */
        /* <DEDUP_REMOVED lines=8> */
[----:B------:R-:W-:-:S05]  /*91670*/  IMAD.MOV.U32 R15, RZ, RZ, R18 ;  /* 0x000000ffff0f7224 */ /* 0x000fca00078e0012 */
[----:B------:R-:W-:Y:S04]  /*91680*/  STL.64 [R1+0x4228], R14 ;  /* 0x0042280e01007387 */ /* 0x000fe80000100a00 */
[----:B--2---:R-:W-:Y:S01]  /*91690*/  STL.64 [R1+0x41f0], R10 ;  /* 0x0041f00a01007387 */ /* 0x004fe20000100a00 */
[----:B------:R0:W-:Y:S03]  /*916a0*/  STL.64 [R1+0x41e8], R8 ;  /* 0x0041e80801007387 */ /* 0x0001e60000100a00 */
[----:B0-----:R-:W2:Y:S01]  /*916b0*/  LDL.LU R8, [R1+0x120] ;  /* 0x0001200001087983 */ /* 0x001ea20000300800 */
[----:B------:R-:W2:Y:S02]  /*916c0*/  LDL.LU R9, [R1+0x124] ;  /* 0x0001240001097983 */ /* 0x000ea40000300800 */
[----:B------:R-:W3:Y:S02]  /*916d0*/  LDL.LU R10, [R1+0x128] ;  /* 0x00012800010a7983 */ /* 0x000ee40000300800 */
[----:B------:R-:W3:Y:S02]  /*916e0*/  LDL.LU R11, [R1+0x12c] ;  /* 0x00012c00010b7983 */ /* 0x000ee40000300800 */
[----:B----4-:R-:W-:-:S02]  /*916f0*/  IMAD.MOV.U32 R14, RZ, RZ, R7 ;  /* 0x000000ffff0e7224 */ /* 0x010fc400078e0007 */
        /* <DEDUP_REMOVED lines=10> */
[----:B------:R-:W4:Y:S01]  /*917a0*/  LDL.LU R4, [R1+0x1b0] ;  /* 0x0001b00001047983 */ /* 0x000f220000300800 */
        /* <DEDUP_REMOVED lines=9> */
[----:B------:R-:W2:Y:S01]  /*91840*/  LDL.LU.64 R26, [R1+0xb8] ;  /* 0x0000b800011a7983 */ /* 0x000ea20000300a00 */
[----:B------:R-:W4:Y:S02]  /*91850*/  LDL.LU.64 R18, [R1+0x188] ;  /* 0x0001880001127983 */ /* 0x000f240000300a00 */
[----:B------:R-:W-:Y:S02]  /*91860*/  STL.64 [R1+0x4258], R14 ;  /* 0x0042580e01007387 */ /* 0x000fe40000100a00 */
[----:B---3--:R-:W-:Y:S01]  /*91870*/  STL.64 [R1+0x4220], R10 ;  /* 0x0042200a01007387 */ /* 0x008fe20000100a00 */
[----:B------:R0:W-:Y:S04]  /*91880*/  STL.64 [R1+0x4218], R8 ;  /* 0x0042180801007387 */ /* 0x0001e80000100a00 */
[----:B0-----:R-:W3:Y:S01]  /*91890*/  LDL.LU R8, [R1+0x140] ;  /* 0x0001400001087983 */ /* 0x001ee20000300800 */
[----:B------:R-:W3:Y:S02]  /*918a0*/  LDL.LU R9, [R1+0x144] ;  /* 0x0001440001097983 */ /* 0x000ee40000300800 */
[----:B------:R-:W2:Y:S02]  /*918b0*/  LDL.LU R10, [R1+0x148] ;  /* 0x00014800010a7983 */ /* 0x000ea40000300800 */
[----:B------:R-:W2:Y:S02]  /*918c0*/  LDL.LU R11, [R1+0x14c] ;  /* 0x00014c00010b7983 */ /* 0x000ea40000300800 */
[----:B------:R-:W-:-:S02]  /*918d0*/  IMAD.MOV.U32 R14, RZ, RZ, R17 ;  /* 0x000000ffff0e7224 */ /* 0x000fc400078e0011 */
[----:B------:R-:W-:-:S05]  /*918e0*/  IMAD.MOV.U32 R15, RZ, RZ, R16 ;  /* 0x000000ffff0f7224 */ /* 0x000fca00078e0010 */
[----:B------:R0:W-:Y:S01]  /*918f0*/  STL.64 [R1+0x4298], R14 ;  /* 0x0042980e01007387 */ /* 0x0001e20000100a00 */
[----:B------:R-:W4:Y:S02]  /*91900*/  LDL.LU R12, [R1+0x190] ;  /* 0x00019000010c7983 */ /* 0x000f240000300800 */
[----:B------:R-:W4:Y:S01]  /*91910*/  LDL.LU R13, [R1+0x194] ;  /* 0x00019400010d7983 */ /* 0x000f220000300800 */
[----:B0-----:R-:W4:Y:S01]  /*91920*/  LDL.LU R14, [R1+0x198] ;  /* 0x00019800010e7983 */ /* 0x001f220000300800 */
[----:B------:R-:W4:Y:S03]  /*91930*/  LDL.LU R15, [R1+0x19c] ;  /* 0x00019c00010f7983 */ /* 0x000f260000300800 */
[----:B--2---:R-:W-:Y:S01]  /*91940*/  STL.64 [R1+0x4238], R10 ;  /* 0x0042380a01007387 */ /* 0x004fe20000100a00 */
[----:B---3--:R0:W-:Y:S03]  /*91950*/  STL.64 [R1+0x4230], R8 ;  /* 0x0042300801007387 */ /* 0x0081e60000100a00 */
[----:B0-----:R-:W2:Y:S01]  /*91960*/  LDL.LU R8, [R1+0x150] ;  /* 0x0001500001087983 */ /* 0x001ea20000300800 */
[----:B------:R-:W2:Y:S02]  /*91970*/  LDL.LU R9, [R1+0x154] ;  /* 0x0001540001097983 */ /* 0x000ea40000300800 */
[----:B------:R-:W3:Y:S02]  /*91980*/  LDL.LU R10, [R1+0x158] ;  /* 0x00015800010a7983 */ /* 0x000ee40000300800 */
[----:B------:R-:W3:Y:S01]  /*91990*/  LDL.LU R11, [R1+0x15c] ;  /* 0x00015c00010b7983 */ /* 0x000ee20000300800 */
[----:B------:R-:W-:Y:S01]  /*919a0*/  HMMA.16816.F32.BF16 R4, R20, R26, R4 ;  /* 0x0000001a1404723c */ /* 0x000fe20000041804 */
[----:B---3--:R-:W-:Y:S01]  /*919b0*/  STL.64 [R1+0x4250], R10 ;  /* 0x0042500a01007387 */ /* 0x008fe20000100a00 */
        /* <DEDUP_REMOVED lines=11> */
[----:B------:R-:W-:Y:S01]  /*91a70*/  STL.64 [R1+0x310], R4 ;  /* 0x0003100401007387 */ /* 0x000fe20000100a00 */
[----:B------:R0:W-:Y:S03]  /*91a80*/  STL.64 [R1+0x318], R6 ;  /* 0x0003180601007387 */ /* 0x0001e60000100a00 */
[----:B0-----:R-:W4:Y:S01]  /*91a90*/  LDL.LU.64 R6, [R1+0x42c0] ;  /* 0x0042c00001067983 */ /* 0x001f220000300a00 */
[----:B------:R-:W4:Y:S02]  /*91aa0*/  LDL.LU.64 R4, [R1+0x42b8] ;  /* 0x0042b80001047983 */ /* 0x000f240000300a00 */
[----:B------:R-:W-:-:S02]  /*91ab0*/  IMAD.MOV.U32 R28, RZ, RZ, R26 ;  /* 0x000000ffff1c7224 */ /* 0x000fc400078e001a */
[----:B------:R-:W-:Y:S02]  /*91ac0*/  IMAD.MOV.U32 R25, RZ, RZ, R27 ;  /* 0x000000ffff197224 */ /* 0x000fe400078e001b */
[----:B------:R-:W3:Y:S01]  /*91ad0*/  LDL.LU.64 R26, [R1+0x42b0] ;  /* 0x0042b000011a7983 */ /* 0x000ee20000300a00 */
[----:B------:R-:W2:Y:S01]  /*91ae0*/  LDL.LU R24, [R1+0x42a8] ;  /* 0x0042a80001187983 */ /* 0x000ea20000300800 */
[C---:B----4-:R-:W-:Y:S11]  /*91af0*/  HMMA.16816.F32.BF16 R4, R20.reuse, R18, R4 ;  /* 0x000000121404723c */ /* 0x050ff60000041804 */
[----:B------:R-:W-:Y:S11]  /*91b00*/  @!UPT UIADD3 URZ, URZ, URZ, URZ ;  /* 0x0000003f3f3ff290 */ /* 0x000ff6000fffe03f */
[----:B------:R-:W-:Y:S01]  /*91b10*/  @!UPT UIADD3 URZ, URZ, URZ, URZ ;  /* 0x0000003f3f3ff290 */ /* 0x000fe2000fffe03f */
[----:B------:R0:W-:Y:S01]  /*91b20*/  STL.64 [R1+0x300], R4 ;  /* 0x0003000401007387 */ /* 0x0001e20000100a00 */
[----:B------:R1:W-:Y:S02]  /*91b30*/  STL.64 [R1+0x308], R6 ;  /* 0x0003080601007387 */ /* 0x0003e40000100a00 */
[----:B0-----:R-:W-:Y:S02]  /*91b40*/  IMAD.MOV.U32 R5, RZ, RZ, R18 ;  /* 0x000000ffff057224 */ /* 0x001fe400078e0012 */
[----:B------:R-:W-:Y:S02]  /*91b50*/  IMAD.MOV.U32 R4, RZ, RZ, R19 ;  /* 0x000000ffff047224 */ /* 0x000fe400078e0013 */
[----:B------:R-:W4:Y:S02]  /*91b60*/  LDL.LU.64 R18, [R1+0x42a0] ;  /* 0x0042a00001127983 */ /* 0x000f240000300a00 */
[----:B----4-:R-:W-:Y:S02]  /*91b70*/  HMMA.16816.F32.BF16 R20, R20, R18, R12 ;  /* 0x000000121414723c */ /* 0x010fe4000004180c */
[----:B------:R-:W2:Y:S01]  /*91b80*/  LDL.LU.64 R14, [R1+0x4298] ;  /* 0x00429800010e7983 */ /* 0x000ea20000300a00 */
[----:B-1----:R-:W-:-:S02]  /*91b90*/  IMAD.MOV.U32 R7, RZ, RZ, R18 ;  /* 0x000000ffff077224 */ /* 0x002fc400078e0012 */
[----:B------:R-:W-:Y:S11]  /*91ba0*/  IMAD.MOV.U32 R6, RZ, RZ, R19 ;  /* 0x000000ffff067224 */ /* 0x000ff600078e0013 */
[----:B------:R-:W-:Y:S07]  /*91bb0*/  @!UPT UIADD3 URZ, URZ, URZ, URZ ;  /* 0x0000003f3f3ff290 */ /* 0x000fee000fffe03f */
[----:B------:R0:W-:Y:S01]  /*91bc0*/  STL.64 [R1+0x2f0], R20 ;  /* 0x0002f01401007387 */ /* 0x0001e20000100a00 */
[----:B------:R1:W-:Y:S02]  /*91bd0*/  STL.64 [R1+0x2f8], R22 ;  /* 0x0002f81601007387 */ /* 0x0003e40000100a00 */
[----:B------:R-:W1:Y:S02]  /*91be0*/  LDL.LU.64 R18, [R1+0x4290] ;  /* 0x0042900001127983 */ /* 0x000e640000300a00 */
[----:B------:R-:W0:Y:S02]  /*91bf0*/  LDL.LU.64 R16, [R1+0x4288] ;  /* 0x0042880001107983 */ /* 0x000e240000300a00 */
[----:B0-----:R-:W-:Y:S02]  /*91c00*/  IMAD.MOV.U32 R20, RZ, RZ, R16 ;  /* 0x000000ffff147224 */ /* 0x001fe400078e0010 */
[----:B------:R-:W-:Y:S01]  /*91c10*/  IMAD.MOV.U32 R21, RZ, RZ, R17 ;  /* 0x000000ffff157224 */ /* 0x000fe200078e0011 */
[----:B------:R-:W2:Y:S01]  /*91c20*/  LDL.LU R16, [R1+0x4284] ;  /* 0x0042840001107983 */ /* 0x000ea20000300800 */
[----:B------:R-:W2:Y:S02]  /*91c30*/  LDL.LU R17, [R1+0x4280] ;  /* 0x0042800001117983 */ /* 0x000ea40000300800 */
[----:B-1----:R-:W-:-:S02]  /*91c40*/  IMAD.MOV.U32 R22, RZ, RZ, R18 ;  /* 0x000000ffff167224 */ /* 0x002fc400078e0012 */
[----:B------:R-:W-:Y:S01]  /*91c50*/  IMAD.MOV.U32 R23, RZ, RZ, R19 ;  /* 0x000000ffff177224 */ /* 0x000fe200078e0013 */
[----:B------:R-:W2:Y:S01]  /*91c60*/  LDL.LU R18, [R1+0x427c] ;  /* 0x00427c0001127983 */ /* 0x000ea20000300800 */
[----:B------:R-:W2:Y:S02]  /*91c70*/  LDL.LU R19, [R1+0x4278] ;  /* 0x0042780001137983 */ /* 0x000ea40000300800 */
[----:B------:R0:W-:Y:S02]  /*91c80*/  STL.64 [R1+0x4160], R6 ;  /* 0x0041600601007387 */ /* 0x0001e40000100a00 */
[----:B------:R1:W-:Y:S02]  /*91c90*/  STL.64 [R1+0x4158], R4 ;  /* 0x0041580401007387 */ /* 0x0003e40000100a00 */
[----:B0-----:R-:W-:Y:S01]  /*91ca0*/  IMAD.MOV.U32 R6, RZ, RZ, R3 ;  /* 0x000000ffff067224 */ /* 0x001fe200078e0003 */
[----:B-1----:R-:W4:Y:S01]  /*91cb0*/  LDL.LU R4, [R1+0xc0] ;  /* 0x0000c00001047983 */ /* 0x002f220000300800 */
[----:B------:R-:W4:Y:S02]  /*91cc0*/  LDL.LU R5, [R1+0xc4] ;  /* 0x0000c40001057983 */ /* 0x000f240000300800 */
[----:B------:R-:W3:Y:S02]  /*91cd0*/  LDL.LU R3, [R1+0x4274] ;  /* 0x0042740001037983 */ /* 0x000ee40000300800 */
        /* <DEDUP_REMOVED lines=78> */
[----:B0-----:R-:W4:Y:S01]  /*921c0*/  LDL.LU.64 R14, [R1+0x4170] ;  /* 0x00417000010e7983 */ /* 0x001f220000300a00 */
[----:B------:R-:W3:Y:S01]  /*921d0*/  LDL.LU.64 R12, [R1+0x4168] ;  /* 0x00416800010c7983 */ /* 0x000ee20000300a00 */
[C---:B----4-:R-:W-:Y:S11]  /*921e0*/  HMMA.16816.F32.BF16 R4, R16.reuse, R14, R4 ;  /* 0x0000000e1004723c */ /* 0x050ff60000041804 */
[----:B------:R-:W-:Y:S11]  /*921f0*/  @!UPT UIADD3 URZ, URZ, URZ, URZ ;  /* 0x0000003f3f3ff290 */ /* 0x000ff6000fffe03f */
[----:B------:R-:W-:Y:S01]  /*92200*/  @!UPT UIADD3 URZ, URZ, URZ, URZ ;  /* 0x0000003f3f3ff290 */ /* 0x000fe2000fffe03f */
[----:B------:R-:W-:Y:S01]  /*92210*/  STL.64 [R1+0x2d0], R4 ;  /* 0x0002d00401007387 */ /* 0x000fe20000100a00 */
[----:B------:R2:W-:Y:S02]  /*92220*/  STL.64 [R1+0x2d8], R6 ;  /* 0x0002d80601007387 */ /* 0x0005e40000100a00 */
[----:B--2---:R-:W-:Y:S01]  /*92230*/  HMMA.16816.F32.BF16 R4, R16, R10, R20 ;  /* 0x0000000a1004723c */ /* 0x004fe20000041814 */
[----:B------:R-:W0:Y:S04]  /*92240*/  LDSM.16.MT88.4 R20, [R3+0x43000] ;  /* 0x043000000314783b */ /* 0x000e280000004200 */
[----:B0-----:R-:W-:Y:S11]  /*92250*/  STL.64 [R1+0x4108], R22 ;  /* 0x0041081601007387 */ /* 0x001ff60000100a00 */
[----:B------:R-:W-:Y:S07]  /*92260*/  @!UPT UIADD3 URZ, URZ, URZ, URZ ;  /* 0x0000003f3f3ff290 */ /* 0x000fee000fffe03f */
[----:B------:R-:W-:Y:S02]  /*92270*/  STL.64 [R1+0xa0], R4 ;  /* 0x0000a00401007387 */ /* 0x000fe40000100a00 */
[----:B------:R-:W-:Y:S02]  /*92280*/  STL.64 [R1+0xa8], R6 ;  /* 0x0000a80601007387 */ /* 0x000fe40000100a00 */
[----:B------:R-:W0:Y:S04]  /*92290*/  LDSM.16.M88.4 R4, [R2+0x180] ;  /* 0x000180000204783b */ /* 0x000e280000000200 */
[----:B------:R1:W-:Y:S04]  /*922a0*/  STL.64 [R1+0x4100], R20 ;  /* 0x0041001401007387 */ /* 0x0003e80000100a00 */
[----:B0-----:R-:W-:Y:S01]  /*922b0*/  STL.64 [R1+0x90], R4 ;  /* 0x0000900401007387 */ /* 0x001fe20000100a00 */
[----:B-1----:R-:W-:-:S02]  /*922c0*/  IMAD.MOV.U32 R21, RZ, RZ, R4 ;  /* 0x000000ffff157224 */ /* 0x002fc400078e0004 */
[----:B------:R-:W-:Y:S02]  /*922d0*/  STL.64 [R1+0x98], R6 ;  /* 0x0000980601007387 */ /* 0x000fe40000100a00 */
[----:B------:R-:W-:Y:S02]  /*922e0*/  IMAD.MOV.U32 R20, RZ, RZ, R5 ;  /* 0x000000ffff147224 */ /* 0x000fe400078e0005 */
[----:B------:R-:W0:Y:S04]  /*922f0*/  LDSM.16.M88.4 R4, [R2+0x4180] ;  /* 0x004180000204783b */ /* 0x000e280000000200 */
        /* <DEDUP_REMOVED lines=9> */
[----:B------:R-:W-:Y:S02]  /*92390*/  STL.64 [R1+0x68], R6 ;  /* 0x0000680601007387 */ /* 0x000fe40000100a00 */
[----:B------:R-:W-:-:S02]  /*923a0*/  IMAD.MOV.U32 R3, RZ, RZ, R5 ;  /* 0x000000ffff037224 */ /* 0x000fc400078e0005 */
[----:B------:R-:W0:Y:S04]  /*923b0*/  LDSM.16.M88.4 R4, [R2+0x10180] ;  /* 0x010180000204783b */ /* 0x000e280000000200 */
[----:B0-----:R-:W-:Y:S01]  /*923c0*/  STL.64 [R1+0x50], R4 ;  /* 0x0000500401007387 */ /* 0x001fe20000100a00 */
[----:B------:R-:W-:Y:S02]  /*923d0*/  STL.64 [R1+0x58], R6 ;  /* 0x0000580601007387 */ /* 0x000fe40000100a00 */
[----:B------:R-:W0:Y:S04]  /*923e0*/  LDSM.16.M88.4 R4, [R2+0x14180] ;  /* 0x014180000204783b */ /* 0x000e280000000200 */
[----:B------:R-:W-:Y:S01]  /*923f0*/  IMAD.MOV.U32 R26, RZ, RZ, R28 ;  /* 0x000000ffff1a7224 */ /* 0x000fe200078e001c */
[----:B0-----:R-:W-:Y:S01]  /*92400*/  STL.64 [R1+0x40], R4 ;  /* 0x0000400401007387 */ /* 0x001fe20000100a00 */
[----:B------:R-:W-:Y:S02]  /*92410*/  STL.64 [R1+0x48], R6 ;  /* 0x0000480601007387 */ /* 0x000fe40000100a00 */
[----:B------:R-:W0:Y:S04]  /*92420*/  LDSM.16.M88.4 R4, [R2+0x18180] ;  /* 0x018180000204783b */ /* 0x000e280000000200 */
[----:B------:R-:W-:-:S02]  /*92430*/  IMAD.MOV.U32 R27, RZ, RZ, R25 ;  /* 0x000000ffff1b7224 */ /* 0x000fc400078e0019 */
[----:B------:R-:W-:Y:S02]  /*92440*/  IMAD.MOV.U32 R14, RZ, RZ, R24 ;  /* 0x000000ffff0e7224 */ /* 0x000fe400078e0018 */
[----:B------:R-:W-:-:S07]  /*92450*/  IMAD.MOV.U32 R15, RZ, RZ, R0 ;  /* 0x000000ffff0f7224 */ /* 0x000fce00078e0000 */
[----:B---3--:R-:W-:Y:S01]  /*92460*/  HMMA.16816.F32.BF16 R12, R16, R26, R12 ;  /* 0x0000001a100c723c */ /* 0x008fe2000004180c */
[----:B0-----:R-:W-:Y:S01]  /*92470*/  STL.64 [R1+0x30], R4 ;  /* 0x0000300401007387 */ /* 0x001fe20000100a00 */
[----:B------:R0:W-:Y:S03]  /*92480*/  STL.64 [R1+0x38], R6 ;  /* 0x0000380601007387 */ /* 0x0001e60000100a00 */
[----:B0-----:R-:W2:Y:S01]  /*92490*/  LDL.LU.64 R6, [R1+0x4160] ;  /* 0x0041600001067983 */ /* 0x001ea20000300a00 */
[----:B------:R-:W3:Y:S02]  /*924a0*/  LDL.LU.64 R4, [R1+0x4158] ;  /* 0x0041580001047983 */ /* 0x000ee40000300a00 */
[----:B------:R0:W-:Y:S02]  /*924b0*/  STL.64 [R1+0x4140], R18 ;  /* 0x0041401201007387 */ /* 0x0001e40000100a00 */
[----:B0-----:R-:W4:Y:S11]  /*924c0*/  LDL R19, [R1+0x374] ;  /* 0x0003740001137983 */ /* 0x001f360000100800 */
[----:B------:R-:W-:Y:S02]  /*924d0*/  @!UPT UIADD3 URZ, URZ, URZ, URZ ;  /* 0x0000003f3f3ff290 */ /* 0x000fe4000fffe03f */
[----:B------:R-:W-:Y:S02]  /*924e0*/  STL.64 [R1+0x2c0], R12 ;  /* 0x0002c00c01007387 */ /* 0x000fe40000100a00 */
[----:B------:R-:W-:Y:S02]  /*924f0*/  STL.64 [R1+0x2c8], R14 ;  /* 0x0002c80e01007387 */ /* 0x000fe40000100a00 */
[----:B------:R-:W-:Y:S01]  /*92500*/  STL.64 [R1+0x4138], R16 ;  /* 0x0041381001007387 */ /* 0x000fe20000100a00 */
[----:B----4-:R-:W0:Y:S04]  /*92510*/  LDSM.16.M88.4 R12, [R19+0x1c180] ;  /* 0x01c18000130c783b */ /* 0x010e280000000200 */
[----:B------:R-:W-:Y:S04]  /*92520*/  LDSM.16.M88.4 R24, [R19+0x28180] ;  /* 0x028180001318783b */ /* 0x000fe80000000200 */
[----:B0-----:R-:W-:Y:S01]  /*92530*/  STL.64 [R1+0x20], R12 ;  /* 0x0000200c01007387 */ /* 0x001fe20000100a00 */
[----:B------:R-:W-:-:S02]  /*92540*/  IMAD.MOV.U32 R28, RZ, RZ, R12 ;  /* 0x000000ffff1c7224 */ /* 0x000fc400078e000c */
[----:B------:R-:W-:Y:S02]  /*92550*/  STL.64 [R1+0x28], R14 ;  /* 0x0000280e01007387 */ /* 0x000fe40000100a00 */
[----:B------:R-:W-:Y:S02]  /*92560*/  IMAD.MOV.U32 R29, RZ, RZ, R13 ;  /* 0x000000ffff1d7224 */ /* 0x000fe400078e000d */
[----:B------:R-:W0:Y:S02]  /*92570*/  LDSM.16.M88.4 R12, [R19+0x20180] ;  /* 0x02018000130c783b */ /* 0x000e240000000200 */
[----:B0-----:R-:W-:Y:S02]  /*92580*/  IMAD.MOV.U32 R2, RZ, RZ, R12 ;  /* 0x000000ffff027224 */ /* 0x001fe400078e000c */
[----:B------:R-:W-:Y:S01]  /*92590*/  STL.64 [R1+0x18], R14 ;  /* 0x0000180e01007387 */ /* 0x000fe20000100a00 */
[----:B------:R-:W-:Y:S02]  /*925a0*/  IMAD.MOV.U32 R0, RZ, RZ, R13 ;  /* 0x000000ffff007224 */ /* 0x000fe400078e000d */
[----:B------:R-:W0:Y:S04]  /*925b0*/  LDSM.16.M88.4 R12, [R19+0x24180] ;  /* 0x02418000130c783b */ /* 0x000e280000000200 */
[----:B------:R-:W-:Y:S01]  /*925c0*/  STL [R1+0x3f1c], R26 ;  /* 0x003f1c1a01007387 */ /* 0x000fe20000100800 */
[----:B0-----:R-:W-:Y:S01]  /*925d0*/  STL.64 [R1], R12 ;  /* 0x0000000c01007387 */ /* 0x001fe20000100a00 */
[----:B------:R-:W-:Y:S02]  /*925e0*/  STL.64 [R1+0x8], R14 ;  /* 0x0000080e01007387 */ /* 0x000fe40000100a00 */
[----:B------:R-:W0:Y:S04]  /*925f0*/  LDSM.16.M88.4 R12, [R19+0x2c180] ;  /* 0x02c18000130c783b */ /* 0x000e280000000200 */
[----:B------:R-:W-:Y:S01]  /*92600*/  STL [R1+0x3f18], R27 ;  /* 0x003f181b01007387 */ /* 0x000fe20000100800 */
[----:B------:R-:W-:Y:S04]  /*92610*/  STL.64 [R1+0x40f8], R24 ;  /* 0x0040f81801007387 */ /* 0x000fe80000100a00 */
[----:B0-----:R-:W-:Y:S01]  /*92620*/  STL [R1+0x3edc], R14 ;  /* 0x003edc0e01007387 */ /* 0x001fe20000100800 */
[----:B------:R-:W-:Y:S02]  /*92630*/  STL [R1+0x3de8], R15 ;  /* 0x003de80f01007387 */ /* 0x000fe40000100800 */
[----:B------:R0:W-:Y:S02]  /*92640*/  STL.64 [R1+0x40c0], R12 ;  /* 0x0040c00c01007387 */ /* 0x0001e40000100a00 */
[----:B0-----:R-:W4:Y:S01]  /*92650*/  LDL.LU R12, [R1+0x260] ;  /* 0x00026000010c7983 */ /* 0x001f220000300800 */
[----:B------:R-:W4:Y:S02]  /*92660*/  LDL.LU R13, [R1+0x264] ;  /* 0x00026400010d7983 */ /* 0x000f240000300800 */
[----:B------:R-:W-:-:S02]  /*92670*/  IMAD.MOV.U32 R14, RZ, RZ, R8 ;  /* 0x000000ffff0e7224 */ /* 0x000fc400078e0008 */
[----:B------:R-:W-:Y:S02]  /*92680*/  IMAD.MOV.U32 R15, RZ, RZ, R9 ;  /* 0x000000ffff0f7224 */ /* 0x000fe400078e0009 */
[----:B--2---:R-:W-:Y:S02]  /*92690*/  IMAD.MOV.U32 R22, RZ, RZ, R7 ;  /* 0x000000ffff167224 */ /* 0x004fe400078e0007 */
[----:B------:R-:W-:Y:S01]  /*926a0*/  IMAD.MOV.U32 R23, RZ, RZ, R6 ;  /* 0x000000ffff177224 */ /* 0x000fe200078e0006 */
[----:B------:R-:W2:Y:S01]  /*926b0*/  LDL.LU R8, [R1+0x4154] ;  /* 0x0041540001087983 */ /* 0x000ea20000300800 */
[----:B------:R-:W2:Y:S02]  /*926c0*/  LDL.LU R9, [R1+0x4150] ;  /* 0x0041500001097983 */ /* 0x000ea40000300800 */
[----:B------:R-:W-:Y:S01]  /*926d0*/  STL.64 [R1+0x40d0], R14 ;  /* 0x0040d00e01007387 */ /* 0x000fe20000100a00 */
[----:B----4-:R-:W-:Y:S01]  /*926e0*/  STL.64 [R1+0x40c8], R12 ;  /* 0x0040c80c01007387 */ /* 0x010fe20000100a00 */
[----:B------:R3:W-:Y:S02]  /*926f0*/  STL.64 [R1+0x4128], R22 ;  /* 0x0041281601007387 */ /* 0x0007e40000100a00 */
[----:B------:R-:W-:Y:S02]  /*92700*/  STL.64 [R1+0x4120], R20 ;  /* 0x0041201401007387 */ /* 0x000fe40000100a00 */
[----:B---3--:R-:W-:-:S02]  /*92710*/  IMAD.MOV.U32 R22, RZ, RZ, R5 ;  /* 0x000000ffff167224 */ /* 0x008fc400078e0005 */
[----:B------:R-:W-:-:S05]  /*92720*/  IMAD.MOV.U32 R23, RZ, RZ, R4 ;  /* 0x000000ffff177224 */ /* 0x000fca00078e0004 */
[----:B------:R-:W-:Y:S01]  /*92730*/  STL.64 [R1+0x4148], R22 ;  /* 0x0041481601007387 */ /* 0x000fe20000100a00 */
[----:B------:R-:W3:Y:S02]  /*92740*/  LDL R7, [R1+0x384] ;  /* 0x0003840001077983 */ /* 0x000ee40000100800 */
[----:B------:R-:W-:Y:S02]  /*92750*/  IMAD.MOV.U32 R12, RZ, RZ, R11 ;  /* 0x000000ffff0c7224 */ /* 0x000fe400078e000b */
[----:B------:R-:W-:Y:S02]  /*92760*/  IMAD.MOV.U32 R13, RZ, RZ, R10 ;  /* 0x000000ffff0d7224 */ /* 0x000fe400078e000a */
[----:B--2---:R-:W-:Y:S02]  /*92770*/  IMAD.MOV.U32 R14, RZ, RZ, R9 ;  /* 0x000000ffff0e7224 */ /* 0x004fe400078e0009 */
[----:B------:R-:W-:Y:S01]  /*92780*/  IMAD.MOV.U32 R15, RZ, RZ, R8 ;  /* 0x000000ffff0f7224 */ /* 0x000fe200078e0008 */
[----:B------:R-:W-:Y:S04]  /*92790*/  LDSM.16.M88.4 R20, [R19+0x34180] ;  /* 0x034180001314783b */ /* 0x000fe80000000200 */
[----:B------:R-:W0:Y:S04]  /*927a0*/  LDSM.16.M88.4 R8, [R19+0x30180] ;  /* 0x030180001308783b */ /* 0x000e280000000200 */
[----:B---3--:R1:W-:Y:S01]  /*927b0*/  STL [R1+0x4130], R7 ;  /* 0x0041300701007387 */ /* 0x0083e20000100800 */
[----:B------:R-:W2:Y:S02]  /*927c0*/  LDL.LU R4, [R1+0x2b0] ;  /* 0x0002b00001047983 */ /* 0x000ea40000300800 */
[----:B------:R-:W2:Y:S02]  /*927d0*/  LDL.LU R5, [R1+0x2b4] ;  /* 0x0002b40001057983 */ /* 0x000ea40000300800 */
[----:B------:R-:W2:Y:S01]  /*927e0*/  LDL.LU R6, [R1+0x2b8] ;  /* 0x0002b80001067983 */ /* 0x000ea20000300800 */
[----:B-1----:R-:W2:Y:S01]  /*927f0*/  LDL.LU R7, [R1+0x2bc] ;  /* 0x0002bc0001077983 */ /* 0x002ea20000300800 */
[----:B------:R-:W3:Y:S02]  /*92800*/  LDL.LU R24, [R1+0x290] ;  /* 0x0002900001187983 */ /* 0x000ee40000300800 */
[----:B------:R-:W3:Y:S02]  /*92810*/  LDL.LU R25, [R1+0x294] ;  /* 0x0002940001197983 */ /* 0x000ee40000300800 */
[----:B------:R-:W4:Y:S01]  /*92820*/  LDL.LU R26, [R1+0x298] ;  /* 0x00029800011a7983 */ /* 0x000f220000300800 */
[----:B------:R-:W4:Y:S04]  /*92830*/  LDL.LU R27, [R1+0x29c] ;  /* 0x00029c00011b7983 */ /* 0x000f280000300800 */
[----:B----4-:R-:W-:Y:S01]  /*92840*/  STL.64 [R1+0x4118], R26 ;  /* 0x0041181a01007387 */ /* 0x010fe20000100a00 */
[----:B---3--:R1:W-:Y:S03]  /*92850*/  STL.64 [R1+0x4110], R24 ;  /* 0x0041101801007387 */ /* 0x0083e60000100a00 */
[----:B-1----:R-:W3:Y:S01]  /*92860*/  LDL.LU R24, [R1+0x2a0] ;  /* 0x0002a00001187983 */ /* 0x002ee20000300800 */
[----:B------:R-:W3:Y:S02]  /*92870*/  LDL.LU R25, [R1+0x2a4] ;  /* 0x0002a40001197983 */ /* 0x000ee40000300800 */
[----:B------:R-:W3:Y:S02]  /*92880*/  LDL.LU R26, [R1+0x2a8] ;  /* 0x0002a800011a7983 */ /* 0x000ee40000300800 */
[----:B------:R-:W3:Y:S01]  /*92890*/  LDL.LU R27, [R1+0x2ac] ;  /* 0x0002ac00011b7983 */ /* 0x000ee20000300800 */
[----:B------:R1:W-:Y:S04]  /*928a0*/  STL.64 [R1+0x40e0], R12 ;  /* 0x0040e00c01007387 */ /* 0x0003e80000100a00 */
[----:B-1----:R-:W4:Y:S01]  /*928b0*/  LDL.LU R12, [R1+0x280] ;  /* 0x00028000010c7983 */ /* 0x002f220000300800 */
[----:B------:R-:W4:Y:S02]  /*928c0*/  LDL.LU R13, [R1+0x284] ;  /* 0x00028400010d7983 */ /* 0x000f240000300800 */
[----:B0-----:R-:W-:Y:S02]  /*928d0*/  STL [R1+0x3db4], R10 ;  /* 0x003db40a01007387 */ /* 0x001fe40000100800 */
[----:B------:R-:W-:Y:S01]  /*928e0*/  STL [R1+0x3db0], R11 ;  /* 0x003db00b01007387 */ /* 0x000fe20000100800 */
[----:B------:R0:W-:Y:S04]  /*928f0*/  STL.64 [R1+0x40b0], R8 ;  /* 0x0040b00801007387 */ /* 0x0001e80000100a00 */
[----:B0-----:R-:W2:Y:S04]  /*92900*/  LDL.LU.64 R8, [R1+0x50] ;  /* 0x0000500001087983 */ /* 0x001ea80000300a00 */
[----:B--2---:R0:W-:Y:S04]  /*92910*/  STL.64 [R1+0x40d8], R8 ;  /* 0x0040d80801007387 */ /* 0x0041e80000100a00 */
[----:B0-----:R-:W2:Y:S01]  /*92920*/  LDL.LU R8, [R1+0x270] ;  /* 0x0002700001087983 */ /* 0x001ea20000300800 */
[----:B------:R-:W2:Y:S02]  /*92930*/  LDL.LU R9, [R1+0x274] ;  /* 0x0002740001097983 */ /* 0x000ea40000300800 */
[----:B------:R-:W2:Y:S02]  /*92940*/  LDL.LU R10, [R1+0x278] ;  /* 0x00027800010a7983 */ /* 0x000ea40000300800 */
[----:B------:R-:W2:Y:S02]  /*92950*/  LDL.LU R11, [R1+0x27c] ;  /* 0x00027c00010b7983 */ /* 0x000ea40000300800 */
[----:B--2---:R-:W-:Y:S01]  /*92960*/  STL.64 [R1+0x40f0], R10 ;  /* 0x0040f00a01007387 */ /* 0x004fe20000100a00 */
[----:B------:R0:W-:Y:S03]  /*92970*/  STL.64 [R1+0x40e8], R8 ;  /* 0x0040e80801007387 */ /* 0x0001e60000100a00 */
[----:B0-----:R-:W4:Y:S01]  /*92980*/  LDL.LU.64 R8, [R1+0x80] ;  /* 0x0000800001087983 */ /* 0x001f220000300a00 */
[----:B------:R-:W-:Y:S02]  /*92990*/  STL.64 [R1+0xd0], R20 ;  /* 0x0000d01401007387 */ /* 0x000fe40000100a00 */
[----:B------:R-:W-:Y:S02]  /*929a0*/  STL.64 [R1+0xd8], R22 ;  /* 0x0000d81601007387 */ /* 0x000fe40000100a00 */
[----:B------:R-:W0:Y:S04]  /*929b0*/  LDSM.16.M88.4 R20, [R19+0x38180] ;  /* 0x038180001314783b */ /* 0x000e280000000200 */
[----:B------:R-:W1:Y:S04]  /*929c0*/  LDSM.16.M88.4 R16, [R19+0x3c180] ;  /* 0x03c180001310783b */ /* 0x000e680000000200 */
[----:B0-----:R-:W-:Y:S01]  /*929d0*/  STL.64 [R1+0x1e0], R20 ;  /* 0x0001e01401007387 */ /* 0x001fe20000100a00 */
[----:B------:R0:W-:Y:S03]  /*929e0*/  STL.64 [R1+0x1e8], R22 ;  /* 0x0001e81601007387 */ /* 0x0001e60000100a00 */
[----:B0-----:R-:W2:Y:S01]  /*929f0*/  LDL.LU.64 R22, [R1+0x4148] ;  /* 0x0041480001167983 */ /* 0x001ea20000300a00 */
[----:B-1----:R-:W-:Y:S02]  /*92a00*/  STL.64 [R1+0x210], R16 ;  /* 0x0002101001007387 */ /* 0x002fe40000100a00 */
[----:B------:R0:W-:Y:S02]  /*92a10*/  STL.64 [R1+0x218], R18 ;  /* 0x0002181201007387 */ /* 0x0001e40000100a00 */
[----:B0-----:R-:W2:Y:S01]  /*92a20*/  LDL.LU.64 R18, [R1+0x4140] ;  /* 0x0041400001127983 */ /* 0x001ea20000300a00 */
[----:B------:R-:W2:Y:S02]  /*92a30*/  LDL.LU.64 R16, [R1+0x4138] ;  /* 0x0041380001107983 */ /* 0x000ea40000300a00 */
[C---:B--2---:R-:W-:Y:S01]  /*92a40*/  HMMA.16816.F32.BF16 R20, R16.reuse, R22, R4 ;  /* 0x000000161014723c */ /* 0x044fe20000041804 */
[----:B------:R-:W2:Y:S11]  /*92a50*/  LDL.LU R7, [R1+0x4130] ;  /* 0x0041300001077983 */ /* 0x000eb60000300800 */
[----:B------:R-:W-:Y:S11]  /*92a60*/  @!UPT UIADD3 URZ, URZ, URZ, URZ ;  /* 0x0000003f3f3ff290 */ /* 0x000ff6000fffe03f */
[----:B------:R-:W-:Y:S01]  /*92a70*/  STL.64 [R1+0x2b0], R20 ;  /* 0x0002b01401007387 */ /* 0x000fe20000100a00 */
[----:B------:R0:W-:Y:S03]  /*92a80*/  STL.64 [R1+0x2b8], R22 ;  /* 0x0002b81601007387 */ /* 0x0001e60000100a00 */
[----:B0-----:R-:W3:Y:S01]  /*92a90*/  LDL.LU.64 R22, [R1+0x4128] ;  /* 0x0041280001167983 */ /* 0x001ee20000300a00 */
[----:B------:R-:W4:Y:S03]  /*92aa0*/  LDL.LU.64 R20, [R1+0x4120] ;  /* 0x0041200001147983 */ /* 0x000f260000300a00 */
[----:B--2---:R-:W0:Y:S01]  /*92ab0*/  LDSM.16.MT88.4 R4, [R7+0x43000] ;  /* 0x043000000704783b */ /* 0x004e220000004200 */
[----:B---3--:R-:W-:Y:S03]  /*92ac0*/  HMMA.16816.F32.BF16 R16, R16, R22, R24 ;  /* 0x000000161010723c */ /* 0x008fe60000041818 */
[----:B0-----:R-:W-:Y:S01]  /*92ad0*/  STL.64 [R1+0x4010], R6 ;  /* 0x0040100601007387 */ /* 0x001fe20000100a00 */
[----:B------:R4:W-:Y:S02]  /*92ae0*/  STL.64 [R1+0x4008], R4 ;  /* 0x0040080401007387 */ /* 0x0009e40000100a00 */
[----:B------:R-:W2:Y:S02]  /*92af0*/  LDL.LU.64 R26, [R1+0x4118] ;  /* 0x00411800011a7983 */ /* 0x000ea40000300a00 */
[----:B------:R-:W2:Y:S01]  /*92b00*/  LDL.LU.64 R24, [R1+0x4110] ;  /* 0x0041100001187983 */ /* 0x000ea20000300a00 */
[----:B------:R-:W2:Y:S01]  /*92b10*/  LDL.LU.64 R22, [R1+0x4108] ;  /* 0x0041080001167983 */ /* 0x000ea20000300a00 */
[----:B----4-:R-:W-:-:S02]  /*92b20*/  IMAD.MOV.U32 R4, RZ, RZ, R21 ;  /* 0x000000ffff047224 */ /* 0x010fc400078e0015 */
[----:B------:R-:W-:Y:S02]  /*92b30*/  IMAD.MOV.U32 R5, RZ, RZ, R20 ;  /* 0x000000ffff057224 */ /* 0x000fe400078e0014 */
[----:B------:R-:W2:Y:S09]  /*92b40*/  LDL.LU.64 R20, [R1+0x4100] ;  /* 0x0041000001147983 */ /* 0x000eb20000300a00 */
[----:B------:R0:W-:Y:S02]  /*92b50*/  STL.64 [R1+0x2a0], R16 ;  /* 0x0002a01001007387 */ /* 0x0001e40000100a00 */
[----:B------:R1:W-:Y:S01]  /*92b60*/  STL.64 [R1+0x2a8], R18 ;  /* 0x0002a81201007387 */ /* 0x0003e20000100a00 */
[----:B0-----:R-:W3:Y:S01]  /*92b70*/  LDL.LU R16, [R1+0x250] ;  /* 0x0002500001107983 */ /* 0x001ee20000300800 */
[----:B------:R-:W3:Y:S02]  /*92b80*/  LDL.LU R17, [R1+0x254] ;  /* 0x0002540001117983 */ /* 0x000ee40000300800 */
[----:B-1----:R-:W3:Y:S02]  /*92b90*/  LDL.LU R18, [R1+0x258] ;  /* 0x0002580001127983 */ /* 0x002ee40000300800 */
[----:B------:R-:W3:Y:S01]  /*92ba0*/  LDL.LU R19, [R1+0x25c] ;  /* 0x00025c0001137983 */ /* 0x000ee20000300800 */
[C---:B--2---:R-:W-:Y:S01]  /*92bb0*/  HMMA.16816.F32.BF16 R4, R20.reuse, R4, R24 ;  /* 0x000000041404723c */ /* 0x044fe20000041818 */
[----:B------:R-:W2:Y:S07]  /*92bc0*/  LDL.LU.64 R24, [R1+0x40f8] ;  /* 0x0040f80001187983 */ /* 0x000eae0000300a00 */
[----:B------:R-:W-:Y:S11]  /*92bd0*/  HMMA.16816.F32.BF16 R12, R20, R8, R12 ;  /* 0x00000008140c723c */ /* 0x000ff6000004180c */
[----:B------:R-:W-:Y:S05]  /*92be0*/  @!UPT UIADD3 URZ, URZ, URZ, URZ ;  /* 0x0000003f3f3ff290 */ /* 0x000fea000fffe03f */
[----:B------:R-:W-:Y:S02]  /*92bf0*/  IMAD.MOV.U32 R26, RZ, RZ, R6 ;  /* 0x000000ffff1a7224 */ /* 0x000fe400078e0006 */
[----:B------:R-:W-:Y:S01]  /*92c00*/  IMAD.MOV.U32 R27, RZ, RZ, R7 ;  /* 0x000000ffff1b7224 */ /* 0x000fe200078e0007 */
[----:B------:R-:W-:Y:S01]  /*92c10*/  STL.64 [R1+0x290], R4 ;  /* 0x0002900401007387 */ /* 0x000fe20000100a00 */
[----:B------:R-:W-:-:S03]  /*92c20*/  IMAD.MOV.U32 R7, RZ, RZ, R8 ;  /* 0x000000ffff077224 */ /* 0x000fc600078e0008 */
[----:B------:R-:W-:Y:S01]  /*92c30*/  STL.64 [R1+0x4058], R26 ;  /* 0x0040581a01007387 */ /* 0x000fe20000100a00 */
[----:B------:R-:W-:-:S03]  /*92c40*/  IMAD.MOV.U32 R6, RZ, RZ, R9 ;  /* 0x000000ffff067224 */ /* 0x000fc600078e0009 */
[----:B--2---:R0:W-:Y:S04]  /*92c50*/  STL.64 [R1+0x4050], R24 ;  /* 0x0040501801007387 */ /* 0x0041e80000100a00 */
[----:B0-----:R-:W2:Y:S01]  /*92c60*/  LDL R24, [R1+0x60] ;  /* 0x0000600001187983 */ /* 0x001ea20000100800 */
[----:B------:R-:W4:Y:S02]  /*92c70*/  LDL.LU.64 R10, [R1+0x40f0] ;  /* 0x0040f000010a7983 */ /* 0x000f240000300a00 */
[----:B------:R-:W4:Y:S02]  /*92c80*/  LDL.LU.64 R8, [R1+0x40e8] ;  /* 0x0040e80001087983 */ /* 0x000f240000300a00 */
[----:B------:R0:W-:Y:S01]  /*92c90*/  STL.64 [R1+0x280], R12 ;  /* 0x0002800c01007387 */ /* 0x0001e20000100a00 */
[----:B------:R4:W-:Y:S04]  /*92ca0*/  STL [R1+0x288], R14 ;  /* 0x0002880e01007387 */ /* 0x0009e80000100800 */
[----:B0-----:R-:W4:Y:S01]  /*92cb0*/  LDL.LU.64 R12, [R1+0x40e0] ;  /* 0x0040e000010c7983 */ /* 0x001f220000300a00 */
[----:B------:R-:W-:-:S02]  /*92cc0*/  IMAD.MOV.U32 R25, RZ, RZ, R3 ;  /* 0x000000ffff197224 */ /* 0x000fc400078e0003 */
[----:B------:R-:W-:-:S05]  /*92cd0*/  IMAD.MOV.U32 R3, RZ, RZ, R15 ;  /* 0x000000ffff037224 */ /* 0x000fca00078e000f */
[----:B------:R-:W-:Y:S01]  /*92ce0*/  STL [R1+0x3ed8], R3 ;  /* 0x003ed80301007387 */ /* 0x000fe20000100800 */
[C---:B----4-:R-:W-:Y:S03]  /*92cf0*/  HMMA.16816.F32.BF16 R12, R20.reuse, R12, R8 ;  /* 0x0000000c140c723c */ /* 0x050fe60000041808 */
[----:B------:R-:W4:Y:S11]  /*92d00*/  LDL.LU.64 R8, [R1+0x40d8] ;  /* 0x0040d80001087983 */ /* 0x000f360000300a00 */
[----:B------:R-:W-:Y:S09]  /*92d10*/  @!UPT UIADD3 URZ, URZ, URZ, URZ ;  /* 0x0000003f3f3ff290 */ /* 0x000ff2000fffe03f */
[----:B------:R-:W-:Y:S01]  /*92d20*/  STL.64 [R1+0x270], R12 ;  /* 0x0002700c01007387 */ /* 0x000fe20000100a00 */
[----:B------:R0:W-:Y:S03]  /*92d30*/  STL.64 [R1+0x278], R14 ;  /* 0x0002780e01007387 */ /* 0x0001e60000100a00 */
[----:B0-----:R-:W2:Y:S01]  /*92d40*/  LDL.LU.64 R14, [R1+0x40d0] ;  /* 0x0040d000010e7983 */ /* 0x001ea20000300a00 */
[----:B------:R-:W2:Y:S02]  /*92d50*/  LDL.LU.64 R12, [R1+0x40c8] ;  /* 0x0040c800010c7983 */ /* 0x000ea40000300a00 */
[C---:B--2---:R-:W-:Y:S01]  /*92d60*/  HMMA.16816.F32.BF16 R24, R20.reuse, R24, R12 ;  /* 0x000000181418723c */ /* 0x044fe2000004180c */
[----:B------:R-:W2:Y:S11]  /*92d70*/  LDL.LU.64 R12, [R1+0x40c0] ;  /* 0x0040c000010c7983 */ /* 0x000eb60000300a00 */
[----:B------:R-:W-:Y:S11]  /*92d80*/  @!UPT UIADD3 URZ, URZ, URZ, URZ ;  /* 0x0000003f3f3ff290 */ /* 0x000ff6000fffe03f */
[----:B------:R-:W-:Y:S01]  /*92d90*/  @!UPT UIADD3 URZ, URZ, URZ, URZ ;  /* 0x0000003f3f3ff290 */ /* 0x000fe2000fffe03f */
[----:B------:R-:W-:Y:S01]  /*92da0*/  IMAD.MOV.U32 R14, RZ, RZ, R24 ;  /* 0x000000ffff0e7224 */ /* 0x000fe200078e0018 */
[----:B------:R-:W-:Y:S01]  /*92db0*/  STL [R1+0x264], R25 ;  /* 0x0002641901007387 */ /* 0x000fe20000100800 */
[----:B------:R-:W-:Y:S03]  /*92dc0*/  STL [R1+0x268], R26 ;  /* 0x0002681a01007387 */ /* 0x000fe60000100800 */
[----:B------:R-:W-:Y:S01]  /*92dd0*/  STL [R1+0x4068], R14 ;  /* 0x0040680e01007387 */ /* 0x000fe20000100800 */
[----:B------:R-:W-:Y:S02]  /*92de0*/  IMAD.MOV.U32 R3, RZ, RZ, R27 ;  /* 0x000000ffff037224 */ /* 0x000fe400078e001b */
[----:B----4-:R-:W-:Y:S02]  /*92df0*/  IMAD.MOV.U32 R5, RZ, RZ, R8 ;  /* 0x000000ffff057224 */ /* 0x010fe400078e0008 */
[----:B------:R-:W-:Y:S01]  /*92e00*/  IMAD.MOV.U32 R4, RZ, RZ, R9 ;  /* 0x000000ffff047224 */ /* 0x000fe200078e0009 */
[----:B--2---:R3:W-:Y:S02]  /*92e10*/  STL.64 [R1+0x4060], R12 ;  /* 0x0040600c01007387 */ /* 0x0047e40000100a00 */
[C---:B---3--:R-:W-:Y:S02]  /*92e20*/  HMMA.16816.F32.BF16 R12, R20.reuse, R8, R16 ;  /* 0x00000008140c723c */ /* 0x048fe40000041810 */
[----:B------:R-:W-:Y:S11]  /*92e30*/  STL [R1+0x3fa0], R3 ;  /* 0x003fa00301007387 */ /* 0x000ff60000100800 */
[----:B------:R-:W-:Y:S10]  /*92e40*/  @!UPT UIADD3 URZ, URZ, URZ, URZ ;  /* 0x0000003f3f3ff290 */ /* 0x000ff4000fffe03f */
[----:B------:R-:W-:Y:S01]  /*92e50*/  STL.64 [R1+0x250], R12 ;  /* 0x0002500c01007387 */ /* 0x000fe20000100a00 */
[----:B------:R-:W-:Y:S02]  /*92e60*/  STL.64 [R1+0x258], R14 ;  /* 0x0002580e01007387 */ /* 0x000fe40000100a00 */
[----:B------:R-:W2:Y:S02]  /*92e70*/  LDL.LU R8, [R1+0x240] ;  /* 0x0002400001087983 */ /* 0x000ea40000300800 */
[----:B------:R-:W2:Y:S01]  /*92e80*/  LDL.LU R9, [R1+0x244] ;  /* 0x0002440001097983 */ /* 0x000ea20000300800 */
[----:B------:R-:W2:Y:S01]  /*92e90*/  LDL.LU R10, [R1+0x248] ;  /* 0x00024800010a7983 */ /* 0x000ea20000300800 */
[----:B------:R-:W2:Y:S02]  /*92ea0*/  LDL.LU R11, [R1+0x24c] ;  /* 0x00024c00010b7983 */ /* 0x000ea40000300800 */
[----:B------:R-:W3:Y:S02]  /*92eb0*/  LDL R19, [R1+0x380] ;  /* 0x0003800001137983 */ /* 0x000ee40000100800 */
[----:B---3--:R0:W-:Y:S01]  /*92ec0*/  STL [R1+0x4098], R19 ;  /* 0x0040981301007387 */ /* 0x0081e20000100800 */
[----:B------:R-:W3:Y:S02]  /*92ed0*/  LDL.LU R16, [R1+0x230] ;  /* 0x0002300001107983 */ /* 0x000ee40000300800 */
[----:B------:R-:W3:Y:S02]  /*92ee0*/  LDL.LU R17, [R1+0x234] ;  /* 0x0002340001117983 */ /* 0x000ee40000300800 */
[----:B------:R-:W4:Y:S01]  /*92ef0*/  LDL.LU R18, [R1+0x238] ;  /* 0x0002380001127983 */ /* 0x000f220000300800 */
[----:B0-----:R-:W4:Y:S04]  /*92f00*/  LDL.LU R19, [R1+0x23c] ;  /* 0x00023c0001137983 */ /* 0x001f280000300800 */
[----:B----4-:R-:W-:Y:S01]  /*92f10*/  STL.64 [R1+0x40a8], R18 ;  /* 0x0040a81201007387 */ /* 0x010fe20000100a00 */
[----:B---3--:R0:W-:Y:S03]  /*92f20*/  STL.64 [R1+0x40a0], R16 ;  /* 0x0040a01001007387 */ /* 0x0081e60000100a00 */
[----:B0-----:R-:W2:Y:S01]  /*92f30*/  LDL.LU.64 R16, [R1+0x40] ;  /* 0x0000400001107983 */ /* 0x001ea20000300a00 */
[----:B------:R-:W3:Y:S02]  /*92f40*/  LDL.LU R24, [R1+0x350] ;  /* 0x0003500001187983 */ /* 0x000ee40000300800 */
[----:B------:R-:W3:Y:S02]  /*92f50*/  LDL.LU R25, [R1+0x354] ;  /* 0x0003540001197983 */ /* 0x000ee40000300800 */
[----:B------:R-:W4:Y:S01]  /*92f60*/  LDL.LU R26, [R1+0x358] ;  /* 0x00035800011a7983 */ /* 0x000f220000300800 */
[----:B------:R-:W4:Y:S04]  /*92f70*/  LDL.LU R27, [R1+0x35c] ;  /* 0x00035c00011b7983 */ /* 0x000f280000300800 */
[----:B----4-:R-:W-:Y:S01]  /*92f80*/  STL.64 [R1+0x4078], R26 ;  /* 0x0040781a01007387 */ /* 0x010fe20000100a00 */
[----:B---3--:R0:W-:Y:S03]  /*92f90*/  STL.64 [R1+0x4070], R24 ;  /* 0x0040701801007387 */ /* 0x0081e60000100a00 */
[----:B0-----:R-:W3:Y:S01]  /*92fa0*/  LDL.LU R24, [R1+0x360] ;  /* 0x0003600001187983 */ /* 0x001ee20000300800 */
[----:B------:R-:W3:Y:S02]  /*92fb0*/  LDL.LU R25, [R1+0x364] ;  /* 0x0003640001197983 */ /* 0x000ee40000300800 */
[----:B------:R-:W4:Y:S02]  /*92fc0*/  LDL.LU R26, [R1+0x368] ;  /* 0x00036800011a7983 */ /* 0x000f240000300800 */
[----:B------:R-:W4:Y:S01]  /*92fd0*/  LDL.LU R27, [R1+0x36c] ;  /* 0x00036c00011b7983 */ /* 0x000f220000300800 */
[----:B--2---:R-:W-:Y:S01]  /*92fe0*/  HMMA.16816.F32.BF16 R8, R20, R16, R8 ;  /* 0x000000101408723c */ /* 0x004fe20000041808 */
[----:B----4-:R-:W-:Y:S01]  /*92ff0*/  STL.64 [R1+0x4088], R26 ;  /* 0x0040881a01007387 */ /* 0x010fe20000100a00 */
[----:B---3--:R0:W-:Y:S02]  /*93000*/  STL.64 [R1+0x4080], R24 ;  /* 0x0040801801007387 */ /* 0x0081e40000100a00 */
[----:B0-----:R-:W-:-:S02]  /*93010*/  IMAD.MOV.U32 R24, RZ, RZ, R28 ;  /* 0x000000ffff187224 */ /* 0x001fc400078e001c */
[----:B------:R-:W-:Y:S01]  /*93020*/  IMAD.MOV.U32 R25, RZ, RZ, R29 ;  /* 0x000000ffff197224 */ /* 0x000fe200078e001d */
[----:B------:R-:W2:Y:S01]  /*93030*/  LDL.LU R28, [R1+0x40bc] ;  /* 0x0040bc00011c7983 */ /* 0x000ea20000300800 */
[----:B------:R-:W3:Y:S02]  /*93040*/  LDL.LU R29, [R1+0x40b8] ;  /* 0x0040b800011d7983 */ /* 0x000ee40000300800 */
[----:B------:R-:W4:Y:S02]  /*93050*/  LDL.LU.64 R12, [R1] ;  /* 0x00000000010c7983 */ /* 0x000f240000300a00 */
[----:B----4-:R0:W-:Y:S04]  /*93060*/  STL.64 [R1+0x4090], R12 ;  /* 0x0040900c01007387 */ /* 0x0101e80000100a00 */
[----:B0-----:R-:W4:Y:S01]  /*93070*/  LDL.LU R12, [R1+0x220] ;  /* 0x00022000010c7983 */ /* 0x001f220000300800 */
[----:B------:R-:W4:Y:S02]  /*93080*/  LDL.LU R13, [R1+0x224] ;  /* 0x00022400010d7983 */ /* 0x000f240000300800 */
[----:B------:R-:W4:Y:S02]  /*93090*/  LDL.LU R14, [R1+0x228] ;  /* 0x00022800010e7983 */ /* 0x000f240000300800 */
[----:B------:R-:W4:Y:S01]  /*930a0*/  LDL.LU R15, [R1+0x22c] ;  /* 0x00022c00010f7983 */ /* 0x000f220000300800 */
[----:B------:R-:W-:Y:S01]  /*930b0*/  STL.64 [R1+0x4038], R6 ;  /* 0x0040380601007387 */ /* 0x000fe20000100a00 */
[----:B------:R0:W-:Y:S03]  /*930c0*/  STL.64 [R1+0x4030], R4 ;  /* 0x0040300401007387 */ /* 0x0001e60000100a00 */
[----:B0-----:R-:W2:Y:S01]  /*930d0*/  LDL.64 R4, [R1+0x30] ;  /* 0x0000300001047983 */ /* 0x001ea20000100a00 */
[----:B------:R0:W-:Y:S02]  /*930e0*/  STL.64 [R1+0x240], R8 ;  /* 0x0002400801007387 */ /* 0x0001e40000100a00 */
[----:B------:R1:W-:Y:S01]  /*930f0*/  STL.64 [R1+0x248], R10 ;  /* 0x0002480a01007387 */ /* 0x0003e20000100a00 */
[----:B0-----:R-:W2:Y:S01]  /*93100*/  LDL.LU.64 R8, [R1+0x40b0] ;  /* 0x0040b00001087983 */ /* 0x001ea20000300a00 */
[----:B-1----:R-:W-:-:S02]  /*93110*/  IMAD.MOV.U32 R11, RZ, RZ, R16 ;  /* 0x000000ffff0b7224 */ /* 0x002fc400078e0010 */
[----:B------:R-:W-:Y:S02]  /*93120*/  IMAD.MOV.U32 R10, RZ, RZ, R17 ;  /* 0x000000ffff0a7224 */ /* 0x000fe400078e0011 */
[----:B------:R-:W2:Y:S01]  /*93130*/  LDL.LU.64 R18, [R1+0x40a8] ;  /* 0x0040a80001127983 */ /* 0x000ea20000300a00 */
[----:B------:R-:W2:Y:S02]  /*93140*/  LDL.LU.64 R16, [R1+0x40a0] ;  /* 0x0040a00001107983 */ /* 0x000ea40000300a00 */
[----:B------:R-:W-:Y:S01]  /*93150*/  STL.64 [R1+0x4048], R10 ;  /* 0x0040480a01007387 */ /* 0x000fe20000100a00 */
[C---:B--2---:R-:W-:Y:S01]  /*93160*/  HMMA.16816.F32.BF16 R16, R20.reuse, R4, R16 ;  /* 0x000000041410723c */ /* 0x044fe20000041810 */
[----:B------:R0:W-:Y:S04]  /*93170*/  STL.64 [R1+0x4040], R8 ;  /* 0x0040400801007387 */ /* 0x0001e80000100a00 */
[----:B0-----:R-:W2:Y:S01]  /*93180*/  LDL.LU R8, [R1+0x340] ;  /* 0x0003400001087983 */ /* 0x001ea20000300800 */
[----:B------:R-:W2:Y:S02]  /*93190*/  LDL.LU R9, [R1+0x344] ;  /* 0x0003440001097983 */ /* 0x000ea40000300800 */
[----:B------:R-:W2:Y:S02]  /*931a0*/  LDL.LU R10, [R1+0x348] ;  /* 0x00034800010a7983 */ /* 0x000ea40000300800 */
[----:B------:R-:W2:Y:S11]  /*931b0*/  LDL.LU R11, [R1+0x34c] ;  /* 0x00034c00010b7983 */ /* 0x000eb60000300800 */
[----:B------:R-:W-:Y:S02]  /*931c0*/  @!UPT UIADD3 URZ, URZ, URZ, URZ ;  /* 0x0000003f3f3ff290 */ /* 0x000fe4000fffe03f */
[----:B------:R-:W-:Y:S01]  /*931d0*/  STL.64 [R1+0x230], R16 ;  /* 0x0002301001007387 */ /* 0x000fe20000100a00 */
[----:B------:R0:W-:Y:S03]  /*931e0*/  STL.64 [R1+0x238], R18 ;  /* 0x0002381201007387 */ /* 0x0001e60000100a00 */
[----:B0-----:R-:W2:Y:S01]  /*931f0*/  LDL.LU R19, [R1+0x4098] ;  /* 0x0040980001137983 */ /* 0x001ea20000300800 */
[----:B----4-:R-:W-:Y:S01]  /*93200*/  HMMA.16816.F32.BF16 R24, R20, R24, R12 ;  /* 0x000000181418723c */ /* 0x010fe2000004180c */
[----:B------:R-:W-:Y:S02]  /*93210*/  IMAD.MOV.U32 R3, RZ, RZ, R5 ;  /* 0x000000ffff037224 */ /* 0x000fe400078e0005 */
[----:B------:R-:W4:Y:S01]  /*93220*/  LDL.LU R4, [R1+0x330] ;  /* 0x0003300001047983 */ /* 0x000f220000300800 */
[----:B------:R-:W4:Y:S04]  /*93230*/  LDL.LU R5, [R1+0x334] ;  /* 0x0003340001057983 */ /* 0x000f280000300800 */
[----:B--2---:R-:W0:Y:S04]  /*93240*/  LDSM.16.MT88.4 R16, [R19+0x43400] ;  /* 0x043400001310783b */ /* 0x004e280000004200 */
[----:B0-----:R-:W-:Y:S01]  /*93250*/  STL.64 [R1+0x3ed0], R18 ;  /* 0x003ed01201007387 */ /* 0x001fe20000100a00 */
[----:B------:R-:W-:Y:S02]  /*93260*/  STL.64 [R1+0x3ec8], R16 ;  /* 0x003ec81001007387 */ /* 0x000fe40000100a00 */
[----:B------:R-:W2:Y:S08]  /*93270*/  LDL.LU.64 R12, [R1+0x4090] ;  /* 0x00409000010c7983 */ /* 0x000eb00000300a00 */
[----:B------:R-:W-:Y:S01]  /*93280*/  STL.64 [R1+0x220], R24 ;  /* 0x0002201801007387 */ /* 0x000fe20000100a00 */
[----:B------:R0:W-:Y:S04]  /*93290*/  STL.64 [R1+0x228], R26 ;  /* 0x0002281a01007387 */ /* 0x0001e80000100a00 */
[----:B0-----:R-:W2:Y:S01]  /*932a0*/  LDL.LU.64 R26, [R1+0x4088] ;  /* 0x00408800011a7983 */ /* 0x001ea20000300a00 */
[----:B------:R-:W2:Y:S02]  /*932b0*/  LDL.LU.64 R24, [R1+0x4080] ;  /* 0x0040800001187983 */ /* 0x000ea40000300a00 */
[----:B------:R-:W-:-:S02]  /*932c0*/  IMAD.MOV.U32 R16, RZ, RZ, R2 ;  /* 0x000000ffff107224 */ /* 0x000fc400078e0002 */
[----:B------:R-:W-:Y:S02]  /*932d0*/  IMAD.MOV.U32 R17, RZ, RZ, R0 ;  /* 0x000000ffff117224 */ /* 0x000fe400078e0000 */
[----:B---3--:R-:W-:Y:S02]  /*932e0*/  IMAD.MOV.U32 R6, RZ, RZ, R29 ;  /* 0x000000ffff067224 */ /* 0x008fe400078e001d */
[----:B------:R-:W-:-:S03]  /*932f0*/  IMAD.MOV.U32 R7, RZ, RZ, R28 ;  /* 0x000000ffff077224 */ /* 0x000fc600078e001c */
[----:B--2---:R-:W-:Y:S11]  /*93300*/  HMMA.16816.F32.BF16 R24, R20, R16, R24 ;  /* 0x000000101418723c */ /* 0x004ff60000041818 */
[----:B------:R-:W-:Y:S11]  /*93310*/  @!UPT UIADD3 URZ, URZ, URZ, URZ ;  /* 0x0000003f3f3ff290 */ /* 0x000ff6000fffe03f */
[----:B------:R-:W-:Y:S02]  /*93320*/  @!UPT UIADD3 URZ, URZ, URZ, URZ ;  /* 0x0000003f3f3ff290 */ /* 0x000fe4000fffe03f */
[----:B------:R-:W-:Y:S02]  /*93330*/  IMAD.MOV.U32 R2, RZ, RZ, R26 ;  /* 0x000000ffff027224 */ /* 0x000fe400078e001a */
[----:B------:R-:W-:Y:S02]  /*93340*/  IMAD.MOV.U32 R0, RZ, RZ, R27 ;  /* 0x000000ffff007224 */ /* 0x000fe400078e001b */
[----:B------:R-:W-:Y:S02]  /*93350*/  IMAD.MOV.U32 R29, RZ, RZ, R24 ;  /* 0x000000ffff1d7224 */ /* 0x000fe400078e0018 */
[----:B------:R-:W-:Y:S01]  /*93360*/  IMAD.MOV.U32 R28, RZ, RZ, R25 ;  /* 0x000000ffff1c7224 */ /* 0x000fe200078e0019 */
[----:B------:R-:W2:Y:S01]  /*93370*/  LDL.LU.64 R26, [R1+0x4078] ;  /* 0x00407800011a7983 */ /* 0x000ea20000300a00 */
[----:B------:R-:W2:Y:S02]  /*93380*/  LDL.LU.64 R24, [R1+0x4070] ;  /* 0x0040700001187983 */ /* 0x000ea40000300a00 */
[----:B------:R-:W-:Y:S02]  /*93390*/  STL.64 [R1+0x3f70], R16 ;  /* 0x003f701001007387 */ /* 0x000fe40000100a00 */
[----:B------:R-:W-:Y:S01]  /*933a0*/  STL [R1+0x3ea0], R0 ;  /* 0x003ea00001007387 */ /* 0x000fe20000100800 */
[----:B------:R-:W-:Y:S01]  /*933b0*/  STL [R1+0x3e9c], R2 ;  /* 0x003e9c0201007387 */ /* 0x000fe20000100800 */
[----:B------:R-:W-:Y:S02]  /*933c0*/  STL [R1+0x3e98], R28 ;  /* 0x003e981c01007387 */ /* 0x000fe40000100800 */
[----:B------:R-:W-:Y:S02]  /*933d0*/  STL [R1+0x3e94], R29 ;  /* 0x003e941d01007387 */ /* 0x000fe40000100800 */
[----:B------:R-:W-:-:S02]  /*933e0*/  IMAD.MOV.U32 R19, RZ, RZ, R12 ;  /* 0x000000ffff137224 */ /* 0x000fc400078e000c */
[----:B------:R-:W-:Y:S01]  /*933f0*/  IMAD.MOV.U32 R18, RZ, RZ, R13 ;  /* 0x000000ffff127224 */ /* 0x000fe200078e000d */
[----:B------:R-:W3:Y:S01]  /*93400*/  LDL.LU R14, [R1+0x4068] ;  /* 0x00406800010e7983 */ /* 0x000ee20000300800 */
[C---:B--2---:R-:W-:Y:S03]  /*93410*/  HMMA.16816.F32.BF16 R24, R20.reuse, R12, R24 ;  /* 0x0000000c1418723c */ /* 0x044fe60000041818 */
[----:B------:R-:W4:Y:S11]  /*93420*/  LDL.LU.64 R12, [R1+0x4060] ;  /* 0x00406000010c7983 */ /* 0x000f360000300a00 */
[----:B------:R-:W-:Y:S09]  /*93430*/  @!UPT UIADD3 URZ, URZ, URZ, URZ ;  /* 0x0000003f3f3ff290 */ /* 0x000ff2000fffe03f */
[----:B------:R-:W-:Y:S01]  /*93440*/  STL.64 [R1+0x1f0], R24 ;  /* 0x0001f01801007387 */ /* 0x000fe20000100a00 */
[----:B------:R0:W-:Y:S02]  /*93450*/  STL [R1+0x1f8], R26 ;  /* 0x0001f81a01007387 */ /* 0x0001e40000100800 */
[----:B------:R-:W-:Y:S02]  /*93460*/  IMAD.MOV.U32 R15, RZ, RZ, R27 ;  /* 0x000000ffff0f7224 */ /* 0x000fe400078e001b */
[----:B0-----:R-:W2:Y:S01]  /*93470*/  LDL.LU.64 R26, [R1+0x4058] ;  /* 0x00405800011a7983 */ /* 0x001ea20000300a00 */
[----:B------:R-:W2:Y:S02]  /*93480*/  LDL.LU.64 R24, [R1+0x4050] ;  /* 0x0040500001187983 */ /* 0x000ea40000300a00 */
[----:B------:R-:W-:Y:S02]  /*93490*/  STL.64 [R1+0x3fa8], R18 ;  /* 0x003fa81201007387 */ /* 0x000fe40000100a00 */
[----:B------:R-:W3:Y:S01]  /*934a0*/  LDL.LU.64 R16, [R1+0xd0] ;  /* 0x0000d00001107983 */ /* 0x000ee20000300a00 */
[C---:B----4-:R-:W-:Y:S08]  /*934b0*/  HMMA.16816.F32.BF16 R4, R20.reuse, R12, R4 ;  /* 0x0000000c1404723c */ /* 0x050ff00000041804 */
[C---:B--2---:R-:W-:Y:S11]  /*934c0*/  HMMA.16816.F32.BF16 R8, R20.reuse, R24, R8 ;  /* 0x000000181408723c */ /* 0x044ff60000041808 */
[----:B------:R-:W-:Y:S11]  /*934d0*/  @!UPT UIADD3 URZ, URZ, URZ, URZ ;  /* 0x0000003f3f3ff290 */ /* 0x000ff6000fffe03f */
[----:B------:R-:W-:Y:S02]  /*934e0*/  @!UPT UIADD3 URZ, URZ, URZ, URZ ;  /* 0x0000003f3f3ff290 */ /* 0x000fe4000fffe03f */
[----:B------:R-:W-:Y:S02]  /*934f0*/  IMAD.MOV.U32 R28, RZ, RZ, R10 ;  /* 0x000000ffff1c7224 */ /* 0x000fe400078e000a */
[----:B------:R-:W-:Y:S02]  /*93500*/  IMAD.MOV.U32 R29, RZ, RZ, R11 ;  /* 0x000000ffff1d7224 */ /* 0x000fe400078e000b */
        /* <DEDUP_REMOVED lines=10> */
[----:B------:R-:W-:Y:S01]  /*935b0*/  STL.64 [R1+0x1c0], R4 ;  /* 0x0001c00401007387 */ /* 0x000fe20000100a00 */
[----:B------:R0:W-:Y:S03]  /*935c0*/  STL.64 [R1+0x1c8], R6 ;  /* 0x0001c80601007387 */ /* 0x0001e60000100a00 */
[----:B0-----:R-:W2:Y:S01]  /*935d0*/  LDL.LU.64 R6, [R1+0x4038] ;  /* 0x0040380001067983 */ /* 0x001ea20000300a00 */
[----:B------:R-:W2:Y:S02]  /*935e0*/  LDL.LU.64 R4, [R1+0x4030] ;  /* 0x0040300001047983 */ /* 0x000ea40000300a00 */
[----:B---3--:R-:W-:Y:S02]  /*935f0*/  STL.64 [R1+0x3f40], R14 ;  /* 0x003f400e01007387 */ /* 0x008fe40000100a00 */
[----:B------:R0:W-:Y:S02]  /*93600*/  STL.64 [R1+0x3f38], R12 ;  /* 0x003f380c01007387 */ /* 0x0001e40000100a00 */
[----:B0-----:R-:W3:Y:S01]  /*93610*/  LDL.LU R12, [R1+0x310] ;  /* 0x00031000010c7983 */ /* 0x001ee20000300800 */
[----:B------:R-:W3:Y:S02]  /*93620*/  LDL.LU R13, [R1+0x314] ;  /* 0x00031400010d7983 */ /* 0x000ee40000300800 */
[----:B------:R-:W3:Y:S02]  /*93630*/  LDL.LU R14, [R1+0x318] ;  /* 0x00031800010e7983 */ /* 0x000ee40000300800 */
[----:B------:R-:W3:Y:S01]  /*93640*/  LDL.LU R15, [R1+0x31c] ;  /* 0x00031c00010f7983 */ /* 0x000ee20000300800 */
[C---:B----4-:R-:W-:Y:S01]  /*93650*/  HMMA.16816.F32.BF16 R24, R20.reuse, R8, R24 ;  /* 0x000000081418723c */ /* 0x050fe20000041818 */
[----:B------:R-:W-:Y:S11]  /*93660*/  STL.64 [R1+0x3fe8], R8 ;  /* 0x003fe80801007387 */ /* 0x000ff60000100a00 */
[----:B------:R-:W-:Y:S11]  /*93670*/  @!UPT UIADD3 URZ, URZ, URZ, URZ ;  /* 0x0000003f3f3ff290 */ /* 0x000ff6000fffe03f */
[----:B------:R2:W-:Y:S02]  /*93680*/  STL.64 [R1+0x1b0], R24 ;  /* 0x0001b01801007387 */ /* 0x0005e40000100a00 */
[----:B--2---:R-:W-:Y:S02]  /*93690*/  IMAD.MOV.U32 R24, RZ, RZ, R11 ;  /* 0x000000ffff187224 */ /* 0x004fe400078e000b */
[----:B------:R-:W-:Y:S02]  /*936a0*/  IMAD.MOV.U32 R25, RZ, RZ, R10 ;  /* 0x000000ffff197224 */ /* 0x000fe400078e000a */
[----:B---3--:R-:W-:Y:S01]  /*936b0*/  HMMA.16816.F32.BF16 R8, R20, R16, R12 ;  /* 0x000000101408723c */ /* 0x008fe2000004180c */
[----:B------:R-:W-:Y:S02]  /*936c0*/  STL.64 [R1+0x1b8], R26 ;  /* 0x0001b81a01007387 */ /* 0x000fe40000100a00 */
[----:B------:R-:W-:Y:S04]  /*936d0*/  STL.64 [R1+0x3fb0], R24 ;  /* 0x003fb01801007387 */ /* 0x000fe80000100a00 */
[----:B------:R-:W-:-:S02]  /*936e0*/  IMAD.MOV.U32 R13, RZ, RZ, R16 ;  /* 0x000000ffff0d7224 */ /* 0x000fc400078e0010 */
[----:B------:R-:W-:Y:S02]  /*936f0*/  IMAD.MOV.U32 R12, RZ, RZ, R17 ;  /* 0x000000ffff0c7224 */ /* 0x000fe400078e0011 */
[----:B------:R-:W-:Y:S02]  /*93700*/  IMAD.MOV.U32 R16, RZ, RZ, R5 ;  /* 0x000000ffff107224 */ /* 0x000fe400078e0005 */
[----:B------:R-:W-:-:S10]  /*93710*/  IMAD.MOV.U32 R17, RZ, RZ, R4 ;  /* 0x000000ffff117224 */ /* 0x000fd400078e0004 */
[----:B------:R-:W-:Y:S01]  /*93720*/  STL.64 [R1+0x1a0], R8 ;  /* 0x0001a00801007387 */ /* 0x000fe20000100a00 */
[----:B------:R-:W-:Y:S02]  /*93730*/  STL.64 [R1+0x1a8], R10 ;  /* 0x0001a80a01007387 */ /* 0x000fe40000100a00 */
[----:B------:R-:W-:Y:S02]  /*93740*/  STL.64 [R1+0x4028], R12 ;  /* 0x0040280c01007387 */ /* 0x000fe40000100a00 */
[----:B------:R0:W-:Y:S02]  /*93750*/  STL.64 [R1+0x3fb8], R16 ;  /* 0x003fb81001007387 */ /* 0x0001e40000100a00 */
[----:B0-----:R-:W2:Y:S01]  /*93760*/  LDL.LU R16, [R1+0x140] ;  /* 0x0001400001107983 */ /* 0x001ea20000300800 */
[----:B------:R-:W2:Y:S02]  /*93770*/  LDL.LU R17, [R1+0x144] ;  /* 0x0001440001117983 */ /* 0x000ea40000300800 */
[----:B------:R-:W3:Y:S02]  /*93780*/  LDL.LU R18, [R1+0x148] ;  /* 0x0001480001127983 */ /* 0x000ee40000300800 */
[----:B------:R-:W3:Y:S01]  /*93790*/  LDL.LU R19, [R1+0x14c] ;  /* 0x00014c0001137983 */ /* 0x000ee20000300800 */
[----:B------:R-:W4:Y:S04]  /*937a0*/  LDL.LU.64 R4, [R1+0x210] ;  /* 0x0002100001047983 */ /* 0x000f280000300a00 */
[----:B----4-:R0:W-:Y:S01]  /*937b0*/  STL.64 [R1+0x4020], R4 ;  /* 0x0040200401007387 */ /* 0x0101e20000100a00 */
[----:B------:R-:W4:Y:S02]  /*937c0*/  LDL.LU R8, [R1+0x160] ;  /* 0x0001600001087983 */ /* 0x000f240000300800 */
[----:B------:R-:W4:Y:S02]  /*937d0*/  LDL.LU R9, [R1+0x164] ;  /* 0x0001640001097983 */ /* 0x000f240000300800 */
[----:B------:R-:W2:Y:S01]  /*937e0*/  LDL.LU R10, [R1+0x168] ;  /* 0x00016800010a7983 */ /* 0x000ea20000300800 */
[----:B------:R-:W2:Y:S01]  /*937f0*/  LDL.LU R11, [R1+0x16c] ;  /* 0x00016c00010b7983 */ /* 0x000ea20000300800 */
[----:B------:R-:W3:Y:S02]  /*93800*/  LDL.LU R12, [R1+0x300] ;  /* 0x00030000010c7983 */ /* 0x000ee40000300800 */
[----:B------:R-:W3:Y:S02]  /*93810*/  LDL.LU R13, [R1+0x304] ;  /* 0x00030400010d7983 */ /* 0x000ee40000300800 */
[----:B------:R-:W3:Y:S01]  /*93820*/  LDL.LU R14, [R1+0x308] ;  /* 0x00030800010e7983 */ /* 0x000ee20000300800 */
[----:B------:R-:W3:Y:S04]  /*93830*/  LDL.LU R15, [R1+0x30c] ;  /* 0x00030c00010f7983 */ /* 0x000ee80000300800 */
[----:B0-----:R-:W3:Y:S04]  /*93840*/  LDL.LU.64 R4, [R1+0x1e0] ;  /* 0x0001e00001047983 */ /* 0x001ee80000300a00 */
[----:B--2---:R-:W-:Y:S01]  /*93850*/  STL.64 [R1+0x3ff8], R10 ;  /* 0x003ff80a01007387 */ /* 0x004fe20000100a00 */
[----:B----4-:R0:W-:Y:S03]  /*93860*/  STL.64 [R1+0x3ff0], R8 ;  /* 0x003ff00801007387 */ /* 0x0101e60000100a00 */
[----:B0-----:R-:W2:Y:S01]  /*93870*/  LDL.LU R8, [R1+0x90] ;  /* 0x0000900001087983 */ /* 0x001ea20000300800 */
[----:B------:R-:W2:Y:S03]  /*93880*/  LDL.LU R9, [R1+0x94] ;  /* 0x0000940001097983 */ /* 0x000ea60000300800 */
[----:B--2---:R0:W-:Y:S04]  /*93890*/  STL.64 [R1+0x4018], R8 ;  /* 0x0040180801007387 */ /* 0x0041e80000100a00 */
[----:B0-----:R-:W2:Y:S01]  /*938a0*/  LDL.LU R8, [R1+0x2f0] ;  /* 0x0002f00001087983 */ /* 0x001ea20000300800 */
[----:B------:R-:W2:Y:S02]  /*938b0*/  LDL.LU R9, [R1+0x2f4] ;  /* 0x0002f40001097983 */ /* 0x000ea40000300800 */
[----:B------:R-:W2:Y:S02]  /*938c0*/  LDL.LU R10, [R1+0x2f8] ;  /* 0x0002f800010a7983 */ /* 0x000ea40000300800 */
[----:B------:R-:W2:Y:S01]  /*938d0*/  LDL.LU R11, [R1+0x2fc] ;  /* 0x0002fc00010b7983 */ /* 0x000ea20000300800 */
[----:B---3--:R-:W-:Y:S01]  /*938e0*/  STL.64 [R1+0x3fc8], R18 ;  /* 0x003fc81201007387 */ /* 0x008fe20000100a00 */
[----:B------:R0:W-:Y:S03]  /*938f0*/  STL.64 [R1+0x3fc0], R16 ;  /* 0x003fc01001007387 */ /* 0x0001e60000100a00 */
[----:B0-----:R-:W3:Y:S01]  /*93900*/  LDL.LU R16, [R1+0x70] ;  /* 0x0000700001107983 */ /* 0x001ee20000300800 */
[----:B------:R-:W3:Y:S01]  /*93910*/  LDL.LU R17, [R1+0x74] ;  /* 0x0000740001117983 */ /* 0x000ee20000300800 */
[----:B------:R-:W-:Y:S02]  /*93920*/  HMMA.16816.F32.BF16 R12, R20, R4, R12 ;  /* 0x00000004140c723c */ /* 0x000fe4000004180c */
[----:B---3--:R0:W-:Y:S02]  /*93930*/  STL.64 [R1+0x3fe0], R16 ;  /* 0x003fe01001007387 */ /* 0x0081e40000100a00 */
[----:B0-----:R-:W-:-:S02]  /*93940*/  IMAD.MOV.U32 R16, RZ, RZ, R7 ;  /* 0x000000ffff107224 */ /* 0x001fc400078e0007 */
[----:B------:R-:W-:-:S05]  /*93950*/  IMAD.MOV.U32 R17, RZ, RZ, R6 ;  /* 0x000000ffff117224 */ /* 0x000fca00078e0006 */
        /* <DEDUP_REMOVED lines=16> */
[----:B------:R1:W-:Y:S03]  /*93a60*/  STL.64 [R1+0x198], R14 ;  /* 0x0001980e01007387 */ /* 0x0003e60000100a00 */
[----:B0-----:R-:W4:Y:S01]  /*93a70*/  LDL.LU.64 R12, [R1+0x4028] ;  /* 0x00402800010c7983 */ /* 0x001f220000300a00 */
[----:B-1----:R-:W-:-:S02]  /*93a80*/  IMAD.MOV.U32 R15, RZ, RZ, R4 ;  /* 0x000000ffff0f7224 */ /* 0x002fc400078e0004 */
[----:B------:R-:W-:Y:S02]  /*93a90*/  IMAD.MOV.U32 R14, RZ, RZ, R5 ;  /* 0x000000ffff0e7224 */ /* 0x000fe400078e0005 */
[----:B------:R-:W2:Y:S02]  /*93aa0*/  LDL.LU.64 R4, [R1+0x4020] ;  /* 0x0040200001047983 */ /* 0x000ea40000300a00 */
[----:B--2---:R-:W-:Y:S02]  /*93ab0*/  HMMA.16816.F32.BF16 R20, R20, R4, R8 ;  /* 0x000000041414723c */ /* 0x004fe40000041808 */
[----:B------:R-:W3:Y:S05]  /*93ac0*/  LDL.LU.64 R8, [R1+0x4018] ;  /* 0x0040180001087983 */ /* 0x000eea0000300a00 */
[----:B------:R-:W-:-:S02]  /*93ad0*/  IMAD.MOV.U32 R11, RZ, RZ, R4 ;  /* 0x000000ffff0b7224 */ /* 0x000fc400078e0004 */
[----:B------:R-:W-:Y:S11]  /*93ae0*/  IMAD.MOV.U32 R10, RZ, RZ, R5 ;  /* 0x000000ffff0a7224 */ /* 0x000ff600078e0005 */
[----:B------:R-:W-:Y:S03]  /*93af0*/  @!UPT UIADD3 URZ, URZ, URZ, URZ ;  /* 0x0000003f3f3ff290 */ /* 0x000fe6000fffe03f */
[----:B------:R-:W-:Y:S01]  /*93b00*/  STL.64 [R1+0x180], R20 ;  /* 0x0001801401007387 */ /* 0x000fe20000100a00 */
[----:B------:R0:W-:Y:S02]  /*93b10*/  STL.64 [R1+0x188], R22 ;  /* 0x0001881601007387 */ /* 0x0001e40000100a00 */
[----:B------:R-:W3:Y:S02]  /*93b20*/  LDL.LU.64 R6, [R1+0x4010] ;  /* 0x0040100001067983 */ /* 0x000ee40000300a00 */
[----:B------:R-:W3:Y:S01]  /*93b30*/  LDL.LU.64 R4, [R1+0x4008] ;  /* 0x0040080001047983 */ /* 0x000ee20000300a00 */
[----:B0-----:R-:W2:Y:S04]  /*93b40*/  LDL R23, [R1+0x384] ;  /* 0x0003840001177983 */ /* 0x001ea80000100800 */
[----:B--2---:R-:W0:Y:S04]  /*93b50*/  LDSM.16.MT88.4 R20, [R23+0x43400] ;  /* 0x043400001714783b */ /* 0x004e280000004200 */
[----:B0-----:R0:W-:Y:S01]  /*93b60*/  STL.64 [R1+0x3d70], R22 ;  /* 0x003d701601007387 */ /* 0x0011e20000100a00 */
[----:B------:R1:W-:Y:S03]  /*93b70*/  STL.64 [R1+0x3d68], R20 ;  /* 0x003d681401007387 */ /* 0x0003e60000100a00 */
[----:B0-----:R-:W2:Y:S04]  /*93b80*/  LDL R22, [R1+0x218] ;  /* 0x0002180001167983 */ /* 0x001ea80000100800 */
[----:B------:R-:W2:Y:S01]  /*93b90*/  LDL R23, [R1+0x21c] ;  /* 0x00021c0001177983 */ /* 0x000ea20000100800 */
[----:B-1----:R-:W-:-:S02]  /*93ba0*/  IMAD.MOV.U32 R20, RZ, RZ, R11 ;  /* 0x000000ffff147224 */ /* 0x002fc400078e000b */
[----:B------:R-:W-:Y:S02]  /*93bb0*/  IMAD.MOV.U32 R21, RZ, RZ, R10 ;  /* 0x000000ffff157224 */ /* 0x000fe400078e000a */
[C---:B---3--:R-:W-:Y:S01]  /*93bc0*/  HMMA.16816.F32.BF16 R8, R4.reuse, R8, R16 ;  /* 0x000000080408723c */ /* 0x048fe20000041810 */
[----:B--2---:R-:W-:Y:S02]  /*93bd0*/  STL.64 [R1+0x3ee8], R22 ;  /* 0x003ee81601007387 */ /* 0x004fe40000100a00 */
[----:B------:R0:W-:Y:S02]  /*93be0*/  STL.64 [R1+0x3ee0], R20 ;  /* 0x003ee01401007387 */ /* 0x0001e40000100a00 */
[----:B0-----:R-:W2:Y:S01]  /*93bf0*/  LDL.LU R20, [R1+0x60] ;  /* 0x0000600001147983 */ /* 0x001ea20000300800 */
[----:B------:R-:W2:Y:S02]  /*93c00*/  LDL.LU R21, [R1+0x64] ;  /* 0x0000640001157983 */ /* 0x000ea40000300800 */
[----:B------:R-:W3:Y:S11]  /*93c10*/  LDL.LU.64 R16, [R1+0x4000] ;  /* 0x0040000001107983 */ /* 0x000ef60000300a00 */
[----:B------:R-:W-:Y:S04]  /*93c20*/  @!UPT UIADD3 URZ, URZ, URZ, URZ ;  /* 0x0000003f3f3ff290 */ /* 0x000fe8000fffe03f */
[----:B------:R-:W-:Y:S01]  /*93c30*/  STL.64 [R1+0x170], R8 ;  /* 0x0001700801007387 */ /* 0x000fe20000100a00 */
[----:B------:R0:W-:Y:S04]  /*93c40*/  STL.64 [R1+0x178], R10 ;  /* 0x0001780a01007387 */ /* 0x0001e80000100a00 */
[----:B0-----:R-:W3:Y:S01]  /*93c50*/  LDL.LU.64 R10, [R1+0x3ff8] ;  /* 0x003ff800010a7983 */ /* 0x001ee20000300a00 */
[----:B------:R-:W3:Y:S02]  /*93c60*/  LDL.LU.64 R8, [R1+0x3ff0] ;  /* 0x003ff00001087983 */ /* 0x000ee40000300a00 */
[----:B---3--:R-:W-:Y:S01]  /*93c70*/  HMMA.16816.F32.BF16 R16, R4, R16, R8 ;  /* 0x000000100410723c */ /* 0x008fe20000041808 */
[----:B------:R-:W3:Y:S11]  /*93c80*/  LDL.LU.64 R8, [R1+0x3fe8] ;  /* 0x003fe80001087983 */ /* 0x000ef60000300a00 */
[----:B------:R-:W-:Y:S11]  /*93c90*/  @!UPT UIADD3 URZ, URZ, URZ, URZ ;  /* 0x0000003f3f3ff290 */ /* 0x000ff6000fffe03f */
        /* <DEDUP_REMOVED lines=14> */
[----:B--2---:R-:W-:Y:S01]  /*93d80*/  HMMA.16816.F32.BF16 R20, R4, R20, R16 ;  /* 0x000000140414723c */ /* 0x004fe20000041810 */
[----:B------:R-:W2:Y:S11]  /*93d90*/  LDL.LU.64 R16, [R1+0x3fb8] ;  /* 0x003fb80001107983 */ /* 0x000eb60000300a00 */
[----:B------:R-:W-:Y:S11]  /*93da0*/  @!UPT UIADD3 URZ, URZ, URZ, URZ ;  /* 0x0000003f3f3ff290 */ /* 0x000ff6000fffe03f */
[----:B------:R0:W-:Y:S01]  /*93db0*/  STL.64 [R1+0x140], R20 ;  /* 0x0001401401007387 */ /* 0x0001e20000100a00 */
[----:B------:R-:W-:Y:S02]  /*93dc0*/  IMAD.MOV.U32 R10, RZ, RZ, R23 ;  /* 0x000000ffff0a7224 */ /* 0x000fe400078e0017 */
[----:B------:R-:W-:Y:S02]  /*93dd0*/  IMAD.MOV.U32 R11, RZ, RZ, R22 ;  /* 0x000000ffff0b7224 */ /* 0x000fe400078e0016 */
[----:B0-----:R-:W-:Y:S02]  /*93de0*/  IMAD.MOV.U32 R20, RZ, RZ, R15 ;  /* 0x000000ffff147224 */ /* 0x001fe400078e000f */
[----:B------:R-:W-:-:S05]  /*93df0*/  IMAD.MOV.U32 R21, RZ, RZ, R14 ;  /* 0x000000ffff157224 */ /* 0x000fca00078e000e */
[----:B------:R0:W-:Y:S04]  /*93e00*/  STL.64 [R1+0x3f00], R20 ;  /* 0x003f001401007387 */ /* 0x0001e80000100a00 */
[----:B0-----:R-:W3:Y:S01]  /*93e10*/  LDL.LU R20, [R1+0x120] ;  /* 0x0001200001147983 */ /* 0x001ee20000300800 */
[----:B------:R-:W3:Y:S02]  /*93e20*/  LDL.LU R21, [R1+0x124] ;  /* 0x0001240001157983 */ /* 0x000ee40000300800 */
[----:B------:R-:W3:Y:S02]  /*93e30*/  LDL.LU R22, [R1+0x128] ;  /* 0x0001280001167983 */ /* 0x000ee40000300800 */
[----:B------:R-:W3:Y:S01]  /*93e40*/  LDL.LU R23, [R1+0x12c] ;  /* 0x00012c0001177983 */ /* 0x000ee20000300800 */
[----:B------:R-:W-:Y:S01]  /*93e50*/  STL [R1+0x3dc4], R10 ;  /* 0x003dc40a01007387 */ /* 0x000fe20000100800 */
[----:B------:R-:W-:Y:S01]  /*93e60*/  STL [R1+0x3dc0], R11 ;  /* 0x003dc00b01007387 */ /* 0x000fe20000100800 */
[C---:B--2---:R-:W-:Y:S02]  /*93e70*/  HMMA.16816.F32.BF16 R16, R4.reuse, R16, R24 ;  /* 0x000000100410723c */ /* 0x044fe40000041818 */
[----:B------:R-:W3:Y:S11]  /*93e80*/  LDL.LU.64 R24, [R1+0x3fb0] ;  /* 0x003fb00001187983 */ /* 0x000ef60000300a00 */
[----:B------:R-:W-:Y:S10]  /*93e90*/  @!UPT UIADD3 URZ, URZ, URZ, URZ ;  /* 0x0000003f3f3ff290 */ /* 0x000ff4000fffe03f */
[----:B------:R-:W-:Y:S01]  /*93ea0*/  STL.64 [R1+0x130], R16 ;  /* 0x0001301001007387 */ /* 0x000fe20000100a00 */
[----:B------:R0:W-:Y:S03]  /*93eb0*/  STL.64 [R1+0x138], R18 ;  /* 0x0001381201007387 */ /* 0x0001e60000100a00 */
[----:B0-----:R-:W2:Y:S01]  /*93ec0*/  LDL.LU.64 R18, [R1+0x3fa8] ;  /* 0x003fa80001127983 */ /* 0x001ea20000300a00 */
[----:B---3--:R-:W-:Y:S11]  /*93ed0*/  HMMA.16816.F32.BF16 R20, R4, R24, R20 ;  /* 0x000000180414723c */ /* 0x008ff60000041814 */
[----:B------:R-:W-:Y:S11]  /*93ee0*/  @!UPT UIADD3 URZ, URZ, URZ, URZ ;  /* 0x0000003f3f3ff290 */ /* 0x000ff6000fffe03f */
[----:B------:R-:W-:Y:S01]  /*93ef0*/  @!UPT UIADD3 URZ, URZ, URZ, URZ ;  /* 0x0000003f3f3ff290 */ /* 0x000fe2000fffe03f */
[----:B------:R4:W-:Y:S01]  /*93f00*/  STL.64 [R1+0x120], R20 ;  /* 0x0001201401007387 */ /* 0x0009e20000100a00 */
[----:B------:R-:W3:Y:S02]  /*93f10*/  LDL.LU R16, [R1+0x20] ;  /* 0x0000200001107983 */ /* 0x000ee40000300800 */
[----:B------:R-:W3:Y:S02]  /*93f20*/  LDL.LU R17, [R1+0x24] ;  /* 0x0000240001117983 */ /* 0x000ee40000300800 */
[----:B------:R-:W-:Y:S02]  /*93f30*/  IMAD.MOV.U32 R10, RZ, RZ, R22 ;  /* 0x000000ffff0a7224 */ /* 0x000fe400078e0016 */
[----:B------:R-:W-:Y:S02]  /*93f40*/  IMAD.MOV.U32 R11, RZ, RZ, R23 ;  /* 0x000000ffff0b7224 */ /* 0x000fe400078e0017 */
[----:B----4-:R-:W-:Y:S02]  /*93f50*/  IMAD.MOV.U32 R20, RZ, RZ, R13 ;  /* 0x000000ffff147224 */ /* 0x010fe400078e000d */
[----:B------:R-:W-:Y:S01]  /*93f60*/  IMAD.MOV.U32 R21, RZ, RZ, R12 ;  /* 0x000000ffff157224 */ /* 0x000fe200078e000c */
[----:B---3--:R-:W-:Y:S04]  /*93f70*/  STL.64 [R1+0x3f88], R16 ;  /* 0x003f881001007387 */ /* 0x008fe80000100a00 */
[----:B------:R0:W-:Y:S02]  /*93f80*/  STL.64 [R1+0x3f20], R20 ;  /* 0x003f201401007387 */ /* 0x0001e40000100a00 */
[----:B0-----:R-:W3:Y:S01]  /*93f90*/  LDL.LU R20, [R1+0xa0] ;  /* 0x0000a00001147983 */ /* 0x001ee20000300800 */
[----:B------:R-:W3:Y:S02]  /*93fa0*/  LDL.LU R21, [R1+0xa4] ;  /* 0x0000a40001157983 */ /* 0x000ee40000300800 */
[----:B------:R-:W4:Y:S02]  /*93fb0*/  LDL.LU R22, [R1+0xa8] ;  /* 0x0000a80001167983 */ /* 0x000f240000300800 */
[----:B------:R-:W4:Y:S01]  /*93fc0*/  LDL.LU R23, [R1+0xac] ;  /* 0x0000ac0001177983 */ /* 0x000f220000300800 */
[----:B------:R-:W3:Y:S01]  /*93fd0*/  LDL.LU R16, [R1+0x30] ;  /* 0x0000300001107983 */ /* 0x000ee20000300800 */
[----:B------:R-:W-:-:S02]  /*93fe0*/  IMAD.MOV.U32 R17, RZ, RZ, R3 ;  /* 0x000000ffff117224 */ /* 0x000fc400078e0003 */
[----:B------:R-:W3:Y:S02]  /*93ff0*/  LDL.LU R3, [R1+0x3fa0] ;  /* 0x003fa00001037983 */ /* 0x000ee40000300800 */
[----:B------:R-:W3:Y:S01]  /*94000*/  LDL.LU R12, [R1+0x2e0] ;  /* 0x0002e000010c7983 */ /* 0x000ee20000300800 */
[----:B------:R-:W3:Y:S01]  /*94010*/  LDL.LU R13, [R1+0x2e4] ;  /* 0x0002e400010d7983 */ /* 0x000ee20000300800 */
[----:B------:R-:W3:Y:S02]  /*94020*/  LDL.LU R14, [R1+0x2e8] ;  /* 0x0002e800010e7983 */ /* 0x000ee40000300800 */
[----:B------:R-:W3:Y:S02]  /*94030*/  LDL.LU R15, [R1+0x2ec] ;  /* 0x0002ec00010f7983 */ /* 0x000ee40000300800 */
[----:B--2---:R-:W-:Y:S02]  /*94040*/  IMAD.MOV.U32 R24, RZ, RZ, R19 ;  /* 0x000000ffff187224 */ /* 0x004fe400078e0013 */
[----:B------:R-:W-:Y:S01]  /*94050*/  IMAD.MOV.U32 R25, RZ, RZ, R18 ;  /* 0x000000ffff197224 */ /* 0x000fe200078e0012 */
[----:B---3--:R-:W-:Y:S01]  /*94060*/  STL.64 [R1+0x3f60], R14 ;  /* 0x003f600e01007387 */ /* 0x008fe20000100a00 */
[----:B------:R-:W-:Y:S03]  /*94070*/  STL.64 [R1+0x3f58], R12 ;  /* 0x003f580c01007387 */ /* 0x000fe60000100a00 */
[----:B------:R0:W-:Y:S02]  /*94080*/  STL.64 [R1+0x3f68], R24 ;  /* 0x003f681801007387 */ /* 0x0001e40000100a00 */
        /* <DEDUP_REMOVED lines=20> */
[----:B----4-:R-:W-:Y:S01]  /*941d0*/  STL.64 [R1+0x3f30], R22 ;  /* 0x003f301601007387 */ /* 0x010fe20000100a00 */
[----:B------:R0:W-:Y:S03]  /*941e0*/  STL.64 [R1+0x3f28], R20 ;  /* 0x003f281401007387 */ /* 0x0001e60000100a00 */
[----:B0-----:R-:W4:Y:S01]  /*941f0*/  LDL.LU R20, [R1+0x2d0] ;  /* 0x0002d00001147983 */ /* 0x001f220000300800 */
[----:B------:R-:W4:Y:S02]  /*94200*/  LDL.LU R21, [R1+0x2d4] ;  /* 0x0002d40001157983 */ /* 0x000f240000300800 */
[----:B------:R-:W4:Y:S02]  /*94210*/  LDL.LU R22, [R1+0x2d8] ;  /* 0x0002d80001167983 */ /* 0x000f240000300800 */
[----:B------:R-:W4:Y:S01]  /*94220*/  LDL.LU R23, [R1+0x2dc] ;  /* 0x0002dc0001177983 */ /* 0x000f220000300800 */
        /* <DEDUP_REMOVED lines=9> */
[----:B--2---:R-:W-:Y:S02]  /*942c0*/  HMMA.16816.F32.BF16 R16, R4, R16, R24 ;  /* 0x000000100410723c */ /* 0x004fe40000041818 */
[----:B------:R-:W2:Y:S01]  /*942d0*/  LDL.LU.64 R26, [R1+0x3f80] ;  /* 0x003f8000011a7983 */ /* 0x000ea20000300a00 */
[----:B------:R-:W2:Y:S11]  /*942e0*/  LDL.LU.64 R24, [R1+0x3f78] ;  /* 0x003f780001187983 */ /* 0x000eb60000300a00 */
[----:B------:R-:W-:Y:S09]  /*942f0*/  @!UPT UIADD3 URZ, URZ, URZ, URZ ;  /* 0x0000003f3f3ff290 */ /* 0x000ff2000fffe03f */
[----:B------:R0:W-:Y:S04]  /*94300*/  STL.64 [R1+0x100], R16 ;  /* 0x0001001001007387 */ /* 0x0001e80000100a00 */
[----:B0-----:R-:W2:Y:S01]  /*94310*/  LDL.LU.64 R16, [R1+0x3f70] ;  /* 0x003f700001107983 */ /* 0x001ea20000300a00 */
[----:B------:R-:W-:Y:S02]  /*94320*/  IMAD.MOV.U32 R11, RZ, RZ, R18 ;  /* 0x000000ffff0b7224 */ /* 0x000fe400078e0012 */
[----:B------:R-:W-:-:S03]  /*94330*/  IMAD.MOV.U32 R10, RZ, RZ, R19 ;  /* 0x000000ffff0a7224 */ /* 0x000fc600078e0013 */
[----:B------:R-:W-:Y:S02]  /*94340*/  STL [R1+0x3dd8], R11 ;  /* 0x003dd80b01007387 */ /* 0x000fe40000100800 */
[----:B------:R-:W-:Y:S01]  /*94350*/  STL [R1+0x3dd4], R10 ;  /* 0x003dd40a01007387 */ /* 0x000fe20000100800 */
[C---:B--2---:R-:W-:Y:S01]  /*94360*/  HMMA.16816.F32.BF16 R16, R4.reuse, R16, R24 ;  /* 0x000000100410723c */ /* 0x044fe20000041818 */
[----:B------:R-:W3:Y:S11]  /*94370*/  LDL.LU.64 R24, [R1+0x3f68] ;  /* 0x003f680001187983 */ /* 0x000ef60000300a00 */
[----:B------:R-:W-:Y:S11]  /*94380*/  @!UPT UIADD3 URZ, URZ, URZ, URZ ;  /* 0x0000003f3f3ff290 */ /* 0x000ff6000fffe03f */
[----:B------:R0:W-:Y:S01]  /*94390*/  STL.64 [R1+0xf0], R16 ;  /* 0x0000f01001007387 */ /* 0x0001e20000100a00 */
[----:B------:R1:W-:Y:S03]  /*943a0*/  STL.64 [R1+0xf8], R18 ;  /* 0x0000f81201007387 */ /* 0x0003e60000100a00 */
[----:B0-----:R-:W2:Y:S01]  /*943b0*/  LDL.LU R16, [R1+0x2a0] ;  /* 0x0002a00001107983 */ /* 0x001ea20000300800 */
[----:B------:R-:W2:Y:S02]  /*943c0*/  LDL.LU R17, [R1+0x2a4] ;  /* 0x0002a40001117983 */ /* 0x000ea40000300800 */
[----:B-1----:R-:W2:Y:S02]  /*943d0*/  LDL.LU R18, [R1+0x2a8] ;  /* 0x0002a80001127983 */ /* 0x002ea40000300800 */
[----:B------:R-:W2:Y:S02]  /*943e0*/  LDL.LU R19, [R1+0x2ac] ;  /* 0x0002ac0001137983 */ /* 0x000ea40000300800 */
[----:B--2---:R-:W-:Y:S01]  /*943f0*/  STL.64 [R1+0x3ef8], R18 ;  /* 0x003ef81201007387 */ /* 0x004fe20000100a00 */
[----:B------:R0:W-:Y:S03]  /*94400*/  STL.64 [R1+0x3ef0], R16 ;  /* 0x003ef01001007387 */ /* 0x0001e60000100a00 */
[----:B0-----:R-:W2:Y:S01]  /*94410*/  LDL.LU R16, [R1+0x2b0] ;  /* 0x0002b00001107983 */ /* 0x001ea20000300800 */
[----:B------:R-:W2:Y:S02]  /*94420*/  LDL.LU R17, [R1+0x2b4] ;  /* 0x0002b40001117983 */ /* 0x000ea40000300800 */
[----:B------:R-:W2:Y:S02]  /*94430*/  LDL.LU R18, [R1+0x2b8] ;  /* 0x0002b80001127983 */ /* 0x000ea40000300800 */
[----:B------:R-:W2:Y:S01]  /*94440*/  LDL.LU R19, [R1+0x2bc] ;  /* 0x0002bc0001137983 */ /* 0x000ea20000300800 */
[C---:B---3--:R-:W-:Y:S01]  /*94450*/  HMMA.16816.F32.BF16 R24, R4.reuse, R24, R12 ;  /* 0x000000180418723c */ /* 0x048fe2000004180c */
[----:B--2---:R-:W-:Y:S01]  /*94460*/  STL.64 [R1+0x3f10], R18 ;  /* 0x003f101201007387 */ /* 0x004fe20000100a00 */
[----:B------:R0:W-:Y:S03]  /*94470*/  STL.64 [R1+0x3f08], R16 ;  /* 0x003f081001007387 */ /* 0x0001e60000100a00 */
[----:B0-----:R-:W2:Y:S01]  /*94480*/  LDL.LU R16, [R1+0x2c0] ;  /* 0x0002c00001107983 */ /* 0x001ea20000300800 */
[----:B------:R-:W2:Y:S02]  /*94490*/  LDL.LU R17, [R1+0x2c4] ;  /* 0x0002c40001117983 */ /* 0x000ea40000300800 */
[----:B------:R-:W2:Y:S02]  /*944a0*/  LDL.LU R18, [R1+0x2c8] ;  /* 0x0002c80001127983 */ /* 0x000ea40000300800 */
[----:B------:R-:W2:Y:S01]  /*944b0*/  LDL.LU R19, [R1+0x2cc] ;  /* 0x0002cc0001137983 */ /* 0x000ea20000300800 */
[----:B------:R-:W3:Y:S01]  /*944c0*/  LDL.LU.64 R14, [R1+0x3f60] ;  /* 0x003f6000010e7983 */ /* 0x000ee20000300a00 */
[----:B------:R-:W3:Y:S11]  /*944d0*/  LDL.LU.64 R12, [R1+0x3f58] ;  /* 0x003f5800010c7983 */ /* 0x000ef60000300a00 */
[----:B------:R-:W-:Y:S02]  /*944e0*/  STL.64 [R1+0xe0], R24 ;  /* 0x0000e01801007387 */ /* 0x000fe40000100a00 */
[----:B------:R0:W-:Y:S02]  /*944f0*/  STL.64 [R1+0xe8], R26 ;  /* 0x0000e81a01007387 */ /* 0x0001e40000100a00 */
[----:B0-----:R-:W2:Y:S01]  /*94500*/  LDL.LU.64 R26, [R1+0x3f50] ;  /* 0x003f5000011a7983 */ /* 0x001ea20000300a00 */
[----:B------:R-:W3:Y:S02]  /*94510*/  LDL.LU.64 R24, [R1+0x3f48] ;  /* 0x003f480001187983 */ /* 0x000ee40000300a00 */
[C---:B---3--:R-:W-:Y:S11]  /*94520*/  HMMA.16816.F32.BF16 R12, R4.reuse, R24, R12 ;  /* 0x00000018040c723c */ /* 0x048ff6000004180c */
[----:B------:R-:W-:Y:S11]  /*94530*/  @!UPT UIADD3 URZ, URZ, URZ, URZ ;  /* 0x0000003f3f3ff290 */ /* 0x000ff6000fffe03f */
[----:B------:R-:W-:Y:S01]  /*94540*/  @!UPT UIADD3 URZ, URZ, URZ, URZ ;  /* 0x0000003f3f3ff290 */ /* 0x000fe2000fffe03f */
[----:B------:R-:W-:Y:S01]  /*94550*/  STL.64 [R1+0xc0], R12 ;  /* 0x0000c00c01007387 */ /* 0x000fe20000100a00 */
[----:B------:R0:W-:Y:S03]  /*94560*/  STL.64 [R1+0xc8], R14 ;  /* 0x0000c80e01007387 */ /* 0x0001e60000100a00 */
[----:B0-----:R-:W3:Y:S01]  /*94570*/  LDL.LU.64 R14, [R1+0x3f40] ;  /* 0x003f4000010e7983 */ /* 0x001ee20000300a00 */
[----:B------:R-:W4:Y:S02]  /*94580*/  LDL.LU.64 R12, [R1+0x3f38] ;  /* 0x003f3800010c7983 */ /* 0x000f240000300a00 */
[C---:B----4-:R-:W-:Y:S11]  /*94590*/  HMMA.16816.F32.BF16 R20, R4.reuse, R12, R20 ;  /* 0x0000000c0414723c */ /* 0x050ff60000041814 */
[----:B------:R-:W-:Y:S11]  /*945a0*/  @!UPT UIADD3 URZ, URZ, URZ, URZ ;  /* 0x0000003f3f3ff290 */ /* 0x000ff6000fffe03f */
[----:B------:R-:W-:Y:S01]  /*945b0*/  @!UPT UIADD3 URZ, URZ, URZ, URZ ;  /* 0x0000003f3f3ff290 */ /* 0x000fe2000fffe03f */
[----:B------:R-:W-:Y:S01]  /*945c0*/  STL.64 [R1+0xb0], R20 ;  /* 0x0000b01401007387 */ /* 0x000fe20000100a00 */
[----:B------:R0:W-:Y:S03]  /*945d0*/  STL.64 [R1+0xb8], R22 ;  /* 0x0000b81601007387 */ /* 0x0001e60000100a00 */
[----:B0-----:R-:W4:Y:S01]  /*945e0*/  LDL.LU.64 R22, [R1+0x3f30] ;  /* 0x003f300001167983 */ /* 0x001f220000300a00 */
[----:B------:R-:W4:Y:S02]  /*945f0*/  LDL.LU.64 R20, [R1+0x3f28] ;  /* 0x003f280001147983 */ /* 0x000f240000300a00 */
[C---:B----4-:R-:W-:Y:S01]  /*94600*/  HMMA.16816.F32.BF16 R8, R4.reuse, R8, R20 ;  /* 0x000000080408723c */ /* 0x050fe20000041814 */
[----:B------:R-:W2:Y:S11]  /*94610*/  LDL.LU.64 R20, [R1+0x3f20] ;  /* 0x003f200001147983 */ /* 0x000eb60000300a00 */
[----:B------:R-:W-:Y:S11]  /*94620*/  @!UPT UIADD3 URZ, URZ, URZ, URZ ;  /* 0x0000003f3f3ff290 */ /* 0x000ff6000fffe03f */
[----:B------:R-:W-:Y:S01]  /*94630*/  STL.64 [R1+0xa0], R8 ;  /* 0x0000a00801007387 */ /* 0x000fe20000100a00 */
[----:B------:R0:W-:Y:S03]  /*94640*/  STL.64 [R1+0xa8], R10 ;  /* 0x0000a80a01007387 */ /* 0x0001e60000100a00 */
[----:B0-----:R-:W4:Y:S04]  /*94650*/  LDL.LU.64 R10, [R1+0x68] ;  /* 0x00006800010a7983 */ /* 0x001f280000300a00 */
[----:B----4-:R0:W-:Y:S04]  /*94660*/  STL.64 [R1+0x3ea8], R10 ;  /* 0x003ea80a01007387 */ /* 0x0101e80000100a00 */
[----:B0-----:R-:W4:Y:S01]  /*94670*/  LDL.LU.64 R10, [R1+0x88] ;  /* 0x00008800010a7983 */ /* 0x001f220000300a00 */
[----:B--2---:R-:W-:Y:S03]  /*94680*/  HMMA.16816.F32.BF16 R20, R4, R20, R16 ;  /* 0x000000140414723c */ /* 0x004fe60000041810 */
[----:B----4-:R0:W-:Y:S01]  /*94690*/  STL.64 [R1+0x3eb0], R10 ;  /* 0x003eb00a01007387 */ /* 0x0101e20000100a00 */
[----:B------:R-:W2:Y:S02]  /*946a0*/  LDL.LU R8, [R1+0x290] ;  /* 0x0002900001087983 */ /* 0x000ea40000300800 */
[----:B------:R-:W2:Y:S02]  /*946b0*/  LDL.LU R9, [R1+0x294] ;  /* 0x0002940001097983 */ /* 0x000ea40000300800 */
[----:B0-----:R-:W-:-:S02]  /*946c0*/  IMAD.MOV.U32 R10, RZ, RZ, R26 ;  /* 0x000000ffff0a7224 */ /* 0x001fc400078e001a */
[----:B------:R-:W-:Y:S01]  /*946d0*/  IMAD.MOV.U32 R11, RZ, RZ, R27 ;  /* 0x000000ffff0b7224 */ /* 0x000fe200078e001b */
[----:B------:R-:W4:Y:S01]  /*946e0*/  LDL.LU R26, [R1+0x3f1c] ;  /* 0x003f1c00011a7983 */ /* 0x000f220000300800 */
[----:B------:R-:W4:Y:S02]  /*946f0*/  LDL.LU R27, [R1+0x3f18] ;  /* 0x003f1800011b7983 */ /* 0x000f240000300800 */
[----:B------:R-:W2:Y:S02]  /*94700*/  LDL.LU.64 R18, [R1+0x3f10] ;  /* 0x003f100001127983 */ /* 0x000ea40000300a00 */
[----:B------:R-:W2:Y:S07]  /*94710*/  LDL.LU.64 R16, [R1+0x3f08] ;  /* 0x003f080001107983 */ /* 0x000eae0000300a00 */
[----:B------:R0:W-:Y:S01]  /*94720*/  STL.64 [R1+0x2c0], R20 ;  /* 0x0002c01401007387 */ /* 0x0001e20000100a00 */
[----:B------:R2:W-:Y:S03]  /*94730*/  STL.64 [R1+0x2c8], R22 ;  /* 0x0002c81601007387 */ /* 0x0005e60000100a00 */
[----:B0-----:R-:W2:Y:S02]  /*94740*/  LDL.LU.64 R20, [R1+0x3f00] ;  /* 0x003f000001147983 */ /* 0x001ea40000300a00 */
[----:B--2---:R-:W-:Y:S02]  /*94750*/  HMMA.16816.F32.BF16 R20, R4, R20, R16 ;  /* 0x000000140414723c */ /* 0x004fe40000041810 */
[----:B------:R-:W2:Y:S01]  /*94760*/  LDL.LU.64 R18, [R1+0x3ef8] ;  /* 0x003ef80001127983 */ /* 0x000ea20000300a00 */
[----:B------:R-:W2:Y:S11]  /*94770*/  LDL.LU.64 R16, [R1+0x3ef0] ;  /* 0x003ef00001107983 */ /* 0x000eb60000300a00 */
[----:B------:R-:W-:Y:S10]  /*94780*/  @!UPT UIADD3 URZ, URZ, URZ, URZ ;  /* 0x0000003f3f3ff290 */ /* 0x000ff4000fffe03f */
[----:B------:R-:W-:Y:S02]  /*94790*/  IMAD.MOV.U32 R25, RZ, RZ, R20 ;  /* 0x000000ffff197224 */ /* 0x000fe400078e0014 */
[----:B------:R-:W-:Y:S02]  /*947a0*/  IMAD.MOV.U32 R24, RZ, RZ, R21 ;  /* 0x000000ffff187224 */ /* 0x000fe400078e0015 */
[----:B------:R-:W-:Y:S02]  /*947b0*/  IMAD.MOV.U32 R13, RZ, RZ, R22 ;  /* 0x000000ffff0d7224 */ /* 0x000fe400078e0016 */
[----:B------:R-:W-:Y:S02]  /*947c0*/  IMAD.MOV.U32 R12, RZ, RZ, R23 ;  /* 0x000000ffff0c7224 */ /* 0x000fe400078e0017 */
[----:B------:R-:W2:Y:S01]  /*947d0*/  LDL.LU.64 R22, [R1+0x3ee8] ;  /* 0x003ee80001167983 */ /* 0x000ea20000300a00 */
[----:B------:R-:W2:Y:S02]  /*947e0*/  LDL.LU.64 R20, [R1+0x3ee0] ;  /* 0x003ee00001147983 */ /* 0x000ea40000300a00 */
[----:B----4-:R-:W-:Y:S02]  /*947f0*/  STL.64 [R1+0x3e08], R26 ;  /* 0x003e081a01007387 */ /* 0x010fe40000100a00 */
[----:B------:R3:W-:Y:S02]  /*94800*/  STL.64 [R1+0x3e00], R24 ;  /* 0x003e001801007387 */ /* 0x0007e40000100a00 */
[----:B---3--:R-:W-:-:S02]  /*94810*/  IMAD.MOV.U32 R24, RZ, RZ, R14 ;  /* 0x000000ffff187224 */ /* 0x008fc400078e000e */
[----:B------:R-:W3:Y:S01]  /*94820*/  LDL.LU R14, [R1+0x3edc] ;  /* 0x003edc00010e7983 */ /* 0x000ee20000300800 */
[----:B------:R-:W4:Y:S02]  /*94830*/  LDL.LU R25, [R1+0x264] ;  /* 0x0002640001197983 */ /* 0x000f240000300800 */
[----:B------:R-:W3:Y:S02]  /*94840*/  LDL.LU R26, [R1+0x268] ;  /* 0x00026800011a7983 */ /* 0x000ee40000300800 */
[----:B------:R-:W-:Y:S02]  /*94850*/  IMAD.MOV.U32 R27, RZ, RZ, R3 ;  /* 0x000000ffff1b7224 */ /* 0x000fe400078e0003 */
[----:B------:R-:W4:Y:S01]  /*94860*/  LDL.LU R3, [R1+0x3ed8] ;  /* 0x003ed80001037983 */ /* 0x000f220000300800 */
[----:B--2---:R-:W-:Y:S03]  /*94870*/  HMMA.16816.F32.BF16 R4, R4, R20, R16 ;  /* 0x000000140404723c */ /* 0x004fe60000041810 */
[----:B---3--:R0:W-:Y:S01]  /*94880*/  STL.64 [R1+0x3ec0], R26 ;  /* 0x003ec01a01007387 */ /* 0x0081e20000100a00 */
[----:B----4-:R-:W-:Y:S03]  /*94890*/  STL.64 [R1+0x3eb8], R24 ;  /* 0x003eb81801007387 */ /* 0x010fe60000100a00 */
[----:B0-----:R-:W2:Y:S01]  /*948a0*/  LDL.LU.64 R26, [R1+0x98] ;  /* 0x00009800011a7983 */ /* 0x001ea20000300a00 */
[----:B------:R-:W-:Y:S02]  /*948b0*/  STL [R1+0x3de4], R13 ;  /* 0x003de40d01007387 */ /* 0x000fe40000100800 */
[----:B------:R-:W-:Y:S02]  /*948c0*/  STL [R1+0x3e14], R14 ;  /* 0x003e140e01007387 */ /* 0x000fe40000100800 */
[----:B------:R-:W-:Y:S01]  /*948d0*/  STL [R1+0x3e10], R12 ;  /* 0x003e100c01007387 */ /* 0x000fe20000100800 */
[----:B------:R-:W2:Y:S01]  /*948e0*/  LDL.LU.64 R18, [R1+0x3ed0] ;  /* 0x003ed00001127983 */ /* 0x000ea20000300a00 */
[----:B------:R-:W2:Y:S02]  /*948f0*/  LDL.LU.64 R16, [R1+0x3ec8] ;  /* 0x003ec80001107983 */ /* 0x000ea40000300a00 */
[----:B------:R0:W-:Y:S02]  /*94900*/  STL.64 [R1+0x3d80], R22 ;  /* 0x003d801601007387 */ /* 0x0001e40000100a00 */
[----:B------:R-:W3:Y:S05]  /*94910*/  LDL.LU R20, [R1+0x270] ;  /* 0x0002700001147983 */ /* 0x000eea0000300800 */
[----:B------:R-:W-:Y:S01]  /*94920*/  STL.64 [R1+0x2a0], R4 ;  /* 0x0002a00401007387 */ /* 0x000fe20000100a00 */
[----:B------:R1:W-:Y:S02]  /*94930*/  STL.64 [R1+0x2a8], R6 ;  /* 0x0002a80601007387 */ /* 0x0003e40000100a00 */
[----:B------:R-:W3:Y:S01]  /*94940*/  LDL.LU R21, [R1+0x274] ;  /* 0x0002740001157983 */ /* 0x000ee20000300800 */
[----:B0-----:R-:W3:Y:S01]  /*94950*/  LDL.LU R22, [R1+0x278] ;  /* 0x0002780001167983 */ /* 0x001ee20000300800 */
[----:B------:R-:W3:Y:S01]  /*94960*/  LDL.LU R23, [R1+0x27c] ;  /* 0x00027c0001177983 */ /* 0x000ee20000300800 */
[----:B--2---:R-:W-:Y:S01]  /*94970*/  HMMA.16816.F32.BF16 R8, R16, R26, R8 ;  /* 0x0000001a1008723c */ /* 0x004fe20000041808 */
[----:B-1----:R-:W-:-:S02]  /*94980*/  IMAD.MOV.U32 R7, RZ, RZ, R26 ;  /* 0x000000ffff077224 */ /* 0x002fc400078e001a */
[----:B------:R-:W-:Y:S02]  /*94990*/  IMAD.MOV.U32 R6, RZ, RZ, R27 ;  /* 0x000000ffff067224 */ /* 0x000fe400078e001b */
[----:B------:R-:W2:Y:S01]  /*949a0*/  LDL.LU.64 R26, [R1+0x3ec0] ;  /* 0x003ec000011a7983 */ /* 0x000ea20000300a00 */
[----:B------:R-:W2:Y:S11]  /*949b0*/  LDL.LU.64 R24, [R1+0x3eb8] ;  /* 0x003eb80001187983 */ /* 0x000eb60000300a00 */
[----:B------:R-:W-:Y:S06]  /*949c0*/  @!UPT UIADD3 URZ, URZ, URZ, URZ ;  /* 0x0000003f3f3ff290 */ /* 0x000fec000fffe03f */
[----:B------:R-:W-:Y:S01]  /*949d0*/  STL.64 [R1+0x290], R8 ;  /* 0x0002900801007387 */ /* 0x000fe20000100a00 */
[----:B------:R-:W-:Y:S02]  /*949e0*/  IMAD.MOV.U32 R5, RZ, RZ, R10 ;  /* 0x000000ffff057224 */ /* 0x000fe400078e000a */
[----:B------:R-:W-:Y:S02]  /*949f0*/  IMAD.MOV.U32 R4, RZ, RZ, R11 ;  /* 0x000000ffff047224 */ /* 0x000fe400078e000b */
[----:B------:R-:W4:Y:S01]  /*94a00*/  LDL.LU.64 R10, [R1+0x3eb0] ;  /* 0x003eb000010a7983 */ /* 0x000f220000300a00 */
[----:B------:R-:W-:Y:S02]  /*94a10*/  STL [R1+0x3ddc], R6 ;  /* 0x003ddc0601007387 */ /* 0x000fe40000100800 */
[----:B------:R-:W-:Y:S02]  /*94a20*/  STL [R1+0x3dd0], R7 ;  /* 0x003dd00701007387 */ /* 0x000fe40000100800 */
[----:B------:R0:W-:Y:S02]  /*94a30*/  STL.64 [R1+0x3d88], R4 ;  /* 0x003d880401007387 */ /* 0x0001e40000100a00 */
[----:B0-----:R-:W4:Y:S01]  /*94a40*/  LDL.LU R4, [R1+0x280] ;  /* 0x0002800001047983 */ /* 0x001f220000300800 */
[----:B------:R-:W4:Y:S02]  /*94a50*/  LDL.LU R5, [R1+0x284] ;  /* 0x0002840001057983 */ /* 0x000f240000300800 */
[----:B------:R-:W4:Y:S02]  /*94a60*/  LDL.LU R6, [R1+0x288] ;  /* 0x0002880001067983 */ /* 0x000f240000300800 */
[----:B------:R-:W-:-:S07]  /*94a70*/  IMAD.MOV.U32 R7, RZ, RZ, R3 ;  /* 0x000000ffff077224 */ /* 0x000fce00078e0003 */
[C---:B----4-:R-:W-:Y:S11]  /*94a80*/  HMMA.16816.F32.BF16 R4, R16.reuse, R10, R4 ;  /* 0x0000000a1004723c */ /* 0x050ff60000041804 */
[----:B------:R-:W-:Y:S11]  /*94a90*/  @!UPT UIADD3 URZ, URZ, URZ, URZ ;  /* 0x0000003f3f3ff290 */ /* 0x000ff6000fffe03f */
[----:B------:R-:W-:Y:S01]  /*94aa0*/  @!UPT UIADD3 URZ, URZ, URZ, URZ ;  /* 0x0000003f3f3ff290 */ /* 0x000fe2000fffe03f */
[----:B------:R0:W-:Y:S01]  /*94ab0*/  STL.64 [R1+0x280], R4 ;  /* 0x0002800401007387 */ /* 0x0001e20000100a00 */
[----:B------:R1:W-:Y:S02]  /*94ac0*/  STL.64 [R1+0x288], R6 ;  /* 0x0002880601007387 */ /* 0x0003e40000100a00 */
[----:B0-----:R-:W-:Y:S02]  /*94ad0*/  IMAD.MOV.U32 R5, RZ, RZ, R10 ;  /* 0x000000ffff057224 */ /* 0x001fe400078e000a */
[----:B------:R-:W-:Y:S02]  /*94ae0*/  IMAD.MOV.U32 R4, RZ, RZ, R11 ;  /* 0x000000ffff047224 */ /* 0x000fe400078e000b */
[----:B------:R-:W2:Y:S01]  /*94af0*/  LDL.LU.64 R10, [R1+0x3ea8] ;  /* 0x003ea800010a7983 */ /* 0x000ea20000300a00 */
[----:B------:R-:W-:Y:S02]  /*94b00*/  STL [R1+0x3de0], R5 ;  /* 0x003de00501007387 */ /* 0x000fe40000100800 */
[----:B------:R-:W-:Y:S02]  /*94b10*/  STL [R1+0x3e90], R4 ;  /* 0x003e900401007387 */ /* 0x000fe40000100800 */
[----:B-1----:R-:W3:Y:S02]  /*94b20*/  LDL.LU.64 R6, [R1+0x78] ;  /* 0x0000780001067983 */ /* 0x002ee40000300a00 */
[C---:B---3--:R-:W-:Y:S11]  /*94b30*/  HMMA.16816.F32.BF16 R20, R16.reuse, R6, R20 ;  /* 0x000000061014723c */ /* 0x048ff60000041814 */
[----:B------:R-:W-:Y:S11]  /*94b40*/  @!UPT UIADD3 URZ, URZ, URZ, URZ ;  /* 0x0000003f3f3ff290 */ /* 0x000ff6000fffe03f */
[----:B------:R-:W-:Y:S01]  /*94b50*/  @!UPT UIADD3 URZ, URZ, URZ, URZ ;  /* 0x0000003f3f3ff290 */ /* 0x000fe2000fffe03f */
[----:B------:R0:W-:Y:S02]  /*94b60*/  STL.64 [R1+0x270], R20 ;  /* 0x0002701401007387 */ /* 0x0001e40000100a00 */
[----:B0-----:R-:W-:Y:S02]  /*94b70*/  IMAD.MOV.U32 R21, RZ, RZ, R6 ;  /* 0x000000ffff157224 */ /* 0x001fe400078e0006 */
[----:B------:R-:W-:Y:S02]  /*94b80*/  IMAD.MOV.U32 R20, RZ, RZ, R7 ;  /* 0x000000ffff147224 */ /* 0x000fe400078e0007 */
[----:B--2---:R-:W-:Y:S01]  /*94b90*/  HMMA.16816.F32.BF16 R4, R16, R10, R24 ;  /* 0x0000000a1004723c */ /* 0x004fe20000041818 */
[----:B------:R0:W-:Y:S02]  /*94ba0*/  STL.64 [R1+0x278], R22 ;  /* 0x0002781601007387 */ /* 0x0001e40000100a00 */
[----:B0-----:R-:W-:Y:S02]  /*94bb0*/  IMAD.MOV.U32 R23, RZ, RZ, R10 ;  /* 0x000000ffff177224 */ /* 0x001fe400078e000a */
[----:B------:R-:W-:Y:S11]  /*94bc0*/  IMAD.MOV.U32 R22, RZ, RZ, R11 ;  /* 0x000000ffff167224 */ /* 0x000ff600078e000b */
[----:B------:R-:W-:Y:S07]  /*94bd0*/  @!UPT UIADD3 URZ, URZ, URZ, URZ ;  /* 0x0000003f3f3ff290 */ /* 0x000fee000fffe03f */
[----:B------:R-:W-:Y:S01]  /*94be0*/  STL.64 [R1+0x260], R4 ;  /* 0x0002600401007387 */ /* 0x000fe20000100a00 */
[----:B------:R-:W-:Y:S02]  /*94bf0*/  STL [R1+0x268], R6 ;  /* 0x0002680601007387 */ /* 0x000fe40000100800 */
[----:B------:R0:W-:Y:S02]  /*94c00*/  STL.64 [R1+0x3df8], R22 ;  /* 0x003df81601007387 */ /* 0x0001e40000100a00 */
[----:B------:R1:W-:Y:S02]  /*94c10*/  STL.64 [R1+0x3df0], R20 ;  /* 0x003df01401007387 */ /* 0x0003e40000100a00 */
[----:B0-----:R-:W-:Y:S02]  /*94c20*/  IMAD.MOV.U32 R22, RZ, RZ, R28 ;  /* 0x000000ffff167224 */ /* 0x001fe400078e001c */
[----:B-1----:R-:W-:Y:S02]  /*94c30*/  IMAD.MOV.U32 R20, RZ, RZ, R0 ;  /* 0x000000ffff147224 */ /* 0x002fe400078e0000 */
[----:B------:R-:W-:Y:S01]  /*94c40*/  IMAD.MOV.U32 R23, RZ, RZ, R29 ;  /* 0x000000ffff177224 */ /* 0x000fe200078e001d */
[----:B------:R-:W2:Y:S01]  /*94c50*/  LDL.LU R0, [R1+0x3ea0] ;  /* 0x003ea00001007983 */ /* 0x000ea20000300800 */
[----:B------:R-:W-:-:S02]  /*94c60*/  IMAD.MOV.U32 R21, RZ, RZ, R2 ;  /* 0x000000ffff157224 */ /* 0x000fc400078e0002 */
[----:B------:R-:W3:Y:S02]  /*94c70*/  LDL.LU R2, [R1+0x3e9c] ;  /* 0x003e9c0001027983 */ /* 0x000ee40000300800 */
[----:B------:R-:W4:Y:S01]  /*94c80*/  LDL.LU R28, [R1+0x3e98] ;  /* 0x003e9800011c7983 */ /* 0x000f220000300800 */
[----:B------:R-:W2:Y:S01]  /*94c90*/  LDL.LU R29, [R1+0x3e94] ;  /* 0x003e9400011d7983 */ /* 0x000ea20000300800 */
[----:B------:R0:W-:Y:S02]  /*94ca0*/  STL.64 [R1+0x3e20], R22 ;  /* 0x003e201601007387 */ /* 0x0001e40000100a00 */
[----:B------:R1:W-:Y:S01]  /*94cb0*/  STL.64 [R1+0x3e18], R20 ;  /* 0x003e181401007387 */ /* 0x0003e20000100a00 */
[----:B0-----:R-:W2:Y:S01]  /*94cc0*/  LDL.LU.64 R22, [R1+0x18] ;  /* 0x0000180001167983 */ /* 0x001ea20000300a00 */
[----:B------:R-:W-:-:S03]  /*94cd0*/  IMAD.MOV.U32 R3, RZ, RZ, R7 ;  /* 0x000000ffff037224 */ /* 0x000fc600078e0007 */
[----:B--2---:R0:W-:Y:S01]  /*94ce0*/  STL.64 [R1+0x3e38], R22 ;  /* 0x003e381601007387 */ /* 0x0041e20000100a00 */
[----:B------:R-:W2:Y:S02]  /*94cf0*/  LDL.LU R12, [R1+0x1f0] ;  /* 0x0001f000010c7983 */ /* 0x000ea40000300800 */
[----:B------:R-:W2:Y:S02]  /*94d00*/  LDL.LU R13, [R1+0x1f4] ;  /* 0x0001f400010d7983 */ /* 0x000ea40000300800 */
[----:B------:R-:W2:Y:S01]  /*94d10*/  LDL.LU R14, [R1+0x1f8] ;  /* 0x0001f800010e7983 */ /* 0x000ea20000300800 */
[----:B------:R-:W2:Y:S01]  /*94d20*/  LDL.LU R8, [R1+0x250] ;  /* 0x0002500001087983 */ /* 0x000ea20000300800 */
[----:B------:R-:W2:Y:S02]  /*94d30*/  LDL.LU R9, [R1+0x254] ;  /* 0x0002540001097983 */ /* 0x000ea40000300800 */
[----:B------:R-:W2:Y:S02]  /*94d40*/  LDL.LU R10, [R1+0x258] ;  /* 0x00025800010a7983 */ /* 0x000ea40000300800 */
[----:B------:R-:W2:Y:S01]  /*94d50*/  LDL.LU R11, [R1+0x25c] ;  /* 0x00025c00010b7983 */ /* 0x000ea20000300800 */
[----:B------:R-:W2:Y:S01]  /*94d60*/  LDL.LU.64 R6, [R1+0x58] ;  /* 0x0000580001067983 */ /* 0x000ea20000300a00 */
[----:B-1----:R-:W2:Y:S02]  /*94d70*/  LDL.LU R20, [R1+0x220] ;  /* 0x0002200001147983 */ /* 0x002ea40000300800 */
[----:B------:R-:W2:Y:S01]  /*94d80*/  LDL.LU R21, [R1+0x224] ;  /* 0x0002240001157983 */ /* 0x000ea20000300800 */
[----:B0-----:R-:W2:Y:S01]  /*94d90*/  LDL.LU R22, [R1+0x228] ;  /* 0x0002280001167983 */ /* 0x001ea20000300800 */
[----:B------:R-:W2:Y:S03]  /*94da0*/  LDL.LU R23, [R1+0x22c] ;  /* 0x00022c0001177983 */ /* 0x000ea60000300800 */
        /* <DEDUP_REMOVED lines=11> */
[----:B------:R-:W2:Y:S02]  /*94e60*/  LDL.LU R23, [R1+0x24c] ;  /* 0x00024c0001177983 */ /* 0x000ea40000300800 */
[----:B--2---:R-:W-:Y:S01]  /*94e70*/  STL.64 [R1+0x3e88], R22 ;  /* 0x003e881601007387 */ /* 0x004fe20000100a00 */
[----:B------:R-:W-:Y:S02]  /*94e80*/  STL.64 [R1+0x3e80], R20 ;  /* 0x003e801401007387 */ /* 0x000fe40000100a00 */
[----:B------:R3:W-:Y:S02]  /*94e90*/  STL.64 [R1+0x3e30], R14 ;  /* 0x003e300e01007387 */ /* 0x0007e40000100a00 */
[----:B------:R0:W-:Y:S02]  /*94ea0*/  STL.64 [R1+0x3e28], R12 ;  /* 0x003e280c01007387 */ /* 0x0001e40000100a00 */
[----:B---3--:R-:W-:-:S02]  /*94eb0*/  IMAD.MOV.U32 R14, RZ, RZ, R2 ;  /* 0x000000ffff0e7224 */ /* 0x008fc400078e0002 */
[----:B------:R-:W-:Y:S02]  /*94ec0*/  IMAD.MOV.U32 R15, RZ, RZ, R0 ;  /* 0x000000ffff0f7224 */ /* 0x000fe400078e0000 */
[----:B0-----:R-:W-:Y:S02]  /*94ed0*/  IMAD.MOV.U32 R12, RZ, RZ, R29 ;  /* 0x000000ffff0c7224 */ /* 0x001fe400078e001d */
[----:B----4-:R-:W-:Y:S01]  /*94ee0*/  IMAD.MOV.U32 R13, RZ, RZ, R28 ;  /* 0x000000ffff0d7224 */ /* 0x010fe200078e001c */
[----:B------:R0:W-:Y:S04]  /*94ef0*/  STL.64 [R1+0x3e48], R14 ;  /* 0x003e480e01007387 */ /* 0x0001e80000100a00 */
[----:B------:R-:W-:Y:S01]  /*94f00*/  STL.64 [R1+0x3e40], R12 ;  /* 0x003e400c01007387 */ /* 0x000fe20000100a00 */
[----:B0-----:R-:W2:Y:S01]  /*94f10*/  LDL.LU.64 R14, [R1+0x28] ;  /* 0x00002800010e7983 */ /* 0x001ea20000300a00 */
[----:B------:R-:W-:Y:S03]  /*94f20*/  HMMA.16816.F32.BF16 R20, R16, R6, R8 ;  /* 0x000000061014723c */ /* 0x000fe60000041808 */
[----:B--2---:R0:W-:Y:S04]  /*94f30*/  STL.64 [R1+0x3e60], R14 ;  /* 0x003e600e01007387 */ /* 0x0041e80000100a00 */
[----:B0-----:R-:W2:Y:S11]  /*94f40*/  LDL.LU.64 R14, [R1+0x38] ;  /* 0x00003800010e7983 */ /* 0x001eb60000300a00 */
[----:B------:R-:W-:Y:S06]  /*94f50*/  @!UPT UIADD3 URZ, URZ, URZ, URZ ;  /* 0x0000003f3f3ff290 */ /* 0x000fec000fffe03f */
[----:B------:R-:W-:Y:S02]  /*94f60*/  IMAD.MOV.U32 R29, RZ, RZ, R22 ;  /* 0x000000ffff1d7224 */ /* 0x000fe400078e0016 */
[----:B------:R-:W-:Y:S01]  /*94f70*/  IMAD.MOV.U32 R28, RZ, RZ, R23 ;  /* 0x000000ffff1c7224 */ /* 0x000fe200078e0017 */
[----:B--2---:R0:W-:Y:S04]  /*94f80*/  STL.64 [R1+0x3e78], R14 ;  /* 0x003e780e01007387 */ /* 0x0041e80000100a00 */
[----:B0-----:R-:W2:Y:S01]  /*94f90*/  LDL.LU.64 R14, [R1+0x48] ;  /* 0x00004800010e7983 */ /* 0x001ea20000300a00 */
[----:B------:R-:W3:Y:S02]  /*94fa0*/  LDL.LU.64 R26, [R1+0x8] ;  /* 0x00000800011a7983 */ /* 0x000ee40000300a00 */
[----:B------:R-:W-:Y:S02]  /*94fb0*/  STL [R1+0x3bf8], R3 ;  /* 0x003bf80301007387 */ /* 0x000fe40000100800 */
[----:B------:R-:W4:Y:S01]  /*94fc0*/  LDL.LU R4, [R1+0x3e90] ;  /* 0x003e900001047983 */ /* 0x000f220000300800 */
[----:B------:R0:W-:Y:S01]  /*94fd0*/  STL.64 [R1+0x250], R20 ;  /* 0x0002501401007387 */ /* 0x0001e20000100a00 */
[----:B------:R-:W2:Y:S03]  /*94fe0*/  LDL.LU.64 R22, [R1+0x3e88] ;  /* 0x003e880001167983 */ /* 0x000ea60000300a00 */
[----:B0-----:R-:W2:Y:S01]  /*94ff0*/  LDL.LU.64 R20, [R1+0x3e80] ;  /* 0x003e800001147983 */ /* 0x001ea20000300a00 */
[----:B------:R-:W-:-:S02]  /*95000*/  IMAD.MOV.U32 R10, RZ, RZ, R6 ;  /* 0x000000ffff0a7224 */ /* 0x000fc400078e0006 */
[----:B------:R-:W-:Y:S02]  /*95010*/  STL [R1+0x3c00], R28 ;  /* 0x003c001c01007387 */ /* 0x000fe40000100800 */
[----:B------:R-:W-:Y:S01]  /*95020*/  STL [R1+0x3bfc], R29 ;  /* 0x003bfc1d01007387 */ /* 0x000fe20000100800 */
[----:B--2---:R-:W-:Y:S01]  /*95030*/  HMMA.16816.F32.BF16 R20, R16, R14, R20 ;  /* 0x0000000e1014723c */ /* 0x004fe20000041814 */
[----:B------:R-:W-:Y:S02]  /*95040*/  IMAD.MOV.U32 R6, RZ, RZ, R14 ;  /* 0x000000ffff067224 */ /* 0x000fe400078e000e */
[----:B------:R-:W-:Y:S02]  /*95050*/  IMAD.MOV.U32 R11, RZ, RZ, R15 ;  /* 0x000000ffff0b7224 */ /* 0x000fe400078e000f */
[----:B------:R-:W2:Y:S11]  /*95060*/  LDL.LU.64 R14, [R1+0x3e78] ;  /* 0x003e7800010e7983 */ /* 0x000eb60000300a00 */
[----:B------:R-:W-:Y:S07]  /*95070*/  @!UPT UIADD3 URZ, URZ, URZ, URZ ;  /* 0x0000003f3f3ff290 */ /* 0x000fee000fffe03f */
[----:B------:R-:W-:Y:S01]  /*95080*/  STL.64 [R1+0x240], R20 ;  /* 0x0002401401007387 */ /* 0x000fe20000100a00 */
[----:B------:R0:W-:Y:S02]  /*95090*/  STL [R1+0x24c], R23 ;  /* 0x00024c1701007387 */ /* 0x0001e40000100800 */
[----:B------:R-:W-:Y:S02]  /*950a0*/  IMAD.MOV.U32 R3, RZ, RZ, R22 ;  /* 0x000000ffff037224 */ /* 0x000fe400078e0016 */
[----:B0-----:R-:W3:Y:S01]  /*950b0*/  LDL.LU.64 R22, [R1+0x3e70] ;  /* 0x003e700001167983 */ /* 0x001ee20000300a00 */
[----:B------:R-:W3:Y:S02]  /*950c0*/  LDL.LU.64 R20, [R1+0x3e68] ;  /* 0x003e680001147983 */ /* 0x000ee40000300a00 */
[----:B------:R0:W-:Y:S02]  /*950d0*/  STL [R1+0x3c04], R3 ;  /* 0x003c040301007387 */ /* 0x0001e40000100800 */
[----:B--2---:R-:W-:-:S02]  /*950e0*/  IMAD.MOV.U32 R5, RZ, RZ, R14 ;  /* 0x000000ffff057224 */ /* 0x004fc400078e000e */
[----:B0-----:R-:W-:Y:S01]  /*950f0*/  IMAD.MOV.U32 R3, RZ, RZ, R15 ;  /* 0x000000ffff037224 */ /* 0x001fe200078e000f */
[----:B---3--:R-:W-:Y:S01]  /*95100*/  HMMA.16816.F32.BF16 R20, R16, R14, R20 ;  /* 0x0000000e1014723c */ /* 0x008fe20000041814 */
[----:B------:R-:W2:Y:S11]  /*95110*/  LDL.LU.64 R14, [R1+0x3e60] ;  /* 0x003e6000010e7983 */ /* 0x000eb60000300a00 */
[----:B------:R-:W-:Y:S11]  /*95120*/  @!UPT UIADD3 URZ, URZ, URZ, URZ ;  /* 0x0000003f3f3ff290 */ /* 0x000ff6000fffe03f */
[----:B------:R0:W-:Y:S01]  /*95130*/  STL.64 [R1+0x230], R20 ;  /* 0x0002301401007387 */ /* 0x0001e20000100a00 */
[----:B------:R-:W-:Y:S02]  /*95140*/  IMAD.MOV.U32 R28, RZ, RZ, R22 ;  /* 0x000000ffff1c7224 */ /* 0x000fe400078e0016 */
[----:B------:R-:W-:Y:S02]  /*95150*/  IMAD.MOV.U32 R29, RZ, RZ, R23 ;  /* 0x000000ffff1d7224 */ /* 0x000fe400078e0017 */
[----:B------:R-:W3:Y:S04]  /*95160*/  LDL.LU.64 R22, [R1+0x3e58] ;  /* 0x003e580001167983 */ /* 0x000ee80000300a00 */
[----:B0-----:R-:W3:Y:S01]  /*95170*/  LDL.LU.64 R20, [R1+0x3e50] ;  /* 0x003e500001147983 */ /* 0x001ee20000300a00 */
[----:B------:R-:W4:Y:S02]  /*95180*/  LDL R9, [R1+0x31b8] ;  /* 0x0031b80001097983 */ /* 0x000f240000100800 */
[----:B------:R-:W-:Y:S02]  /*95190*/  STL [R1+0x3c0c], R28 ;  /* 0x003c0c1c01007387 */ /* 0x000fe40000100800 */
[----:B------:R2:W-:Y:S02]  /*951a0*/  STL [R1+0x3c08], R29 ;  /* 0x003c081d01007387 */ /* 0x0005e40000100800 */
[----:B--2---:R-:W-:-:S02]  /*951b0*/  IMAD.MOV.U32 R29, RZ, RZ, R14 ;  /* 0x000000ffff1d7224 */ /* 0x004fc400078e000e */
[----:B------:R-:W-:Y:S01]  /*951c0*/  IMAD.MOV.U32 R28, RZ, RZ, R15 ;  /* 0x000000ffff1c7224 */ /* 0x000fe200078e000f */
[C---:B---3--:R-:W-:Y:S01]  /*951d0*/  HMMA.16816.F32.BF16 R20, R16.reuse, R14, R20 ;  /* 0x0000000e1014723c */ /* 0x048fe20000041814 */
[----:B------:R-:W2:Y:S01]  /*951e0*/  LDL.LU.64 R14, [R1+0x3e48] ;  /* 0x003e4800010e7983 */ /* 0x000ea20000300a00 */
[----:B------:R-:W2:Y:S11]  /*951f0*/  LDL.LU.64 R12, [R1+0x3e40] ;  /* 0x003e4000010c7983 */ /* 0x000eb60000300a00 */
[----:B------:R-:W-:Y:S10]  /*95200*/  @!UPT UIADD3 URZ, URZ, URZ, URZ ;  /* 0x0000003f3f3ff290 */ /* 0x000ff4000fffe03f */
[----:B------:R-:W-:Y:S01]  /*95210*/  STL.64 [R1+0x310], R20 ;  /* 0x0003101401007387 */ /* 0x000fe20000100a00 */
[----:B------:R-:W-:Y:S02]  /*95220*/  IMAD.MOV.U32 R2, RZ, RZ, R22 ;  /* 0x000000ffff027224 */ /* 0x000fe400078e0016 */
[----:B------:R-:W-:Y:S02]  /*95230*/  IMAD.MOV.U32 R0, RZ, RZ, R23 ;  /* 0x000000ffff007224 */ /* 0x000fe400078e0017 */
[----:B------:R-:W2:Y:S03]  /*95240*/  LDL.LU.64 R22, [R1+0x3e38] ;  /* 0x003e380001167983 */ /* 0x000ea60000300a00 */
[----:B------:R-:W-:Y:S02]  /*95250*/  STL [R1+0x3c14], R0 ;  /* 0x003c140001007387 */ /* 0x000fe40000100800 */
[----:B------:R-:W-:Y:S01]  /*95260*/  STL [R1+0x3c10], R2 ;  /* 0x003c100201007387 */ /* 0x000fe20000100800 */
[C---:B--2---:R-:W-:Y:S11]  /*95270*/  HMMA.16816.F32.BF16 R12, R16.reuse, R22, R12 ;  /* 0x00000016100c723c */ /* 0x044ff6000004180c */
        /* <DEDUP_REMOVED lines=20> */
[----:B------:R-:W2:Y:S02]  /*953c0*/  LDL.LU.64 R24, [R1+0x3e00] ;  /* 0x003e000001187983 */ /* 0x000ea40000300a00 */
[----:B------:R-:W2:Y:S01]  /*953d0*/  LDL R8, [R1+0x380] ;  /* 0x0003800001087983 */ /* 0x000ea20000100800 */
[----:B---3--:R-:W-:Y:S11]  /*953e0*/  HMMA.16816.F32.BF16 R20, R16, R26, R20 ;  /* 0x0000001a1014723c */ /* 0x008ff60000041814 */
[----:B------:R-:W-:Y:S11]  /*953f0*/  @!UPT UIADD3 URZ, URZ, URZ, URZ ;  /* 0x0000003f3f3ff290 */ /* 0x000ff6000fffe03f */
[----:B------:R-:W-:Y:S01]  /*95400*/  @!UPT UIADD3 URZ, URZ, URZ, URZ ;  /* 0x0000003f3f3ff290 */ /* 0x000fe2000fffe03f */
[----:B------:R-:W-:Y:S01]  /*95410*/  STL.64 [R1+0x220], R20 ;  /* 0x0002201401007387 */ /* 0x000fe20000100a00 */
[----:B------:R0:W-:Y:S03]  /*95420*/  STL.64 [R1+0x228], R22 ;  /* 0x0002281601007387 */ /* 0x0001e60000100a00 */
[----:B0-----:R-:W3:Y:S01]  /*95430*/  LDL.LU.64 R22, [R1+0x3df8] ;  /* 0x003df80001167983 */ /* 0x001ee20000300a00 */
[----:B------:R-:W3:Y:S02]  /*95440*/  LDL.LU.64 R20, [R1+0x3df0] ;  /* 0x003df00001147983 */ /* 0x000ee40000300a00 */
[----:B------:R0:W-:Y:S02]  /*95450*/  STL.64 [R1+0x3c78], R26 ;  /* 0x003c781a01007387 */ /* 0x0001e40000100a00 */
[----:B--2---:R1:W-:Y:S02]  /*95460*/  STL.64 [R1+0x3c70], R24 ;  /* 0x003c701801007387 */ /* 0x0043e40000100a00 */
        /* <DEDUP_REMOVED lines=9> */
[----:B--2---:R-:W-:Y:S11]  /*95500*/  HMMA.16816.F32.BF16 R24, R16, R14, R24 ;  /* 0x0000000e1018723c */ /* 0x004ff60000041818 */
[----:B------:R-:W-:Y:S11]  /*95510*/  @!UPT UIADD3 URZ, URZ, URZ, URZ ;  /* 0x0000003f3f3ff290 */ /* 0x000ff6000fffe03f */
[----:B------:R-:W-:Y:S01]  /*95520*/  @!UPT UIADD3 URZ, URZ, URZ, URZ ;  /* 0x0000003f3f3ff290 */ /* 0x000fe2000fffe03f */
[----:B------:R-:W-:Y:S01]  /*95530*/  STL.64 [R1+0x2e0], R24 ;  /* 0x0002e01801007387 */ /* 0x000fe20000100a00 */
[----:B------:R0:W-:Y:S02]  /*95540*/  STL.64 [R1+0x2e8], R26 ;  /* 0x0002e81a01007387 */ /* 0x0001e40000100a00 */
[----:B0-----:R-:W-:Y:S02]  /*95550*/  IMAD.MOV.U32 R26, RZ, RZ, R2 ;  /* 0x000000ffff1a7224 */ /* 0x001fe400078e0002 */
[----:B------:R-:W-:-:S05]  /*95560*/  IMAD.MOV.U32 R27, RZ, RZ, R0 ;  /* 0x000000ffff1b7224 */ /* 0x000fca00078e0000 */
        /* <DEDUP_REMOVED lines=40> */
[----:B---3--:R-:W-:-:S02]  /*957f0*/  IMAD.MOV.U32 R26, RZ, RZ, R23 ;  /* 0x000000ffff1a7224 */ /* 0x008fc400078e0017 */
[----:B------:R-:W-:Y:S02]  /*95800*/  IMAD.MOV.U32 R27, RZ, RZ, R22 ;  /* 0x000000ffff1b7224 */ /* 0x000fe400078e0016 */
[----:B------:R-:W-:Y:S02]  /*95810*/  IMAD.MOV.U32 R14, RZ, RZ, R11 ;  /* 0x000000ffff0e7224 */ /* 0x000fe400078e000b */
[----:B------:R-:W-:Y:S01]  /*95820*/  IMAD.MOV.U32 R15, RZ, RZ, R10 ;  /* 0x000000ffff0f7224 */ /* 0x000fe200078e000a */
[----:B------:R-:W3:Y:S01]  /*95830*/  LDL.LU R11, [R1+0x3dcc] ;  /* 0x003dcc00010b7983 */ /* 0x000ee20000300800 */
[----:B------:R-:W3:Y:S02]  /*95840*/  LDL.LU R10, [R1+0x3dc8] ;  /* 0x003dc800010a7983 */ /* 0x000ee40000300800 */
[----:B------:R-:W-:Y:S01]  /*95850*/  STL.64 [R1+0x3d20], R26 ;  /* 0x003d201a01007387 */ /* 0x000fe20000100a00 */
[----:B------:R-:W-:Y:S04]  /*95860*/  STL.64 [R1+0x3cd0], R14 ;  /* 0x003cd00e01007387 */ /* 0x000fe80000100a00 */
[----:B--2---:R0:W-:Y:S04]  /*95870*/  STL.64 [R1+0x3cc8], R12 ;  /* 0x003cc80c01007387 */ /* 0x0041e80000100a00 */
        /* <DEDUP_REMOVED lines=11> */
[----:B------:R-:W-:-:S02]  /*95930*/  IMAD.MOV.U32 R26, RZ, RZ, R5 ;  /* 0x000000ffff1a7224 */ /* 0x000fc400078e0005 */
[----:B----4-:R-:W-:Y:S02]  /*95940*/  IMAD.MOV.U32 R27, RZ, RZ, R4 ;  /* 0x000000ffff1b7224 */ /* 0x010fe400078e0004 */
[----:B---3--:R-:W-:Y:S02]  /*95950*/  IMAD.MOV.U32 R14, RZ, RZ, R10 ;  /* 0x000000ffff0e7224 */ /* 0x008fe400078e000a */
[----:B------:R-:W-:Y:S01]  /*95960*/  IMAD.MOV.U32 R15, RZ, RZ, R11 ;  /* 0x000000ffff0f7224 */ /* 0x000fe200078e000b */
[----:B------:R-:W3:Y:S01]  /*95970*/  LDL.LU R10, [R1+0x3dc4] ;  /* 0x003dc400010a7983 */ /* 0x000ee20000300800 */
[----:B------:R-:W4:Y:S02]  /*95980*/  LDL.LU R11, [R1+0x3dc0] ;  /* 0x003dc000010b7983 */ /* 0x000f240000300800 */
[----:B------:R0:W-:Y:S01]  /*95990*/  STL.64 [R1+0x3d50], R26 ;  /* 0x003d501a01007387 */ /* 0x0001e20000100a00 */
[----:B------:R-:W-:Y:S01]  /*959a0*/  STL.64 [R1+0x3d00], R14 ;  /* 0x003d000e01007387 */ /* 0x000fe20000100a00 */
[----:B0-----:R-:W-:-:S02]  /*959b0*/  IMAD.MOV.U32 R27, RZ, RZ, R6 ;  /* 0x000000ffff1b7224 */ /* 0x001fc400078e0006 */
[----:B------:R-:W-:Y:S01]  /*959c0*/  IMAD.MOV.U32 R26, RZ, RZ, R7 ;  /* 0x000000ffff1a7224 */ /* 0x000fe200078e0007 */
[----:B--2---:R0:W-:Y:S04]  /*959d0*/  STL.64 [R1+0x3cf8], R12 ;  /* 0x003cf80c01007387 */ /* 0x0041e80000100a00 */
[----:B0-----:R-:W2:Y:S01]  /*959e0*/  LDL.LU R12, [R1+0x130] ;  /* 0x00013000010c7983 */ /* 0x001ea20000300800 */
[----:B------:R-:W2:Y:S02]  /*959f0*/  LDL.LU R13, [R1+0x134] ;  /* 0x00013400010d7983 */ /* 0x000ea40000300800 */
[----:B------:R-:W2:Y:S02]  /*95a00*/  LDL.LU R14, [R1+0x138] ;  /* 0x00013800010e7983 */ /* 0x000ea40000300800 */
[----:B------:R-:W2:Y:S01]  /*95a10*/  LDL.LU R15, [R1+0x13c] ;  /* 0x00013c00010f7983 */ /* 0x000ea20000300800 */
[----:B------:R-:W2:Y:S01]  /*95a20*/  LDL.LU R4, [R1+0x190] ;  /* 0x0001900001047983 */ /* 0x000ea20000300800 */
[----:B------:R-:W2:Y:S02]  /*95a30*/  LDL.LU R5, [R1+0x194] ;  /* 0x0001940001057983 */ /* 0x000ea40000300800 */
[----:B------:R-:W2:Y:S02]  /*95a40*/  LDL.LU R6, [R1+0x198] ;  /* 0x0001980001067983 */ /* 0x000ea40000300800 */
[----:B------:R-:W2:Y:S02]  /*95a50*/  LDL.LU R7, [R1+0x19c] ;  /* 0x00019c0001077983 */ /* 0x000ea40000300800 */
[----:B--2---:R0:W-:Y:S01]  /*95a60*/  STL.64 [R1+0x3d98], R6 ;  /* 0x003d980601007387 */ /* 0x0041e20000100a00 */
[----:B------:R1:W-:Y:S03]  /*95a70*/  STL.64 [R1+0x3d90], R4 ;  /* 0x003d900401007387 */ /* 0x0003e60000100a00 */
[----:B0-----:R-:W2:Y:S04]  /*95a80*/  LDL.LU.64 R6, [R1+0xd8] ;  /* 0x0000d80001067983 */ /* 0x001ea80000300a00 */
[----:B--2---:R0:W-:Y:S01]  /*95a90*/  STL.64 [R1+0x3da8], R6 ;  /* 0x003da80601007387 */ /* 0x0041e20000100a00 */
[----:B-1----:R-:W2:Y:S02]  /*95aa0*/  LDL.LU R4, [R1+0x1b0] ;  /* 0x0001b00001047983 */ /* 0x002ea40000300800 */
[----:B------:R-:W2:Y:S01]  /*95ab0*/  LDL.LU R5, [R1+0x1b4] ;  /* 0x0001b40001057983 */ /* 0x000ea20000300800 */
[----:B0-----:R-:W2:Y:S01]  /*95ac0*/  LDL.LU R6, [R1+0x1b8] ;  /* 0x0001b80001067983 */ /* 0x001ea20000300800 */
[----:B------:R-:W2:Y:S02]  /*95ad0*/  LDL.LU R7, [R1+0x1bc] ;  /* 0x0001bc0001077983 */ /* 0x000ea40000300800 */
[----:B------:R-:W2:Y:S02]  /*95ae0*/  LDL.LU.64 R22, [R1+0x1e8] ;  /* 0x0001e80001167983 */ /* 0x000ea40000300a00 */
[----:B--2---:R0:W-:Y:S01]  /*95af0*/  STL.64 [R1+0x3da0], R22 ;  /* 0x003da01601007387 */ /* 0x0041e20000100a00 */
[----:B------:R-:W2:Y:S02]  /*95b00*/  LDL.LU R20, [R1+0x1a0] ;  /* 0x0001a00001147983 */ /* 0x000ea40000300800 */
[----:B------:R-:W2:Y:S01]  /*95b10*/  LDL.LU R21, [R1+0x1a4] ;  /* 0x0001a40001157983 */ /* 0x000ea20000300800 */
[----:B0-----:R-:W2:Y:S01]  /*95b20*/  LDL.LU R22, [R1+0x1a8] ;  /* 0x0001a80001167983 */ /* 0x001ea20000300800 */
[----:B------:R-:W2:Y:S02]  /*95b30*/  LDL.LU R23, [R1+0x1ac] ;  /* 0x0001ac0001177983 */ /* 0x000ea40000300800 */
[----:B------:R0:W-:Y:S02]  /*95b40*/  STL.64 [R1+0x3d78], R26 ;  /* 0x003d781a01007387 */ /* 0x0001e40000100a00 */
[----:B------:R-:W2:Y:S01]  /*95b50*/  LDL.LU R24, [R1+0x180] ;  /* 0x0001800001187983 */ /* 0x000ea20000300800 */
[----:B------:R-:W2:Y:S04]  /*95b60*/  LDL.LU R25, [R1+0x184] ;  /* 0x0001840001197983 */ /* 0x000ea80000300800 */
[----:B0-----:R-:W2:Y:S01]  /*95b70*/  LDL.LU R26, [R1+0x188] ;  /* 0x00018800011a7983 */ /* 0x001ea20000300800 */
[----:B------:R-:W2:Y:S02]  /*95b80*/  LDL.LU R27, [R1+0x18c] ;  /* 0x00018c00011b7983 */ /* 0x000ea40000300800 */
[----:B------:R-:W-:Y:S02]  /*95b90*/  STL.64 [R1+0x3d18], R14 ;  /* 0x003d180e01007387 */ /* 0x000fe40000100a00 */
[----:B------:R0:W-:Y:S02]  /*95ba0*/  STL.64 [R1+0x3d10], R12 ;  /* 0x003d100c01007387 */ /* 0x0001e40000100a00 */
        /* <DEDUP_REMOVED lines=11> */
[----:B------:R-:W2:Y:S02]  /*95c60*/  LDL.LU R15, [R1+0x15c] ;  /* 0x00015c00010f7983 */ /* 0x000ea40000300800 */
[----:B--2---:R4:W-:Y:S01]  /*95c70*/  STL.64 [R1+0x3d48], R14 ;  /* 0x003d480e01007387 */ /* 0x0049e20000100a00 */
[----:B------:R0:W-:Y:S02]  /*95c80*/  STL.64 [R1+0x3d40], R12 ;  /* 0x003d400c01007387 */ /* 0x0001e40000100a00 */
[----:B----4-:R-:W-:Y:S01]  /*95c90*/  IMAD.MOV.U32 R14, RZ, RZ, R10 ;  /* 0x000000ffff0e7224 */ /* 0x010fe200078e000a */
[----:B0-----:R-:W2:Y:S01]  /*95ca0*/  LDL.LU R12, [R1+0x160] ;  /* 0x00016000010c7983 */ /* 0x001ea20000300800 */
[----:B------:R-:W2:Y:S02]  /*95cb0*/  LDL.LU R13, [R1+0x164] ;  /* 0x00016400010d7983 */ /* 0x000ea40000300800 */
[----:B------:R-:W4:Y:S02]  /*95cc0*/  LDL.LU R10, [R1+0x3db4] ;  /* 0x003db400010a7983 */ /* 0x000f240000300800 */
[----:B---3--:R-:W-:-:S02]  /*95cd0*/  IMAD.MOV.U32 R15, RZ, RZ, R11 ;  /* 0x000000ffff0f7224 */ /* 0x008fc400078e000b */
[----:B------:R-:W4:Y:S03]  /*95ce0*/  LDL.LU R11, [R1+0x3db0] ;  /* 0x003db000010b7983 */ /* 0x000f260000300800 */
[----:B------:R-:W-:Y:S01]  /*95cf0*/  STL.64 [R1+0x3d60], R14 ;  /* 0x003d600e01007387 */ /* 0x000fe20000100a00 */
[C---:B----4-:R-:W-:Y:S01]  /*95d00*/  HMMA.16816.F32.BF16 R4, R16.reuse, R10, R4 ;  /* 0x0000000a1004723c */ /* 0x050fe20000041804 */
[----:B--2---:R0:W-:Y:S04]  /*95d10*/  STL.64 [R1+0x3d58], R12 ;  /* 0x003d580c01007387 */ /* 0x0041e80000100a00 */
[----:B0-----:R-:W2:Y:S01]  /*95d20*/  LDL.LU R12, [R1+0x170] ;  /* 0x00017000010c7983 */ /* 0x001ea20000300800 */
[----:B------:R-:W2:Y:S02]  /*95d30*/  LDL.LU R13, [R1+0x174] ;  /* 0x00017400010d7983 */ /* 0x000ea40000300800 */
[----:B------:R-:W2:Y:S02]  /*95d40*/  LDL.LU R14, [R1+0x178] ;  /* 0x00017800010e7983 */ /* 0x000ea40000300800 */
[----:B------:R-:W2:Y:S11]  /*95d50*/  LDL.LU R15, [R1+0x17c] ;  /* 0x00017c00010f7983 */ /* 0x000eb60000300800 */
[----:B------:R-:W-:Y:S02]  /*95d60*/  @!UPT UIADD3 URZ, URZ, URZ, URZ ;  /* 0x0000003f3f3ff290 */ /* 0x000fe4000fffe03f */
[----:B------:R-:W-:Y:S01]  /*95d70*/  STL.64 [R1+0x200], R4 ;  /* 0x0002000401007387 */ /* 0x000fe20000100a00 */
[----:B------:R0:W-:Y:S03]  /*95d80*/  STL.64 [R1+0x208], R6 ;  /* 0x0002080601007387 */ /* 0x0001e60000100a00 */
[----:B0-----:R-:W3:Y:S02]  /*95d90*/  LDL.LU.64 R6, [R1+0x3da8] ;  /* 0x003da80001067983 */ /* 0x001ee40000300a00 */
        /* <DEDUP_REMOVED lines=9> */
[C---:B---3--:R-:W-:Y:S01]  /*95e30*/  HMMA.16816.F32.BF16 R4, R16.reuse, R22, R4 ;  /* 0x000000161004723c */ /* 0x048fe20000041804 */
[----:B------:R-:W-:Y:S11]  /*95e40*/  IMAD.MOV.U32 R0, RZ, RZ, R23 ;  /* 0x000000ffff007224 */ /* 0x000ff600078e0017 */
[----:B------:R-:W-:Y:S11]  /*95e50*/  @!UPT UIADD3 URZ, URZ, URZ, URZ ;  /* 0x0000003f3f3ff290 */ /* 0x000ff6000fffe03f */
[----:B------:R0:W-:Y:S01]  /*95e60*/  STL.64 [R1+0x2d0], R4 ;  /* 0x0002d00401007387 */ /* 0x0001e20000100a00 */
[----:B------:R1:W-:Y:S03]  /*95e70*/  STL.64 [R1+0x2d8], R6 ;  /* 0x0002d80601007387 */ /* 0x0003e60000100a00 */
[----:B0-----:R-:W3:Y:S01]  /*95e80*/  LDL.LU.64 R4, [R1+0x3d88] ;  /* 0x003d880001047983 */ /* 0x001ee20000300a00 */
[----:B-1----:R-:W-:Y:S02]  /*95e90*/  IMAD.MOV.U32 R6, RZ, RZ, R22 ;  /* 0x000000ffff067224 */ /* 0x002fe400078e0016 */
[----:B------:R-:W4:Y:S02]  /*95ea0*/  LDL.LU.64 R22, [R1+0x3d80] ;  /* 0x003d800001167983 */ /* 0x000f240000300a00 */
[----:B----4-:R-:W-:Y:S01]  /*95eb0*/  HMMA.16816.F32.BF16 R16, R16, R22, R24 ;  /* 0x000000161010723c */ /* 0x010fe20000041818 */
[----:B------:R-:W2:Y:S01]  /*95ec0*/  LDL.LU.64 R26, [R1+0x3d78] ;  /* 0x003d7800011a7983 */ /* 0x000ea20000300a00 */
[----:B------:R-:W2:Y:S02]  /*95ed0*/  LDL.LU.64 R22, [R1+0x3d70] ;  /* 0x003d700001167983 */ /* 0x000ea40000300a00 */
[----:B------:R-:W2:Y:S11]  /*95ee0*/  LDL.LU.64 R20, [R1+0x3d68] ;  /* 0x003d680001147983 */ /* 0x000eb60000300a00 */
[----:B------:R-:W-:Y:S08]  /*95ef0*/  @!UPT UIADD3 URZ, URZ, URZ, URZ ;  /* 0x0000003f3f3ff290 */ /* 0x000ff0000fffe03f */
[----:B------:R0:W-:Y:S01]  /*95f00*/  STL.64 [R1+0x1c0], R16 ;  /* 0x0001c01001007387 */ /* 0x0001e20000100a00 */
[----:B------:R1:W-:Y:S03]  /*95f10*/  STL.64 [R1+0x1c8], R18 ;  /* 0x0001c81201007387 */ /* 0x0003e60000100a00 */
[----:B0-----:R-:W4:Y:S01]  /*95f20*/  LDL.LU R16, [R1+0xa0] ;  /* 0x0000a00001107983 */ /* 0x001f220000300800 */
[----:B------:R-:W4:Y:S02]  /*95f30*/  LDL.LU R17, [R1+0xa4] ;  /* 0x0000a40001117983 */ /* 0x000f240000300800 */
[----:B-1----:R-:W4:Y:S02]  /*95f40*/  LDL.LU R18, [R1+0xa8] ;  /* 0x0000a80001127983 */ /* 0x002f240000300800 */
[----:B------:R-:W4:Y:S01]  /*95f50*/  LDL.LU R19, [R1+0xac] ;  /* 0x0000ac0001137983 */ /* 0x000f220000300800 */
[C---:B--2---:R-:W-:Y:S01]  /*95f60*/  HMMA.16816.F32.BF16 R24, R20.reuse, R26, R12 ;  /* 0x0000001a1418723c */ /* 0x044fe2000004180c */
[----:B------:R-:W2:Y:S01]  /*95f70*/  LDL.LU.64 R14, [R1+0x3d60] ;  /* 0x003d6000010e7983 */ /* 0x000ea20000300a00 */
[----:B------:R-:W2:Y:S11]  /*95f80*/  LDL.LU.64 R12, [R1+0x3d58] ;  /* 0x003d5800010c7983 */ /* 0x000eb60000300a00 */
[----:B------:R-:W-:Y:S10]  /*95f90*/  @!UPT UIADD3 URZ, URZ, URZ, URZ ;  /* 0x0000003f3f3ff290 */ /* 0x000ff4000fffe03f */
        /* <DEDUP_REMOVED lines=73> */
[----:B------:R-:W2:Y:S02]  /*96430*/  LDL.LU.64 R12, [R1+0x3c60] ;  /* 0x003c6000010c7983 */ /* 0x000ea40000300a00 */
[----:B---3--:R0:W-:Y:S02]  /*96440*/  STL.64 [R1+0x3c48], R24 ;  /* 0x003c481801007387 */ /* 0x0081e40000100a00 */
[----:B0-----:R-:W3:Y:S01]  /*96450*/  LDL.LU R24, [R1+0x2c0] ;  /* 0x0002c00001187983 */ /* 0x001ee20000300800 */
[----:B------:R-:W3:Y:S02]  /*96460*/  LDL.LU R25, [R1+0x2c4] ;  /* 0x0002c40001197983 */ /* 0x000ee40000300800 */
[----:B------:R-:W2:Y:S02]  /*96470*/  LDL.LU R26, [R1+0x2c8] ;  /* 0x0002c800011a7983 */ /* 0x000ea40000300800 */
[----:B------:R-:W2:Y:S02]  /*96480*/  LDL.LU R27, [R1+0x2cc] ;  /* 0x0002cc00011b7983 */ /* 0x000ea40000300800 */
[----:B--2---:R-:W-:Y:S01]  /*96490*/  STL.64 [R1+0x3c58], R26 ;  /* 0x003c581a01007387 */ /* 0x004fe20000100a00 */
[----:B---3--:R0:W-:Y:S03]  /*964a0*/  STL.64 [R1+0x3c50], R24 ;  /* 0x003c501801007387 */ /* 0x0081e60000100a00 */
[----:B0-----:R-:W2:Y:S01]  /*964b0*/  LDL.LU R24, [R1+0xb0] ;  /* 0x0000b00001187983 */ /* 0x001ea20000300800 */
[----:B------:R-:W2:Y:S02]  /*964c0*/  LDL.LU R25, [R1+0xb4] ;  /* 0x0000b40001197983 */ /* 0x000ea40000300800 */
[----:B------:R-:W2:Y:S02]  /*964d0*/  LDL.LU R26, [R1+0xb8] ;  /* 0x0000b800011a7983 */ /* 0x000ea40000300800 */
[----:B------:R-:W2:Y:S02]  /*964e0*/  LDL.LU R27, [R1+0xbc] ;  /* 0x0000bc00011b7983 */ /* 0x000ea40000300800 */
[C---:B--2---:R-:W-:Y:S11]  /*964f0*/  HMMA.16816.F32.BF16 R24, R20.reuse, R14, R24 ;  /* 0x0000000e1418723c */ /* 0x044ff60000041818 */
[----:B------:R-:W-:Y:S11]  /*96500*/  @!UPT UIADD3 URZ, URZ, URZ, URZ ;  /* 0x0000003f3f3ff290 */ /* 0x000ff6000fffe03f */
[----:B------:R-:W-:Y:S01]  /*96510*/  @!UPT UIADD3 URZ, URZ, URZ, URZ ;  /* 0x0000003f3f3ff290 */ /* 0x000fe2000fffe03f */
[----:B------:R-:W-:Y:S01]  /*96520*/  STL.64 [R1+0x100], R24 ;  /* 0x0001001801007387 */ /* 0x000fe20000100a00 */
[----:B------:R4:W-:Y:S02]  /*96530*/  STL.64 [R1+0x108], R26 ;  /* 0x0001081a01007387 */ /* 0x0009e40000100a00 */
[----:B----4-:R-:W-:Y:S01]  /*96540*/  HMMA.16816.F32.BF16 R24, R20, R10, R16 ;  /* 0x0000000a1418723c */ /* 0x010fe20000041810 */
[----:B------:R-:W0:Y:S04]  /*96550*/  LDSM.16.MT88.4 R16, [R8+0x43800] ;  /* 0x043800000810783b */ /* 0x000e280000004200 */
[----:B0-----:R-:W-:Y:S11]  /*96560*/  STL.64 [R1+0x3c28], R18 ;  /* 0x003c281201007387 */ /* 0x001ff60000100a00 */
[----:B------:R-:W-:Y:S07]  /*96570*/  @!UPT UIADD3 URZ, URZ, URZ, URZ ;  /* 0x0000003f3f3ff290 */ /* 0x000fee000fffe03f */
[----:B------:R-:W-:Y:S02]  /*96580*/  STL.64 [R1+0xf0], R24 ;  /* 0x0000f01801007387 */ /* 0x000fe40000100a00 */
[----:B------:R-:W-:Y:S02]  /*96590*/  STL.64 [R1+0xf8], R26 ;  /* 0x0000f81a01007387 */ /* 0x000fe40000100a00 */
[----:B------:R-:W0:Y:S04]  /*965a0*/  LDSM.16.M88.4 R24, [R9+0x180] ;  /* 0x000180000918783b */ /* 0x000e280000000200 */
[----:B------:R-:W-:Y:S04]  /*965b0*/  STL.64 [R1+0x3c20], R16 ;  /* 0x003c201001007387 */ /* 0x000fe80000100a00 */
[----:B0-----:R-:W-:Y:S01]  /*965c0*/  STL.64 [R1+0xc0], R24 ;  /* 0x0000c01801007387 */ /* 0x001fe20000100a00 */
[----:B------:R-:W-:-:S02]  /*965d0*/  IMAD.MOV.U32 R10, RZ, RZ, R24 ;  /* 0x000000ffff0a7224 */ /* 0x000fc400078e0018 */
[----:B------:R-:W-:Y:S02]  /*965e0*/  STL.64 [R1+0xc8], R26 ;  /* 0x0000c81a01007387 */ /* 0x000fe40000100a00 */
[----:B------:R-:W-:Y:S02]  /*965f0*/  IMAD.MOV.U32 R8, RZ, RZ, R25 ;  /* 0x000000ffff087224 */ /* 0x000fe400078e0019 */
[----:B------:R-:W0:Y:S01]  /*96600*/  LDSM.16.M88.4 R24, [R9+0x4180] ;  /* 0x004180000918783b */ /* 0x000e220000000200 */
[----:B------:R-:W-:-:S03]  /*96610*/  IMAD.MOV.U32 R18, RZ, RZ, R3 ;  /* 0x000000ffff127224 */ /* 0x000fc600078e0003 */
[----:B0-----:R-:W-:Y:S01]  /*96620*/  STL.64 [R1+0xb0], R24 ;  /* 0x0000b01801007387 */ /* 0x001fe20000100a00 */
[----:B------:R-:W-:Y:S02]  /*96630*/  IMAD.MOV.U32 R29, RZ, RZ, R24 ;  /* 0x000000ffff1d7224 */ /* 0x000fe400078e0018 */
[----:B------:R-:W-:Y:S02]  /*96640*/  STL.64 [R1+0xb8], R26 ;  /* 0x0000b81a01007387 */ /* 0x000fe40000100a00 */
[----:B------:R-:W-:Y:S02]  /*96650*/  IMAD.MOV.U32 R3, RZ, RZ, R25 ;  /* 0x000000ffff037224 */ /* 0x000fe400078e0019 */
[----:B------:R-:W0:Y:S04]  /*96660*/  LDSM.16.M88.4 R24, [R9+0x8180] ;  /* 0x008180000918783b */ /* 0x000e280000000200 */
[----:B------:R-:W-:Y:S04]  /*96670*/  STL [R1+0x3c18], R29 ;  /* 0x003c181d01007387 */ /* 0x000fe80000100800 */
[----:B0-----:R-:W-:Y:S01]  /*96680*/  STL.64 [R1+0xa0], R24 ;  /* 0x0000a01801007387 */ /* 0x001fe20000100a00 */
        /* <DEDUP_REMOVED lines=8> */
[----:B0-----:R-:W-:Y:S01]  /*96710*/  STL.64 [R1+0x80], R24 ;  /* 0x0000801801007387 */ /* 0x001fe20000100a00 */
[----:B------:R-:W-:Y:S02]  /*96720*/  STL.64 [R1+0x88], R26 ;  /* 0x0000881a01007387 */ /* 0x000fe40000100a00 */
[----:B------:R-:W2:Y:S02]  /*96730*/  LDL R7, [R1+0x384] ;  /* 0x0003840001077983 */ /* 0x000ea40000100800 */
[----:B------:R-:W0:Y:S01]  /*96740*/  LDSM.16.M88.4 R24, [R9+0x14180] ;  /* 0x014180000918783b */ /* 0x000e220000000200 */
[----:B--2---:R1:W-:Y:S03]  /*96750*/  STL [R1+0x3c30], R7 ;  /* 0x003c300701007387 */ /* 0x0043e60000100800 */
[----:B0-----:R-:W-:Y:S02]  /*96760*/  STL.64 [R1+0x70], R24 ;  /* 0x0000701801007387 */ /* 0x001fe40000100a00 */
[----:B------:R-:W-:Y:S02]  /*96770*/  STL.64 [R1+0x78], R26 ;  /* 0x0000781a01007387 */ /* 0x000fe40000100a00 */
[----:B------:R-:W0:Y:S01]  /*96780*/  LDSM.16.M88.4 R24, [R9+0x18180] ;  /* 0x018180000918783b */ /* 0x000e220000000200 */
[----:B-1----:R-:W-:-:S03]  /*96790*/  IMAD.MOV.U32 R7, RZ, RZ, R0 ;  /* 0x000000ffff077224 */ /* 0x002fc600078e0000 */
[----:B0-----:R-:W-:Y:S01]  /*967a0*/  STL.64 [R1+0x60], R24 ;  /* 0x0000601801007387 */ /* 0x001fe20000100a00 */
[----:B------:R0:W-:Y:S02]  /*967b0*/  STL.64 [R1+0x68], R26 ;  /* 0x0000681a01007387 */ /* 0x0001e40000100a00 */
[----:B------:R-:W-:Y:S02]  /*967c0*/  IMAD.MOV.U32 R29, RZ, RZ, R24 ;  /* 0x000000ffff1d7224 */ /* 0x000fe400078e0018 */
[----:B------:R-:W-:Y:S01]  /*967d0*/  IMAD.MOV.U32 R0, RZ, RZ, R25 ;  /* 0x000000ffff007224 */ /* 0x000fe200078e0019 */
[----:B0-----:R-:W2:Y:S01]  /*967e0*/  LDL.LU.64 R26, [R1+0x3c58] ;  /* 0x003c5800011a7983 */ /* 0x001ea20000300a00 */
[----:B------:R-:W2:Y:S02]  /*967f0*/  LDL.LU.64 R24, [R1+0x3c50] ;  /* 0x003c500001187983 */ /* 0x000ea40000300a00 */
[----:B--2---:R-:W-:Y:S01]  /*96800*/  HMMA.16816.F32.BF16 R16, R20, R18, R24 ;  /* 0x000000121410723c */ /* 0x004fe20000041818 */
[----:B------:R-:W2:Y:S11]  /*96810*/  LDL.LU.64 R24, [R1+0x3c48] ;  /* 0x003c480001187983 */ /* 0x000eb60000300a00 */
[----:B------:R-:W-:Y:S11]  /*96820*/  @!UPT UIADD3 URZ, URZ, URZ, URZ ;  /* 0x0000003f3f3ff290 */ /* 0x000ff6000fffe03f */
[----:B------:R-:W-:Y:S01]  /*96830*/  STL.64 [R1+0xe0], R16 ;  /* 0x0000e01001007387 */ /* 0x000fe20000100a00 */
[----:B------:R-:W-:Y:S02]  /*96840*/  STL.64 [R1+0xe8], R18 ;  /* 0x0000e81201007387 */ /* 0x000fe40000100a00 */
[----:B------:R-:W0:Y:S02]  /*96850*/  LDSM.16.M88.4 R16, [R9+0x1c180] ;  /* 0x01c180000910783b */ /* 0x000e240000000200 */
[----:B0-----:R0:W-:Y:S02]  /*96860*/  STL.64 [R1+0x50], R16 ;  /* 0x0000501001007387 */ /* 0x0011e40000100a00 */
[----:B------:R1:W-:Y:S02]  /*96870*/  STL.64 [R1+0x58], R18 ;  /* 0x0000581201007387 */ /* 0x0003e40000100a00 */
[----:B0-----:R-:W3:Y:S01]  /*96880*/  LDL.LU R16, [R1+0x2a0] ;  /* 0x0002a00001107983 */ /* 0x001ee20000300800 */
[----:B------:R-:W3:Y:S02]  /*96890*/  LDL.LU R17, [R1+0x2a4] ;  /* 0x0002a40001117983 */ /* 0x000ee40000300800 */
[----:B-1----:R-:W4:Y:S02]  /*968a0*/  LDL.LU R18, [R1+0x2a8] ;  /* 0x0002a80001127983 */ /* 0x002f240000300800 */
[----:B------:R-:W4:Y:S02]  /*968b0*/  LDL.LU R19, [R1+0x2ac] ;  /* 0x0002ac0001137983 */ /* 0x000f240000300800 */
[----:B----4-:R0:W-:Y:S01]  /*968c0*/  STL.64 [R1+0x3c40], R18 ;  /* 0x003c401201007387 */ /* 0x0101e20000100a00 */
[----:B---3--:R2:W-:Y:S02]  /*968d0*/  STL.64 [R1+0x3c38], R16 ;  /* 0x003c381001007387 */ /* 0x0085e40000100a00 */
[----:B0-----:R-:W-:-:S02]  /*968e0*/  IMAD.MOV.U32 R18, RZ, RZ, R13 ;  /* 0x000000ffff127224 */ /* 0x001fc400078e000d */
[----:B------:R-:W-:Y:S02]  /*968f0*/  IMAD.MOV.U32 R19, RZ, RZ, R12 ;  /* 0x000000ffff137224 */ /* 0x000fe400078e000c */
[----:B--2---:R-:W-:Y:S01]  /*96900*/  IMAD.MOV.U32 R16, RZ, RZ, R25 ;  /* 0x000000ffff107224 */ /* 0x004fe200078e0019 */
[----:B------:R-:W0:Y:S01]  /*96910*/  LDSM.16.M88.4 R12, [R9+0x20180] ;  /* 0x02018000090c783b */ /* 0x000e220000000200 */
[----:B------:R-:W-:Y:S02]  /*96920*/  IMAD.MOV.U32 R17, RZ, RZ, R24 ;  /* 0x000000ffff117224 */ /* 0x000fe400078e0018 */
[----:B------:R-:W1:Y:S01]  /*96930*/  LDSM.16.M88.4 R24, [R9+0x24180] ;  /* 0x024180000918783b */ /* 0x000e620000000200 */
[----:B0-----:R-:W-:Y:S03]  /*96940*/  STL.64 [R1+0x40], R12 ;  /* 0x0000400c01007387 */ /* 0x001fe60000100a00 */
[----:B------:R-:W-:Y:S02]  /*96950*/  STL.64 [R1+0x48], R14 ;  /* 0x0000480e01007387 */ /* 0x000fe40000100a00 */
[----:B------:R-:W0:Y:S04]  /*96960*/  LDSM.16.M88.4 R12, [R9+0x28180] ;  /* 0x02818000090c783b */ /* 0x000e280000000200 */
[----:B-1----:R-:W-:Y:S01]  /*96970*/  STL.64 [R1+0x30], R24 ;  /* 0x0000301801007387 */ /* 0x002fe20000100a00 */
[----:B------:R-:W-:Y:S02]  /*96980*/  STL.64 [R1+0x38], R26 ;  /* 0x0000381a01007387 */ /* 0x000fe40000100a00 */
[----:B------:R-:W1:Y:S02]  /*96990*/  LDSM.16.M88.4 R24, [R9+0x2c180] ;  /* 0x02c180000918783b */ /* 0x000e640000000200 */
[----:B0-----:R-:W-:Y:S02]  /*969a0*/  STL.64 [R1+0x20], R12 ;  /* 0x0000200c01007387 */ /* 0x001fe40000100a00 */
[----:B------:R-:W-:Y:S02]  /*969b0*/  STL.64 [R1+0x28], R14 ;  /* 0x0000280e01007387 */ /* 0x000fe40000100a00 */
[----:B-1----:R-:W-:Y:S02]  /*969c0*/  STL.64 [R1+0x10], R24 ;  /* 0x0000101801007387 */ /* 0x002fe40000100a00 */
[----:B------:R-:W-:Y:S02]  /*969d0*/  STL.64 [R1+0x18], R26 ;  /* 0x0000181a01007387 */ /* 0x000fe40000100a00 */
[----:B------:R-:W0:Y:S04]  /*969e0*/  LDSM.16.M88.4 R24, [R9+0x34180] ;  /* 0x034180000918783b */ /* 0x000e280000000200 */
[----:B------:R-:W1:Y:S04]  /*969f0*/  LDSM.16.M88.4 R12, [R9+0x30180] ;  /* 0x03018000090c783b */ /* 0x000e680000000200 */
[----:B0-----:R-:W-:Y:S01]  /*96a00*/  STL [R1+0x3920], R26 ;  /* 0x0039201a01007387 */ /* 0x001fe20000100800 */
[----:B-1----:R-:W-:Y:S02]  /*96a10*/  STL.64 [R1], R12 ;  /* 0x0000000c01007387 */ /* 0x002fe40000100a00 */
[----:B------:R-:W-:Y:S02]  /*96a20*/  STL.64 [R1+0x8], R14 ;  /* 0x0000080e01007387 */ /* 0x000fe40000100a00 */
[----:B------:R-:W0:Y:S04]  /*96a30*/  LDSM.16.M88.4 R12, [R9+0x38180] ;  /* 0x03818000090c783b */ /* 0x000e280000000200 */
[----:B------:R-:W-:Y:S04]  /*96a40*/  STL [R1+0x391c], R27 ;  /* 0x00391c1b01007387 */ /* 0x000fe80000100800 */
[----:B0-----:R-:W-:Y:S01]  /*96a50*/  STL [R1+0x3914], R14 ;  /* 0x0039140e01007387 */ /* 0x001fe20000100800 */
[----:B------:R-:W-:Y:S02]  /*96a60*/  STL [R1+0x3910], R15 ;  /* 0x0039100f01007387 */ /* 0x000fe40000100800 */
[----:B------:R0:W-:Y:S02]  /*96a70*/  STL.64 [R1+0x3b20], R12 ;  /* 0x003b200c01007387 */ /* 0x0001e40000100a00 */
[----:B0-----:R-:W-:-:S02]  /*96a80*/  IMAD.MOV.U32 R12, RZ, RZ, R10 ;  /* 0x000000ffff0c7224 */ /* 0x001fc400078e000a */
[----:B------:R-:W-:Y:S02]  /*96a90*/  IMAD.MOV.U32 R13, RZ, RZ, R8 ;  /* 0x000000ffff0d7224 */ /* 0x000fe400078e0008 */
[----:B------:R-:W0:Y:S04]  /*96aa0*/  LDSM.16.M88.4 R8, [R9+0x3c180] ;  /* 0x03c180000908783b */ /* 0x000e280000000200 */
[----:B0-----:R0:W-:Y:S01]  /*96ab0*/  STL [R1+0x39e8], R10 ;  /* 0x0039e80a01007387 */ /* 0x0011e20000100800 */
[----:B------:R1:W-:Y:S02]  /*96ac0*/  STL [R1+0x3998], R11 ;  /* 0x0039980b01007387 */ /* 0x0003e40000100800 */
[----:B0-----:R-:W-:Y:S02]  /*96ad0*/  IMAD.MOV.U32 R10, RZ, RZ, R5 ;  /* 0x000000ffff0a7224 */ /* 0x001fe400078e0005 */
[----:B-1----:R-:W-:-:S02]  /*96ae0*/  IMAD.MOV.U32 R11, RZ, RZ, R4 ;  /* 0x000000ffff0b7224 */ /* 0x002fc400078e0004 */
[C---:B------:R-:W-:Y:S01]  /*96af0*/  HMMA.16816.F32.BF16 R4, R20.reuse, R6, R16 ;  /* 0x000000061404723c */ /* 0x040fe20000041810 */
[----:B------:R0:W-:Y:S04]  /*96b00*/  STL.64 [R1+0x3bf0], R8 ;  /* 0x003bf00801007387 */ /* 0x0001e80000100a00 */
[----:B0-----:R-:W2:Y:S01]  /*96b10*/  LDL.LU R8, [R1+0x290] ;  /* 0x0002900001087983 */ /* 0x001ea20000300800 */
[----:B------:R-:W2:Y:S02]  /*96b20*/  LDL.LU R9, [R1+0x294] ;  /* 0x0002940001097983 */ /* 0x000ea40000300800 */
[----:B------:R-:W3:Y:S02]  /*96b30*/  LDL.LU.64 R18, [R1+0x3c40] ;  /* 0x003c400001127983 */ /* 0x000ee40000300a00 */
[----:B------:R-:W3:Y:S11]  /*96b40*/  LDL.LU.64 R16, [R1+0x3c38] ;  /* 0x003c380001107983 */ /* 0x000ef60000300a00 */
[----:B------:R-:W-:Y:S02]  /*96b50*/  @!UPT UIADD3 URZ, URZ, URZ, URZ ;  /* 0x0000003f3f3ff290 */ /* 0x000fe4000fffe03f */
[----:B------:R-:W-:Y:S01]  /*96b60*/  STL.64 [R1+0xd0], R4 ;  /* 0x0000d00401007387 */ /* 0x000fe20000100a00 */
[----:B------:R0:W-:Y:S03]  /*96b70*/  STL.64 [R1+0xd8], R6 ;  /* 0x0000d80601007387 */ /* 0x0001e60000100a00 */
[----:B0-----:R-:W4:Y:S04]  /*96b80*/  LDL.LU R7, [R1+0x3c30] ;  /* 0x003c300001077983 */ /* 0x001f280000300800 */
[----:B----4-:R-:W0:Y:S04]  /*96b90*/  LDSM.16.MT88.4 R4, [R7+0x43800] ;  /* 0x043800000704783b */ /* 0x010e280000004200 */
[----:B0-----:R-:W-:Y:S01]  /*96ba0*/  STL [R1+0x3b0c], R4 ;  /* 0x003b0c0401007387 */ /* 0x001fe20000100800 */
[----:B------:R-:W-:Y:S02]  /*96bb0*/  STL [R1+0x3b08], R5 ;  /* 0x003b080501007387 */ /* 0x000fe40000100800 */
[----:B------:R0:W-:Y:S02]  /*96bc0*/  STL [R1+0x3b04], R6 ;  /* 0x003b040601007387 */ /* 0x0001e40000100800 */
[----:B------:R1:W-:Y:S01]  /*96bd0*/  STL [R1+0x3b00], R7 ;  /* 0x003b000701007387 */ /* 0x0003e20000100800 */
[----:B0-----:R-:W3:Y:S01]  /*96be0*/  LDL.LU R6, [R1+0x218] ;  /* 0x0002180001067983 */ /* 0x001ee20000300800 */
[----:B-1----:R-:W3:Y:S02]  /*96bf0*/  LDL.LU R7, [R1+0x21c] ;  /* 0x00021c0001077983 */ /* 0x002ee40000300800 */
[----:B---3--:R-:W-:Y:S01]  /*96c00*/  HMMA.16816.F32.BF16 R20, R20, R6, R16 ;  /* 0x000000061414723c */ /* 0x008fe20000041810 */
[----:B------:R-:W2:Y:S01]  /*96c10*/  LDL.LU.64 R18, [R1+0x3c28] ;  /* 0x003c280001127983 */ /* 0x000ea20000300a00 */
[----:B------:R-:W2:Y:S06]  /*96c20*/  LDL.LU.64 R16, [R1+0x3c20] ;  /* 0x003c200001107983 */ /* 0x000eac0000300a00 */
[----:B--2---:R-:W-:Y:S07]  /*96c30*/  HMMA.16816.F32.BF16 R4, R16, R12, R8 ;  /* 0x0000000c1004723c */ /* 0x004fee0000041808 */
[----:B------:R-:W-:-:S02]  /*96c40*/  IMAD.MOV.U32 R12, RZ, RZ, R29 ;  /* 0x000000ffff0c7224 */ /* 0x000fc400078e001d */
[----:B------:R-:W-:Y:S11]  /*96c50*/  IMAD.MOV.U32 R13, RZ, RZ, R0 ;  /* 0x000000ffff0d7224 */ /* 0x000ff600078e0000 */
[----:B------:R-:W-:Y:S03]  /*96c60*/  @!UPT UIADD3 URZ, URZ, URZ, URZ ;  /* 0x0000003f3f3ff290 */ /* 0x000fe6000fffe03f */
[----:B------:R-:W-:Y:S01]  /*96c70*/  STL.64 [R1+0x2c0], R4 ;  /* 0x0002c00401007387 */ /* 0x000fe20000100a00 */
[----:B------:R-:W-:Y:S02]  /*96c80*/  STL.64 [R1+0x1d0], R20 ;  /* 0x0001d01401007387 */ /* 0x000fe40000100a00 */
[----:B------:R-:W-:Y:S02]  /*96c90*/  STL.64 [R1+0x1d8], R22 ;  /* 0x0001d81601007387 */ /* 0x000fe40000100a00 */
[----:B------:R-:W-:Y:S01]  /*96ca0*/  STL [R1+0x2c8], R6 ;  /* 0x0002c80601007387 */ /* 0x000fe20000100800 */
[----:B------:R-:W2:Y:S01]  /*96cb0*/  LDL.LU R29, [R1+0x3c18] ;  /* 0x003c1800011d7983 */ /* 0x000ea20000300800 */
[----:B------:R-:W3:Y:S02]  /*96cc0*/  LDL.LU R0, [R1+0x3c14] ;  /* 0x003c140001007983 */ /* 0x000ee40000300800 */
[----:B------:R-:W4:Y:S02]  /*96cd0*/  LDL.LU R8, [R1+0x280] ;  /* 0x0002800001087983 */ /* 0x000f240000300800 */
[----:B------:R-:W4:Y:S01]  /*96ce0*/  LDL.LU R9, [R1+0x284] ;  /* 0x0002840001097983 */ /* 0x000f220000300800 */
[----:B------:R-:W4:Y:S01]  /*96cf0*/  LDL.LU R10, [R1+0x288] ;  /* 0x00028800010a7983 */ /* 0x000f220000300800 */
[----:B------:R-:W4:Y:S02]  /*96d00*/  LDL.LU R11, [R1+0x28c] ;  /* 0x00028c00010b7983 */ /* 0x000f240000300800 */
[----:B------:R0:W-:Y:S02]  /*96d10*/  STL.64 [R1+0x3ba0], R12 ;  /* 0x003ba00c01007387 */ /* 0x0001e40000100a00 */
[----:B0-----:R-:W2:Y:S04]  /*96d20*/  LDL.LU.64 R12, [R1+0x70] ;  /* 0x00007000010c7983 */ /* 0x001ea80000300a00 */
[----:B--2---:R0:W-:Y:S04]  /*96d30*/  STL.64 [R1+0x3bb8], R12 ;  /* 0x003bb80c01007387 */ /* 0x0041e80000100a00 */
[----:B0-----:R-:W2:Y:S01]  /*96d40*/  LDL.LU.64 R12, [R1+0x80] ;  /* 0x00008000010c7983 */ /* 0x001ea20000300a00 */
[----:B------:R-:W-:-:S03]  /*96d50*/  IMAD.MOV.U32 R26, RZ, RZ, R7 ;  /* 0x000000ffff1a7224 */ /* 0x000fc600078e0007 */
[----:B--2---:R0:W-:Y:S02]  /*96d60*/  STL.64 [R1+0x3bc0], R12 ;  /* 0x003bc00c01007387 */ /* 0x0041e40000100a00 */
[----:B0-----:R-:W-:Y:S02]  /*96d70*/  IMAD.MOV.U32 R12, RZ, RZ, R2 ;  /* 0x000000ffff0c7224 */ /* 0x001fe400078e0002 */
[----:B------:R-:W-:Y:S01]  /*96d80*/  IMAD.MOV.U32 R13, RZ, RZ, R28 ;  /* 0x000000ffff0d7224 */ /* 0x000fe200078e001c */
[----:B------:R-:W2:Y:S01]  /*96d90*/  LDL.LU R2, [R1+0x3c10] ;  /* 0x003c100001027983 */ /* 0x000ea20000300800 */
[----:B------:R-:W2:Y:S02]  /*96da0*/  LDL.LU R28, [R1+0x3c0c] ;  /* 0x003c0c00011c7983 */ /* 0x000ea40000300800 */
[----:B------:R-:W2:Y:S02]  /*96db0*/  LDL.LU R4, [R1+0x270] ;  /* 0x0002700001047983 */ /* 0x000ea40000300800 */
[----:B------:R-:W2:Y:S01]  /*96dc0*/  LDL.LU R5, [R1+0x274] ;  /* 0x0002740001057983 */ /* 0x000ea20000300800 */
[----:B------:R-:W2:Y:S01]  /*96dd0*/  LDL.LU R6, [R1+0x278] ;  /* 0x0002780001067983 */ /* 0x000ea20000300800 */
[----:B------:R-:W2:Y:S03]  /*96de0*/  LDL.LU R7, [R1+0x27c] ;  /* 0x00027c0001077983 */ /* 0x000ea60000300800 */
[----:B--2---:R-:W-:Y:S01]  /*96df0*/  STL.64 [R1+0x3be8], R6 ;  /* 0x003be80601007387 */ /* 0x004fe20000100a00 */
[----:B------:R0:W-:Y:S02]  /*96e00*/  STL.64 [R1+0x3be0], R4 ;  /* 0x003be00401007387 */ /* 0x0001e40000100a00 */
[----:B0-----:R-:W-:-:S02]  /*96e10*/  IMAD.MOV.U32 R4, RZ, RZ, R29 ;  /* 0x000000ffff047224 */ /* 0x001fc400078e001d */
[----:B------:R-:W-:Y:S01]  /*96e20*/  IMAD.MOV.U32 R5, RZ, RZ, R3 ;  /* 0x000000ffff057224 */ /* 0x000fe200078e0003 */
[----:B------:R-:W2:Y:S01]  /*96e30*/  LDL.LU R29, [R1+0x3c08] ;  /* 0x003c0800011d7983 */ /* 0x000ea20000300800 */
[----:B------:R-:W3:Y:S02]  /*96e40*/  LDL.LU R3, [R1+0x3c04] ;  /* 0x003c040001037983 */ /* 0x000ee40000300800 */
[----:B------:R0:W-:Y:S02]  /*96e50*/  STL.64 [R1+0x3bd8], R12 ;  /* 0x003bd80c01007387 */ /* 0x0001e40000100a00 */
[----:B0-----:R-:W3:Y:S01]  /*96e60*/  LDL.LU.64 R12, [R1+0xa0] ;  /* 0x0000a000010c7983 */ /* 0x001ee20000300a00 */
[----:B------:R-:W3:Y:S02]  /*96e70*/  LDL.LU R20, [R1+0x230] ;  /* 0x0002300001147983 */ /* 0x000ee40000300800 */
[----:B------:R-:W3:Y:S02]  /*96e80*/  LDL.LU R21, [R1+0x234] ;  /* 0x0002340001157983 */ /* 0x000ee40000300800 */
[----:B------:R-:W-:-:S02]  /*96e90*/  IMAD.MOV.U32 R22, RZ, RZ, R28 ;  /* 0x000000ffff167224 */ /* 0x000fc400078e001c */
[----:B------:R-:W4:Y:S01]  /*96ea0*/  LDL.LU R28, [R1+0x3c00] ;  /* 0x003c0000011c7983 */ /* 0x000f220000300800 */
[----:B--2---:R-:W-:-:S03]  /*96eb0*/  IMAD.MOV.U32 R23, RZ, RZ, R29 ;  /* 0x000000ffff177224 */ /* 0x004fc600078e001d */
[----:B------:R-:W2:Y:S02]  /*96ec0*/  LDL.LU R29, [R1+0x3bfc] ;  /* 0x003bfc00011d7983 */ /* 0x000ea40000300800 */
[----:B------:R0:W-:Y:S02]  /*96ed0*/  STL.64 [R1+0x3bb0], R22 ;  /* 0x003bb01601007387 */ /* 0x0001e40000100a00 */
[----:B---3--:R1:W-:Y:S01]  /*96ee0*/  STL.64 [R1+0x3ba8], R20 ;  /* 0x003ba81401007387 */ /* 0x0083e20000100a00 */
[----:B0-----:R-:W-:-:S03]  /*96ef0*/  IMAD.MOV.U32 R22, RZ, RZ, R3 ;  /* 0x000000ffff167224 */ /* 0x001fc600078e0003 */
[----:B-1----:R-:W3:Y:S01]  /*96f00*/  LDL.LU R20, [R1+0x240] ;  /* 0x0002400001147983 */ /* 0x002ee20000300800 */
[----:B------:R-:W3:Y:S02]  /*96f10*/  LDL.LU R21, [R1+0x244] ;  /* 0x0002440001157983 */ /* 0x000ee40000300800 */
[----:B------:R-:W2:Y:S02]  /*96f20*/  LDL.LU R3, [R1+0x3bf8] ;  /* 0x003bf80001037983 */ /* 0x000ea40000300800 */
[----:B------:R-:W2:Y:S01]  /*96f30*/  LDL.LU R23, [R1+0x24c] ;  /* 0x00024c0001177983 */ /* 0x000ea20000300800 */
[----:B----4-:R-:W-:Y:S11]  /*96f40*/  HMMA.16816.F32.BF16 R4, R16, R4, R8 ;  /* 0x000000041004723c */ /* 0x010ff60000041808 */
[----:B------:R-:W-:Y:S11]  /*96f50*/  @!UPT UIADD3 URZ, URZ, URZ, URZ ;  /* 0x0000003f3f3ff290 */ /* 0x000ff6000fffe03f */
[----:B------:R-:W-:Y:S02]  /*96f60*/  @!UPT UIADD3 URZ, URZ, URZ, URZ ;  /* 0x0000003f3f3ff290 */ /* 0x000fe4000fffe03f */
[----:B------:R-:W-:Y:S01]  /*96f70*/  IMAD.MOV.U32 R10, RZ, RZ, R6 ;  /* 0x000000ffff0a7224 */ /* 0x000fe200078e0006 */
[----:B--2---:R-:W-:Y:S01]  /*96f80*/  STL.64 [R1+0x3bd0], R22 ;  /* 0x003bd01601007387 */ /* 0x004fe20000100a00 */
[----:B---3--:R0:W-:Y:S03]  /*96f90*/  STL.64 [R1+0x3bc8], R20 ;  /* 0x003bc81401007387 */ /* 0x0081e60000100a00 */
[----:B0-----:R-:W2:Y:S01]  /*96fa0*/  LDL.LU R20, [R1+0x260] ;  /* 0x0002600001147983 */ /* 0x001ea20000300800 */
[----:B------:R-:W2:Y:S02]  /*96fb0*/  LDL.LU R21, [R1+0x264] ;  /* 0x0002640001157983 */ /* 0x000ea40000300800 */
[----:B------:R-:W2:Y:S02]  /*96fc0*/  LDL.LU R22, [R1+0x268] ;  /* 0x0002680001167983 */ /* 0x000ea40000300800 */
[----:B------:R-:W3:Y:S01]  /*96fd0*/  LDL R27, [R1+0x380] ;  /* 0x00038000011b7983 */ /* 0x000ee20000100800 */
[----:B------:R-:W-:Y:S01]  /*96fe0*/  STL [R1+0x3ab8], R26 ;  /* 0x003ab81a01007387 */ /* 0x000fe20000100800 */
[----:B------:R-:W-:Y:S02]  /*96ff0*/  STL.64 [R1+0x3b60], R24 ;  /* 0x003b601801007387 */ /* 0x000fe40000100a00 */
[----:B------:R-:W-:-:S02]  /*97000*/  IMAD.MOV.U32 R23, RZ, RZ, R3 ;  /* 0x000000ffff177224 */ /* 0x000fc400078e0003 */
[----:B------:R-:W4:Y:S01]  /*97010*/  LDL.LU.64 R8, [R1+0x3bf0] ;  /* 0x003bf00001087983 */ /* 0x000f220000300a00 */
[----:B------:R0:W-:Y:S01]  /*97020*/  STL.64 [R1+0x2b0], R4 ;  /* 0x0002b00401007387 */ /* 0x0001e20000100a00 */
[----:B------:R-:W-:Y:S02]  /*97030*/  IMAD.MOV.U32 R3, RZ, RZ, R7 ;  /* 0x000000ffff037224 */ /* 0x000fe400078e0007 */
[----:B------:R-:W2:Y:S01]  /*97040*/  LDL.LU.64 R6, [R1+0x3be8] ;  /* 0x003be80001067983 */ /* 0x000ea20000300a00 */
[----:B0-----:R-:W2:Y:S01]  /*97050*/  LDL.LU.64 R4, [R1+0x3be0] ;  /* 0x003be00001047983 */ /* 0x001ea20000300a00 */
[----:B------:R-:W-:Y:S01]  /*97060*/  STL [R1+0x3b98], R10 ;  /* 0x003b980a01007387 */ /* 0x000fe20000100800 */
[C---:B--2---:R-:W-:Y:S02]  /*97070*/  HMMA.16816.F32.BF16 R4, R16.reuse, R12, R4 ;  /* 0x0000000c1004723c */ /* 0x044fe40000041804 */
[----:B----4-:R0:W-:Y:S04]  /*97080*/  STL.64 [R1+0x3b90], R8 ;  /* 0x003b900801007387 */ /* 0x0101e80000100a00 */
[----:B0-----:R-:W2:Y:S01]  /*97090*/  LDL.LU R8, [R1+0x250] ;  /* 0x0002500001087983 */ /* 0x001ea20000300800 */
[----:B------:R-:W2:Y:S02]  /*970a0*/  LDL.LU R9, [R1+0x254] ;  /* 0x0002540001097983 */ /* 0x000ea40000300800 */
[----:B------:R-:W-:Y:S11]  /*970b0*/  STL [R1+0x3aa8], R3 ;  /* 0x003aa80301007387 */ /* 0x000ff60000100800 */
[----:B------:R-:W-:Y:S03]  /*970c0*/  @!UPT UIADD3 URZ, URZ, URZ, URZ ;  /* 0x0000003f3f3ff290 */ /* 0x000fe6000fffe03f */
[----:B------:R-:W-:Y:S01]  /*970d0*/  STL.64 [R1+0x2a0], R4 ;  /* 0x0002a00401007387 */ /* 0x000fe20000100a00 */
[----:B------:R0:W-:Y:S02]  /*970e0*/  STL.64 [R1+0x2a8], R6 ;  /* 0x0002a80601007387 */ /* 0x0001e40000100a00 */
[----:B0-----:R-:W-:Y:S02]  /*970f0*/  IMAD.MOV.U32 R6, RZ, RZ, R12 ;  /* 0x000000ffff067224 */ /* 0x001fe400078e000c */
[----:B------:R-:W-:Y:S02]  /*97100*/  IMAD.MOV.U32 R7, RZ, RZ, R13 ;  /* 0x000000ffff077224 */ /* 0x000fe400078e000d */
[----:B------:R-:W4:Y:S02]  /*97110*/  LDL.LU.64 R12, [R1+0x3bd8] ;  /* 0x003bd800010c7983 */ /* 0x000f240000300a00 */
[----:B----4-:R-:W-:Y:S02]  /*97120*/  HMMA.16816.F32.BF16 R12, R16, R12, R20 ;  /* 0x0000000c100c723c */ /* 0x010fe40000041814 */
[----:B------:R-:W4:Y:S01]  /*97130*/  LDL.LU.64 R22, [R1+0x3bd0] ;  /* 0x003bd00001167983 */ /* 0x000f220000300a00 */
[----:B------:R-:W4:Y:S11]  /*97140*/  LDL.LU.64 R20, [R1+0x3bc8] ;  /* 0x003bc80001147983 */ /* 0x000f360000300a00 */
[----:B------:R-:W-:Y:S09]  /*97150*/  @!UPT UIADD3 URZ, URZ, URZ, URZ ;  /* 0x0000003f3f3ff290 */ /* 0x000ff2000fffe03f */
[----:B------:R0:W-:Y:S01]  /*97160*/  STL.64 [R1+0x290], R12 ;  /* 0x0002900c01007387 */ /* 0x0001e20000100a00 */
[----:B------:R-:W-:Y:S03]  /*97170*/  STL.64 [R1+0x298], R14 ;  /* 0x0002980e01007387 */ /* 0x000fe60000100a00 */
[----:B0-----:R-:W2:Y:S01]  /*97180*/  LDL.LU.64 R12, [R1+0x3bc0] ;  /* 0x003bc000010c7983 */ /* 0x001ea20000300a00 */
[----:B------:R-:W-:Y:S02]  /*97190*/  IMAD.MOV.U32 R10, RZ, RZ, R29 ;  /* 0x000000ffff0a7224 */ /* 0x000fe400078e001d */
[----:B------:R-:W-:-:S07]  /*971a0*/  IMAD.MOV.U32 R11, RZ, RZ, R28 ;  /* 0x000000ffff0b7224 */ /* 0x000fce00078e001c */
[----:B--2---:R-:W-:Y:S01]  /*971b0*/  HMMA.16816.F32.BF16 R8, R16, R12, R8 ;  /* 0x0000000c1008723c */ /* 0x004fe20000041808 */
[----:B------:R-:W-:Y:S02]  /*971c0*/  IMAD.MOV.U32 R4, RZ, RZ, R12 ;  /* 0x000000ffff047224 */ /* 0x000fe400078e000c */
[----:B------:R-:W-:Y:S02]  /*971d0*/  IMAD.MOV.U32 R5, RZ, RZ, R13 ;  /* 0x000000ffff057224 */ /* 0x000fe400078e000d */
[----:B------:R-:W4:Y:S11]  /*971e0*/  LDL.LU.64 R12, [R1+0x3bb8] ;  /* 0x003bb800010c7983 */ /* 0x000f360000300a00 */
[----:B------:R-:W-:Y:S07]  /*971f0*/  @!UPT UIADD3 URZ, URZ, URZ, URZ ;  /* 0x0000003f3f3ff290 */ /* 0x000fee000fffe03f */
[----:B------:R0:W-:Y:S01]  /*97200*/  STL.64 [R1+0x280], R8 ;  /* 0x0002800801007387 */ /* 0x0001e20000100a00 */
[----:B------:R-:W-:Y:S02]  /*97210*/  IMAD.MOV.U32 R28, RZ, RZ, R11 ;  /* 0x000000ffff1c7224 */ /* 0x000fe400078e000b */
[----:B------:R-:W-:Y:S01]  /*97220*/  IMAD.MOV.U32 R29, RZ, RZ, R10 ;  /* 0x000000ffff1d7224 */ /* 0x000fe200078e000a */
[----:B0-----:R-:W2:Y:S01]  /*97230*/  LDL.LU.64 R8, [R1+0x50] ;  /* 0x0000500001087983 */ /* 0x001ea20000300a00 */
[----:B------:R-:W-:Y:S02]  /*97240*/  STL.64 [R1+0x3b18], R6 ;  /* 0x003b180601007387 */ /* 0x000fe40000100a00 */
[----:B------:R0:W-:Y:S02]  /*97250*/  STL.64 [R1+0x3b10], R4 ;  /* 0x003b100401007387 */ /* 0x0001e40000100a00 */
[----:B0-----:R-:W2:Y:S01]  /*97260*/  LDL.LU R4, [R1+0x310] ;  /* 0x0003100001047983 */ /* 0x001ea20000300800 */
[----:B------:R-:W2:Y:S02]  /*97270*/  LDL.LU R5, [R1+0x314] ;  /* 0x0003140001057983 */ /* 0x000ea40000300800 */
[----:B------:R-:W-:Y:S02]  /*97280*/  STL [R1+0x3ab0], R28 ;  /* 0x003ab01c01007387 */ /* 0x000fe40000100800 */
[----:B------:R-:W-:Y:S02]  /*97290*/  STL [R1+0x3aac], R29 ;  /* 0x003aac1d01007387 */ /* 0x000fe40000100800 */
[----:B------:R-:W-:-:S02]  /*972a0*/  IMAD.MOV.U32 R6, RZ, RZ, R2 ;  /* 0x000000ffff067224 */ /* 0x000fc400078e0002 */
[----:B------:R-:W-:Y:S01]  /*972b0*/  IMAD.MOV.U32 R7, RZ, RZ, R0 ;  /* 0x000000ffff077224 */ /* 0x000fe200078e0000 */
        /* <DEDUP_REMOVED lines=9> */
[C---:B----4-:R-:W-:Y:S01]  /*97350*/  HMMA.16816.F32.BF16 R12, R16.reuse, R12, R20 ;  /* 0x0000000c100c723c */ /* 0x050fe20000041814 */
[----:B---3--:R-:W0:Y:S11]  /*97360*/  LDSM.16.MT88.4 R20, [R27+0x43c00] ;  /* 0x043c00001b14783b */ /* 0x008e360000004200 */
[----:B------:R-:W-:Y:S11]  /*97370*/  @!UPT UIADD3 URZ, URZ, URZ, URZ ;  /* 0x0000003f3f3ff290 */ /* 0x000ff6000fffe03f */
[----:B------:R1:W-:Y:S01]  /*97380*/  STL.64 [R1+0x260], R12 ;  /* 0x0002600c01007387 */ /* 0x0003e20000100a00 */
[----:B------:R3:W-:Y:S03]  /*97390*/  STL.64 [R1+0x268], R14 ;  /* 0x0002680e01007387 */ /* 0x0007e60000100a00 */
[----:B-1----:R-:W4:Y:S01]  /*973a0*/  LDL.LU R12, [R1+0x1f0] ;  /* 0x0001f000010c7983 */ /* 0x002f220000300800 */
[----:B------:R-:W4:Y:S02]  /*973b0*/  LDL.LU R13, [R1+0x1f4] ;  /* 0x0001f400010d7983 */ /* 0x000f240000300800 */
[----:B---3--:R-:W3:Y:S02]  /*973c0*/  LDL.LU R14, [R1+0x1f8] ;  /* 0x0001f800010e7983 */ /* 0x008ee40000300800 */
[----:B------:R-:W3:Y:S01]  /*973d0*/  LDL.LU R15, [R1+0x1fc] ;  /* 0x0001fc00010f7983 */ /* 0x000ee20000300800 */
[----:B------:R-:W2:Y:S01]  /*973e0*/  LDL.LU R24, [R1+0x220] ;  /* 0x0002200001187983 */ /* 0x000ea20000300800 */
[----:B------:R-:W2:Y:S02]  /*973f0*/  LDL.LU R25, [R1+0x224] ;  /* 0x0002240001197983 */ /* 0x000ea40000300800 */
[----:B------:R-:W2:Y:S02]  /*97400*/  LDL.LU R26, [R1+0x228] ;  /* 0x00022800011a7983 */ /* 0x000ea40000300800 */
[----:B------:R-:W2:Y:S02]  /*97410*/  LDL.LU R27, [R1+0x22c] ;  /* 0x00022c00011b7983 */ /* 0x000ea40000300800 */
[----:B--2---:R-:W-:Y:S01]  /*97420*/  STL.64 [R1+0x3b78], R26 ;  /* 0x003b781a01007387 */ /* 0x004fe20000100a00 */
[----:B------:R1:W-:Y:S03]  /*97430*/  STL.64 [R1+0x3b70], R24 ;  /* 0x003b701801007387 */ /* 0x0003e60000100a00 */
[----:B-1----:R-:W2:Y:S01]  /*97440*/  LDL.LU R24, [R1+0x2f0] ;  /* 0x0002f00001187983 */ /* 0x002ea20000300800 */
[----:B------:R-:W2:Y:S02]  /*97450*/  LDL.LU R25, [R1+0x2f4] ;  /* 0x0002f40001197983 */ /* 0x000ea40000300800 */
[----:B------:R-:W2:Y:S02]  /*97460*/  LDL.LU R26, [R1+0x2f8] ;  /* 0x0002f800011a7983 */ /* 0x000ea40000300800 */
[----:B------:R-:W2:Y:S02]  /*97470*/  LDL.LU R27, [R1+0x2fc] ;  /* 0x0002fc00011b7983 */ /* 0x000ea40000300800 */
[----:B--2---:R-:W-:Y:S01]  /*97480*/  STL.64 [R1+0x3b88], R26 ;  /* 0x003b881a01007387 */ /* 0x004fe20000100a00 */
[----:B------:R1:W-:Y:S03]  /*97490*/  STL.64 [R1+0x3b80], R24 ;  /* 0x003b801801007387 */ /* 0x0003e60000100a00 */
[----:B-1----:R-:W2:Y:S01]  /*974a0*/  LDL.LU.64 R24, [R1+0x40] ;  /* 0x0000400001187983 */ /* 0x002ea20000300a00 */
[----:B---3--:R-:W-:Y:S02]  /*974b0*/  STL.64 [R1+0x3b30], R14 ;  /* 0x003b300e01007387 */ /* 0x008fe40000100a00 */
[----:B----4-:R1:W-:Y:S02]  /*974c0*/  STL.64 [R1+0x3b28], R12 ;  /* 0x003b280c01007387 */ /* 0x0103e40000100a00 */
[----:B-1----:R-:W3:Y:S04]  /*974d0*/  LDL.LU.64 R12, [R1] ;  /* 0x00000000010c7983 */ /* 0x002ee80000300a00 */
[----:B---3--:R1:W-:Y:S04]  /*974e0*/  STL.64 [R1+0x3b48], R12 ;  /* 0x003b480c01007387 */ /* 0x0083e80000100a00 */
[----:B-1----:R-:W3:Y:S01]  /*974f0*/  LDL.LU.64 R12, [R1+0x10] ;  /* 0x00001000010c7983 */ /* 0x002ee20000300a00 */
[----:B------:R-:W-:Y:S03]  /*97500*/  HMMA.16816.F32.BF16 R4, R16, R8, R4 ;  /* 0x000000081004723c */ /* 0x000fe60000041804 */
[----:B---3--:R1:W-:Y:S04]  /*97510*/  STL.64 [R1+0x3b68], R12 ;  /* 0x003b680c01007387 */ /* 0x0083e80000100a00 */
[----:B-1----:R-:W3:Y:S01]  /*97520*/  LDL.LU.64 R12, [R1+0x20] ;  /* 0x00002000010c7983 */ /* 0x002ee20000300a00 */
[----:B0-----:R-:W-:Y:S02]  /*97530*/  STL.64 [R1+0x39f8], R22 ;  /* 0x0039f81601007387 */ /* 0x001fe40000100a00 */
[----:B------:R0:W-:Y:S02]  /*97540*/  STL.64 [R1+0x39f0], R20 ;  /* 0x0039f01401007387 */ /* 0x0001e40000100a00 */
[----:B------:R-:W4:Y:S02]  /*97550*/  LDL.LU R10, [R1+0x3b98] ;  /* 0x003b9800010a7983 */ /* 0x000f240000300800 */
[----:B0-----:R-:W-:-:S02]  /*97560*/  IMAD.MOV.U32 R21, RZ, RZ, R8 ;  /* 0x000000ffff157224 */ /* 0x001fc400078e0008 */
[----:B------:R-:W-:Y:S02]  /*97570*/  IMAD.MOV.U32 R20, RZ, RZ, R9 ;  /* 0x000000ffff147224 */ /* 0x000fe400078e0009 */
[----:B------:R-:W2:Y:S06]  /*97580*/  LDL.LU.64 R8, [R1+0x3b90] ;  /* 0x003b900001087983 */ /* 0x000eac0000300a00 */
[----:B------:R-:W-:Y:S02]  /*97590*/  IMAD.MOV.U32 R11, RZ, RZ, R4 ;  /* 0x000000ffff0b7224 */ /* 0x000fe400078e0004 */
[----:B------:R-:W-:Y:S02]  /*975a0*/  STL [R1+0x254], R5 ;  /* 0x0002540501007387 */ /* 0x000fe40000100800 */
[----:B------:R-:W-:Y:S01]  /*975b0*/  STL.64 [R1+0x258], R6 ;  /* 0x0002580601007387 */ /* 0x000fe20000100a00 */
[----:B----4-:R-:W-:Y:S04]  /*975c0*/  STL.64 [R1+0x3b40], R10 ;  /* 0x003b400a01007387 */ /* 0x010fe80000100a00 */
[----:B--2---:R0:W-:Y:S04]  /*975d0*/  STL.64 [R1+0x3b38], R8 ;  /* 0x003b380801007387 */ /* 0x0041e80000100a00 */
        /* <DEDUP_REMOVED lines=10> */
[----:B------:R-:W4:Y:S01]  /*97680*/  LDL.LU R4, [R1+0x2d0] ;  /* 0x0002d00001047983 */ /* 0x000f220000300800 */
[----:B------:R-:W4:Y:S02]  /*97690*/  LDL.LU R5, [R1+0x2d4] ;  /* 0x0002d40001057983 */ /* 0x000f240000300800 */
[----:B------:R-:W4:Y:S02]  /*976a0*/  LDL.LU R6, [R1+0x2d8] ;  /* 0x0002d80001067983 */ /* 0x000f240000300800 */
[----:B------:R-:W4:Y:S01]  /*976b0*/  LDL.LU R7, [R1+0x2dc] ;  /* 0x0002dc0001077983 */ /* 0x000f220000300800 */
[----:B------:R0:W-:Y:S01]  /*976c0*/  STL [R1+0x3abc], R20 ;  /* 0x003abc1401007387 */ /* 0x0001e20000100800 */
[----:B------:R1:W-:Y:S03]  /*976d0*/  STL [R1+0x3ab4], R21 ;  /* 0x003ab41501007387 */ /* 0x0003e60000100800 */
[----:B0-----:R-:W2:Y:S01]  /*976e0*/  LDL.LU R20, [R1+0x300] ;  /* 0x0003000001147983 */ /* 0x001ea20000300800 */
[----:B-1----:R-:W2:Y:S02]  /*976f0*/  LDL.LU R21, [R1+0x304] ;  /* 0x0003040001157983 */ /* 0x002ea40000300800 */
[----:B------:R-:W2:Y:S02]  /*97700*/  LDL.LU R22, [R1+0x308] ;  /* 0x0003080001167983 */ /* 0x000ea40000300800 */
[----:B------:R-:W2:Y:S02]  /*97710*/  LDL.LU R23, [R1+0x30c] ;  /* 0x00030c0001177983 */ /* 0x000ea40000300800 */
[C---:B--2---:R-:W-:Y:S11]  /*97720*/  HMMA.16816.F32.BF16 R20, R16.reuse, R24, R20 ;  /* 0x000000181014723c */ /* 0x044ff60000041814 */
[----:B------:R-:W-:Y:S11]  /*97730*/  @!UPT UIADD3 URZ, URZ, URZ, URZ ;  /* 0x0000003f3f3ff290 */ /* 0x000ff6000fffe03f */
[----:B------:R-:W-:Y:S01]  /*97740*/  @!UPT UIADD3 URZ, URZ, URZ, URZ ;  /* 0x0000003f3f3ff290 */ /* 0x000fe2000fffe03f */
[----:B------:R-:W-:Y:S01]  /*97750*/  STL.64 [R1+0x240], R20 ;  /* 0x0002401401007387 */ /* 0x000fe20000100a00 */
[----:B------:R0:W-:Y:S02]  /*97760*/  STL.64 [R1+0x248], R22 ;  /* 0x0002481601007387 */ /* 0x0001e40000100a00 */
[----:B------:R-:W2:Y:S02]  /*97770*/  LDL.LU.64 R26, [R1+0x3b88] ;  /* 0x003b8800011a7983 */ /* 0x000ea40000300a00 */
[----:B0-----:R-:W-:Y:S02]  /*97780*/  IMAD.MOV.U32 R22, RZ, RZ, R25 ;  /* 0x000000ffff167224 */ /* 0x001fe400078e0019 */
[----:B------:R-:W-:Y:S02]  /*97790*/  IMAD.MOV.U32 R23, RZ, RZ, R24 ;  /* 0x000000ffff177224 */ /* 0x000fe400078e0018 */
[----:B------:R-:W2:Y:S01]  /*977a0*/  LDL.LU.64 R24, [R1+0x3b80] ;  /* 0x003b800001187983 */ /* 0x000ea20000300a00 */
[----:B------:R-:W-:Y:S02]  /*977b0*/  STL [R1+0x3ac4], R22 ;  /* 0x003ac41601007387 */ /* 0x000fe40000100800 */
[----:B------:R-:W-:Y:S02]  /*977c0*/  STL [R1+0x3ac0], R23 ;  /* 0x003ac01701007387 */ /* 0x000fe40000100800 */
        /* <DEDUP_REMOVED lines=9> */
[----:B---3--:R-:W-:Y:S02]  /*97860*/  IMAD.MOV.U32 R21, RZ, RZ, R12 ;  /* 0x000000ffff157224 */ /* 0x008fe400078e000c */
[----:B------:R-:W-:Y:S01]  /*97870*/  IMAD.MOV.U32 R28, RZ, RZ, R13 ;  /* 0x000000ffff1c7224 */ /* 0x000fe200078e000d */
[C---:B--2---:R-:W-:Y:S01]  /*97880*/  HMMA.16816.F32.BF16 R24, R16.reuse, R12, R24 ;  /* 0x0000000c1018723c */ /* 0x044fe20000041818 */
[----:B------:R-:W2:Y:S01]  /*97890*/  LDL.LU.64 R12, [R1+0x3b68] ;  /* 0x003b6800010c7983 */ /* 0x000ea20000300a00 */
[----:B------:R-:W-:Y:S11]  /*978a0*/  IMAD.MOV.U32 R29, RZ, RZ, R20 ;  /* 0x000000ffff1d7224 */ /* 0x000ff600078e0014 */
[----:B------:R-:W-:Y:S10]  /*978b0*/  @!UPT UIADD3 URZ, URZ, URZ, URZ ;  /* 0x0000003f3f3ff290 */ /* 0x000ff4000fffe03f */
[----:B------:R0:W-:Y:S01]  /*978c0*/  STL.64 [R1+0x220], R24 ;  /* 0x0002201801007387 */ /* 0x0001e20000100a00 */
[----:B------:R1:W-:Y:S03]  /*978d0*/  STL [R1+0x228], R26 ;  /* 0x0002281a01007387 */ /* 0x0003e60000100800 */
[----:B0-----:R-:W3:Y:S01]  /*978e0*/  LDL.LU.64 R24, [R1+0x3b60] ;  /* 0x003b600001187983 */ /* 0x001ee20000300a00 */
[C---:B--2---:R-:W-:Y:S01]  /*978f0*/  HMMA.16816.F32.BF16 R8, R16.reuse, R12, R8 ;  /* 0x0000000c1008723c */ /* 0x044fe20000041808 */
[----:B------:R-:W-:Y:S02]  /*97900*/  IMAD.MOV.U32 R20, RZ, RZ, R12 ;  /* 0x000000ffff147224 */ /* 0x000fe400078e000c */
[----:B-1----:R-:W-:Y:S11]  /*97910*/  IMAD.MOV.U32 R26, RZ, RZ, R13 ;  /* 0x000000ffff1a7224 */ /* 0x002ff600078e000d */
        /* <DEDUP_REMOVED lines=14> */
[----:B------:R-:W3:Y:S02]  /*97a00*/  LDL.LU.64 R14, [R1+0x3b30] ;  /* 0x003b3000010e7983 */ /* 0x000ee40000300a00 */
[----:B------:R-:W3:Y:S01]  /*97a10*/  LDL.LU.64 R12, [R1+0x3b28] ;  /* 0x003b2800010c7983 */ /* 0x000ee20000300a00 */
[----:B------:R0:W-:Y:S04]  /*97a20*/  STL.64 [R1+0x3ad0], R22 ;  /* 0x003ad01601007387 */ /* 0x0001e80000100a00 */
[----:B0-----:R-:W2:Y:S01]  /*97a30*/  LDL R23, [R1+0x384] ;  /* 0x0003840001177983 */ /* 0x001ea20000100800 */
[----:B------:R-:W-:Y:S01]  /*97a40*/  STL.64 [R1+0x3ac8], R20 ;  /* 0x003ac81401007387 */ /* 0x000fe20000100a00 */
[C---:B---3--:R-:W-:Y:S11]  /*97a50*/  HMMA.16816.F32.BF16 R12, R16.reuse, R24, R12 ;  /* 0x00000018100c723c */ /* 0x048ff6000004180c */
[----:B------:R-:W-:Y:S11]  /*97a60*/  @!UPT UIADD3 URZ, URZ, URZ, URZ ;  /* 0x0000003f3f3ff290 */ /* 0x000ff6000fffe03f */
[----:B------:R-:W-:Y:S01]  /*97a70*/  @!UPT UIADD3 URZ, URZ, URZ, URZ ;  /* 0x0000003f3f3ff290 */ /* 0x000fe2000fffe03f */
[----:B------:R0:W-:Y:S01]  /*97a80*/  STL.64 [R1+0x1f0], R12 ;  /* 0x0001f00c01007387 */ /* 0x0001e20000100a00 */
[----:B------:R-:W-:Y:S03]  /*97a90*/  STL.64 [R1+0x1f8], R14 ;  /* 0x0001f80e01007387 */ /* 0x000fe60000100a00 */
[----:B0-----:R-:W4:Y:S01]  /*97aa0*/  LDL.LU.64 R12, [R1+0x3b20] ;  /* 0x003b2000010c7983 */ /* 0x001f220000300a00 */
[----:B------:R-:W-:Y:S02]  /*97ab0*/  STL [R1+0x3a28], R27 ;  /* 0x003a281b01007387 */ /* 0x000fe40000100800 */
[----:B------:R0:W-:Y:S02]  /*97ac0*/  STL.64 [R1+0x3a20], R24 ;  /* 0x003a201801007387 */ /* 0x0001e40000100a00 */
[----:B------:R1:W-:Y:S01]  /*97ad0*/  STL [R1+0x3ad8], R26 ;  /* 0x003ad81a01007387 */ /* 0x0003e20000100800 */
[----:B0-----:R-:W2:Y:S01]  /*97ae0*/  LDL.LU R24, [R1+0x1c0] ;  /* 0x0001c00001187983 */ /* 0x001ea20000300800 */
[----:B------:R-:W2:Y:S02]  /*97af0*/  LDL.LU R25, [R1+0x1c4] ;  /* 0x0001c40001197983 */ /* 0x000ea40000300800 */
[----:B-1----:R-:W2:Y:S02]  /*97b00*/  LDL.LU R26, [R1+0x1c8] ;  /* 0x0001c800011a7983 */ /* 0x002ea40000300800 */
[----:B------:R-:W2:Y:S01]  /*97b10*/  LDL.LU R27, [R1+0x1cc] ;  /* 0x0001cc00011b7983 */ /* 0x000ea20000300800 */
[C---:B----4-:R-:W-:Y:S08]  /*97b20*/  HMMA.16816.F32.BF16 R4, R16.reuse, R12, R4 ;  /* 0x0000000c1004723c */ /* 0x050ff00000041804 */
[----:B--2---:R-:W-:Y:S01]  /*97b30*/  HMMA.16816.F32.BF16 R24, R16, R8, R24 ;  /* 0x000000081018723c */ /* 0x004fe20000041818 */
[----:B------:R-:W0:Y:S11]  /*97b40*/  LDSM.16.MT88.4 R16, [R23+0x43c00] ;  /* 0x043c00001710783b */ /* 0x000e360000004200 */
[----:B------:R-:W-:Y:S03]  /*97b50*/  @!UPT UIADD3 URZ, URZ, URZ, URZ ;  /* 0x0000003f3f3ff290 */ /* 0x000fe6000fffe03f */
[----:B------:R-:W-:Y:S01]  /*97b60*/  STL.64 [R1+0x1e0], R4 ;  /* 0x0001e00401007387 */ /* 0x000fe20000100a00 */
[----:B------:R1:W-:Y:S03]  /*97b70*/  STL.64 [R1+0x1e8], R6 ;  /* 0x0001e80601007387 */ /* 0x0003e60000100a00 */
[----:B-1----:R-:W2:Y:S01]  /*97b80*/  LDL.LU.64 R6, [R1+0x3b18] ;  /* 0x003b180001067983 */ /* 0x002ea20000300a00 */
[----:B------:R-:W3:Y:S03]  /*97b90*/  LDL.LU.64 R4, [R1+0x3b10] ;  /* 0x003b100001047983 */ /* 0x000ee60000300a00 */
[----:B------:R-:W-:Y:S01]  /*97ba0*/  STL.64 [R1+0x1c8], R26 ;  /* 0x0001c81a01007387 */ /* 0x000fe20000100a00 */
[----:B------:R-:W4:Y:S02]  /*97bb0*/  LDL.LU R20, [R1+0xc0] ;  /* 0x0000c00001147983 */ /* 0x000f240000300800 */
[----:B------:R-:W4:Y:S02]  /*97bc0*/  LDL.LU R21, [R1+0xc4] ;  /* 0x0000c40001157983 */ /* 0x000f240000300800 */
[----:B------:R-:W-:Y:S01]  /*97bd0*/  STL.64 [R1+0x3a08], R10 ;  /* 0x003a080a01007387 */ /* 0x000fe20000100a00 */
[----:B------:R1:W-:Y:S04]  /*97be0*/  STL.64 [R1+0x3a00], R8 ;  /* 0x003a000801007387 */ /* 0x0003e80000100a00 */
[----:B-1----:R-:W2:Y:S01]  /*97bf0*/  LDL.LU R8, [R1+0xb0] ;  /* 0x0000b00001087983 */ /* 0x002ea20000300800 */
[----:B------:R-:W2:Y:S02]  /*97c00*/  LDL.LU R9, [R1+0xb4] ;  /* 0x0000b40001097983 */ /* 0x000ea40000300800 */
[----:B------:R-:W-:-:S02]  /*97c10*/  IMAD.MOV.U32 R14, RZ, RZ, R24 ;  /* 0x000000ffff0e7224 */ /* 0x000fc400078e0018 */
[----:B------:R-:W-:Y:S02]  /*97c20*/  IMAD.MOV.U32 R15, RZ, RZ, R25 ;  /* 0x000000ffff0f7224 */ /* 0x000fe400078e0019 */
[----:B---3--:R-:W-:Y:S02]  /*97c30*/  IMAD.MOV.U32 R24, RZ, RZ, R4 ;  /* 0x000000ffff187224 */ /* 0x008fe400078e0004 */
[----:B------:R-:W-:Y:S01]  /*97c40*/  IMAD.MOV.U32 R25, RZ, RZ, R5 ;  /* 0x000000ffff197224 */ /* 0x000fe200078e0005 */
[----:B--2---:R1:W-:Y:S04]  /*97c50*/  STL.64 [R1+0x3af8], R8 ;  /* 0x003af80801007387 */ /* 0x0043e80000100a00 */
[----:B-1----:R-:W4:Y:S01]  /*97c60*/  LDL.LU R8, [R1+0x1b0] ;  /* 0x0001b00001087983 */ /* 0x002f220000300800 */
[----:B------:R-:W4:Y:S02]  /*97c70*/  LDL.LU R9, [R1+0x1b4] ;  /* 0x0001b40001097983 */ /* 0x000f240000300800 */
[----:B------:R-:W4:Y:S02]  /*97c80*/  LDL.LU R10, [R1+0x1b8] ;  /* 0x0001b800010a7983 */ /* 0x000f240000300800 */
[----:B------:R-:W4:Y:S01]  /*97c90*/  LDL.LU R11, [R1+0x1bc] ;  /* 0x0001bc00010b7983 */ /* 0x000f220000300800 */
[----:B------:R-:W-:Y:S01]  /*97ca0*/  STL [R1+0x3928], R14 ;  /* 0x0039280e01007387 */ /* 0x000fe20000100800 */
[----:B------:R-:W-:Y:S02]  /*97cb0*/  STL [R1+0x3924], R15 ;  /* 0x0039240f01007387 */ /* 0x000fe40000100800 */
[----:B------:R1:W-:Y:S02]  /*97cc0*/  STL.64 [R1+0x3a30], R12 ;  /* 0x003a300c01007387 */ /* 0x0003e40000100a00 */
[----:B-1----:R-:W2:Y:S01]  /*97cd0*/  LDL.LU R12, [R1+0x1a0] ;  /* 0x0001a000010c7983 */ /* 0x002ea20000300800 */
[----:B------:R-:W2:Y:S02]  /*97ce0*/  LDL.LU R13, [R1+0x1a4] ;  /* 0x0001a400010d7983 */ /* 0x000ea40000300800 */
[----:B------:R-:W2:Y:S02]  /*97cf0*/  LDL.LU R14, [R1+0x1a8] ;  /* 0x0001a800010e7983 */ /* 0x000ea40000300800 */
[----:B------:R-:W2:Y:S01]  /*97d00*/  LDL.LU R15, [R1+0x1ac] ;  /* 0x0001ac00010f7983 */ /* 0x000ea20000300800 */
[----:B------:R-:W4:Y:S01]  /*97d10*/  LDL.LU R4, [R1+0x3b0c] ;  /* 0x003b0c0001047983 */ /* 0x000f220000300800 */
[----:B------:R-:W4:Y:S02]  /*97d20*/  LDL.LU R5, [R1+0x3b08] ;  /* 0x003b080001057983 */ /* 0x000f240000300800 */
[----:B------:R1:W-:Y:S02]  /*97d30*/  STL.64 [R1+0x3ae0], R24 ;  /* 0x003ae01801007387 */ /* 0x0003e40000100a00 */
[----:B-1----:R-:W3:Y:S01]  /*97d40*/  LDL.LU R24, [R1+0x180] ;  /* 0x0001800001187983 */ /* 0x002ee20000300800 */
[----:B------:R-:W3:Y:S02]  /*97d50*/  LDL.LU R25, [R1+0x184] ;  /* 0x0001840001197983 */ /* 0x000ee40000300800 */
[----:B------:R-:W2:Y:S02]  /*97d60*/  LDL.LU R26, [R1+0x188] ;  /* 0x00018800011a7983 */ /* 0x000ea40000300800 */
[----:B------:R-:W2:Y:S02]  /*97d70*/  LDL.LU R27, [R1+0x18c] ;  /* 0x00018c00011b7983 */ /* 0x000ea40000300800 */
[----:B--2---:R-:W-:Y:S01]  /*97d80*/  STL.64 [R1+0x3af0], R26 ;  /* 0x003af01a01007387 */ /* 0x004fe20000100a00 */
[----:B---3--:R1:W-:Y:S02]  /*97d90*/  STL.64 [R1+0x3ae8], R24 ;  /* 0x003ae81801007387 */ /* 0x0083e40000100a00 */
[----:B-1----:R-:W-:-:S02]  /*97da0*/  IMAD.MOV.U32 R24, RZ, RZ, R6 ;  /* 0x000000ffff187224 */ /* 0x002fc400078e0006 */
[----:B------:R-:W-:Y:S01]  /*97db0*/  IMAD.MOV.U32 R25, RZ, RZ, R7 ;  /* 0x000000ffff197224 */ /* 0x000fe200078e0007 */
[----:B------:R-:W4:Y:S01]  /*97dc0*/  LDL.LU R6, [R1+0x3b04] ;  /* 0x003b040001067983 */ /* 0x000f220000300800 */
[----:B------:R-:W4:Y:S02]  /*97dd0*/  LDL.LU R7, [R1+0x3b00] ;  /* 0x003b000001077983 */ /* 0x000f240000300800 */
[----:B0-----:R0:W-:Y:S02]  /*97de0*/  STL [R1+0x386c], R16 ;  /* 0x00386c1001007387 */ /* 0x0011e40000100800 */
[----:B------:R1:W-:Y:S01]  /*97df0*/  STL [R1+0x3868], R17 ;  /* 0x0038681101007387 */ /* 0x0003e20000100800 */
[----:B------:R2:W-:Y:S01]  /*97e00*/  STL [R1+0x3864], R18 ;  /* 0x0038641201007387 */ /* 0x0005e20000100800 */
[----:B------:R3:W-:Y:S03]  /*97e10*/  STL [R1+0x3860], R19 ;  /* 0x0038601301007387 */ /* 0x0007e60000100800 */
[----:B0-----:R-:W4:Y:S01]  /*97e20*/  LDL.LU R16, [R1+0x190] ;  /* 0x0001900001107983 */ /* 0x001f220000300800 */
[----:B-1----:R-:W4:Y:S02]  /*97e30*/  LDL.LU R17, [R1+0x194] ;  /* 0x0001940001117983 */ /* 0x002f240000300800 */
[----:B--2---:R-:W2:Y:S02]  /*97e40*/  LDL.LU R18, [R1+0x198] ;  /* 0x0001980001127983 */ /* 0x004ea40000300800 */
[----:B---3--:R-:W2:Y:S01]  /*97e50*/  LDL.LU R19, [R1+0x19c] ;  /* 0x00019c0001137983 */ /* 0x008ea20000300800 */
[C---:B----4-:R-:W-:Y:S01]  /*97e60*/  HMMA.16816.F32.BF16 R20, R4.reuse, R20, R8 ;  /* 0x000000140414723c */ /* 0x050fe20000041808 */
[----:B------:R-:W3:Y:S07]  /*97e70*/  LDL.LU.64 R8, [R1+0x3af8] ;  /* 0x003af80001087983 */ /* 0x000eee0000300a00 */
[----:B--2---:R-:W-:Y:S11]  /*97e80*/  HMMA.16816.F32.BF16 R24, R4, R24, R16 ;  /* 0x000000180418723c */ /* 0x004ff60000041810 */
[----:B------:R-:W-:Y:S04]  /*97e90*/  @!UPT UIADD3 URZ, URZ, URZ, URZ ;  /* 0x0000003f3f3ff290 */ /* 0x000fe8000fffe03f */
[----:B------:R0:W-:Y:S01]  /*97ea0*/  STL.64 [R1+0x1b0], R20 ;  /* 0x0001b01401007387 */ /* 0x0001e20000100a00 */
[----:B------:R-:W-:Y:S02]  /*97eb0*/  STL.64 [R1+0x1b8], R22 ;  /* 0x0001b81601007387 */ /* 0x000fe40000100a00 */
[----:B0-----:R-:W-:Y:S02]  /*97ec0*/  IMAD.MOV.U32 R21, RZ, RZ, R0 ;  /* 0x000000ffff157224 */ /* 0x001fe400078e0000 */
[----:B------:R-:W-:-:S04]  /*97ed0*/  IMAD.MOV.U32 R20, RZ, RZ, R2 ;  /* 0x000000ffff147224 */ /* 0x000fc800078e0002 */
[----:B------:R-:W-:Y:S02]  /*97ee0*/  IMAD.MOV.U32 R19, RZ, RZ, R26 ;  /* 0x000000ffff137224 */ /* 0x000fe400078e001a */
[----:B------:R-:W-:Y:S02]  /*97ef0*/  IMAD.MOV.U32 R18, RZ, RZ, R25 ;  /* 0x000000ffff127224 */ /* 0x000fe400078e0019 */
[----:B------:R-:W-:Y:S01]  /*97f00*/  IMAD.MOV.U32 R17, RZ, RZ, R24 ;  /* 0x000000ffff117224 */ /* 0x000fe200078e0018 */
[C---:B---3--:R-:W-:Y:S11]  /*97f10*/  HMMA.16816.F32.BF16 R8, R4.reuse, R8, R12 ;  /* 0x000000080408723c */ /* 0x048ff6000004180c */
[----:B------:R-:W-:Y:S11]  /*97f20*/  @!UPT UIADD3 URZ, URZ, URZ, URZ ;  /* 0x0000003f3f3ff290 */ /* 0x000ff6000fffe03f */
[----:B------:R-:W-:Y:S01]  /*97f30*/  @!UPT UIADD3 URZ, URZ, URZ, URZ ;  /* 0x0000003f3f3ff290 */ /* 0x000fe2000fffe03f */
[----:B------:R0:W-:Y:S01]  /*97f40*/  STL.64 [R1+0x1a0], R8 ;  /* 0x0001a00801007387 */ /* 0x0001e20000100a00 */
[----:B------:R-:W-:Y:S02]  /*97f50*/  IMAD.MOV.U32 R0, RZ, RZ, R11 ;  /* 0x000000ffff007224 */ /* 0x000fe400078e000b */
[----:B------:R-:W-:Y:S01]  /*97f60*/  IMAD.MOV.U32 R2, RZ, RZ, R10 ;  /* 0x000000ffff027224 */ /* 0x000fe200078e000a */
[----:B0-----:R-:W2:Y:S01]  /*97f70*/  LDL.LU R8, [R1+0x60] ;  /* 0x0000600001087983 */ /* 0x001ea20000300800 */
[----:B------:R-:W2:Y:S02]  /*97f80*/  LDL.LU R9, [R1+0x64] ;  /* 0x0000640001097983 */ /* 0x000ea40000300800 */
[----:B------:R-:W2:Y:S02]  /*97f90*/  LDL.LU R12, [R1+0x150] ;  /* 0x00015000010c7983 */ /* 0x000ea40000300800 */
[----:B------:R-:W2:Y:S01]  /*97fa0*/  LDL.LU R13, [R1+0x154] ;  /* 0x00015400010d7983 */ /* 0x000ea20000300800 */
[----:B------:R-:W2:Y:S01]  /*97fb0*/  LDL.LU R14, [R1+0x158] ;  /* 0x00015800010e7983 */ /* 0x000ea20000300800 */
[----:B------:R-:W2:Y:S02]  /*97fc0*/  LDL.LU R15, [R1+0x15c] ;  /* 0x00015c00010f7983 */ /* 0x000ea40000300800 */
[----:B------:R-:W-:Y:S02]  /*97fd0*/  STL [R1+0x3874], R0 ;  /* 0x0038740001007387 */ /* 0x000fe40000100800 */
[----:B------:R-:W-:Y:S01]  /*97fe0*/  STL [R1+0x3870], R2 ;  /* 0x0038700201007387 */ /* 0x000fe20000100800 */
[----:B------:R0:W-:Y:S04]  /*97ff0*/  STL [R1+0x19c], R27 ;  /* 0x00019c1b01007387 */ /* 0x0001e80000100800 */
[----:B0-----:R-:W3:Y:S01]  /*98000*/  LDL.LU.64 R26, [R1+0x3af0] ;  /* 0x003af000011a7983 */ /* 0x001ee20000300a00 */
[----:B------:R-:W3:Y:S02]  /*98010*/  LDL.LU.64 R24, [R1+0x3ae8] ;  /* 0x003ae80001187983 */ /* 0x000ee40000300a00 */
[----:B------:R-:W-:Y:S02]  /*98020*/  STL [R1+0x3880], R19 ;  /* 0x0038801301007387 */ /* 0x000fe40000100800 */
[----:B------:R-:W-:Y:S01]  /*98030*/  STL [R1+0x387c], R18 ;  /* 0x00387c1201007387 */ /* 0x000fe20000100800 */
[----:B------:R0:W-:Y:S01]  /*98040*/  STL [R1+0x3878], R17 ;  /* 0x0038781101007387 */ /* 0x0001e20000100800 */
[----:B------:R-:W3:Y:S03]  /*98050*/  LDL.LU R16, [R1+0x90] ;  /* 0x0000900001107983 */ /* 0x000ee60000300800 */
[----:B0-----:R-:W3:Y:S02]  /*98060*/  LDL.LU R17, [R1+0x94] ;  /* 0x0000940001117983 */ /* 0x001ee40000300800 */
[----:B---3--:R-:W-:Y:S02]  /*98070*/  HMMA.16816.F32.BF16 R16, R4, R16, R24 ;  /* 0x000000100410723c */ /* 0x008fe40000041818 */
[----:B------:R-:W3:Y:S11]  /*98080*/  LDL.LU.64 R24, [R1+0x3ae0] ;  /* 0x003ae00001187983 */ /* 0x000ef60000300a00 */
[----:B------:R-:W-:Y:S10]  /*98090*/  @!UPT UIADD3 URZ, URZ, URZ, URZ ;  /* 0x0000003f3f3ff290 */ /* 0x000ff4000fffe03f */
[----:B------:R0:W-:Y:S01]  /*980a0*/  STL [R1+0x180], R16 ;  /* 0x0001801001007387 */ /* 0x0001e20000100800 */
[----:B------:R-:W-:Y:S02]  /*980b0*/  IMAD.MOV.U32 R0, RZ, RZ, R17 ;  /* 0x000000ffff007224 */ /* 0x000fe400078e0011 */
[----:B------:R-:W-:Y:S02]  /*980c0*/  IMAD.MOV.U32 R2, RZ, RZ, R18 ;  /* 0x000000ffff027224 */ /* 0x000fe400078e0012 */
[----:B0-----:R-:W-:-:S05]  /*980d0*/  IMAD.MOV.U32 R16, RZ, RZ, R19 ;  /* 0x000000ffff107224 */ /* 0x001fca00078e0013 */
[----:B------:R0:W-:Y:S04]  /*980e0*/  STL [R1+0x388c], R16 ;  /* 0x00388c1001007387 */ /* 0x0001e80000100800 */
[----:B0-----:R-:W3:Y:S01]  /*980f0*/  LDL.LU R16, [R1+0x170] ;  /* 0x0001700001107983 */ /* 0x001ee20000300800 */
[----:B------:R-:W3:Y:S02]  /*98100*/  LDL.LU R17, [R1+0x174] ;  /* 0x0001740001117983 */ /* 0x000ee40000300800 */
[----:B------:R-:W3:Y:S02]  /*98110*/  LDL.LU R18, [R1+0x178] ;  /* 0x0001780001127983 */ /* 0x000ee40000300800 */
[----:B------:R-:W3:Y:S01]  /*98120*/  LDL.LU R19, [R1+0x17c] ;  /* 0x00017c0001137983 */ /* 0x000ee20000300800 */
[----:B------:R-:W-:Y:S01]  /*98130*/  STL [R1+0x3888], R2 ;  /* 0x0038880201007387 */ /* 0x000fe20000100800 */
[----:B------:R-:W-:Y:S01]  /*98140*/  STL [R1+0x3884], R0 ;  /* 0x0038840001007387 */ /* 0x000fe20000100800 */
[C---:B---3--:R-:W-:Y:S11]  /*98150*/  HMMA.16816.F32.BF16 R24, R4.reuse, R24, R16 ;  /* 0x000000180418723c */ /* 0x048ff60000041810 */
[----:B------:R-:W-:Y:S11]  /*98160*/  @!UPT UIADD3 URZ, URZ, URZ, URZ ;  /* 0x0000003f3f3ff290 */ /* 0x000ff6000fffe03f */
[----:B------:R-:W-:Y:S02]  /*98170*/  @!UPT UIADD3 URZ, URZ, URZ, URZ ;  /* 0x0000003f3f3ff290 */ /* 0x000fe4000fffe03f */
[----:B------:R-:W-:Y:S02]  /*98180*/  IMAD.MOV.U32 R17, RZ, RZ, R27 ;  /* 0x000000ffff117224 */ /* 0x000fe400078e001b */
[----:B------:R-:W-:Y:S02]  /*98190*/  IMAD.MOV.U32 R18, RZ, RZ, R26 ;  /* 0x000000ffff127224 */ /* 0x000fe400078e001a */
[----:B------:R-:W-:Y:S01]  /*981a0*/  IMAD.MOV.U32 R19, RZ, RZ, R25 ;  /* 0x000000ffff137224 */ /* 0x000fe200078e0019 */
[----:B------:R-:W-:Y:S01]  /*981b0*/  STL [R1+0x170], R24 ;  /* 0x0001701801007387 */ /* 0x000fe20000100800 */
[----:B------:R-:W3:Y:S02]  /*981c0*/  LDL.LU R26, [R1+0x3ad8] ;  /* 0x003ad800011a7983 */ /* 0x000ee40000300800 */
[----:B------:R0:W-:Y:S02]  /*981d0*/  STL [R1+0x3898], R17 ;  /* 0x0038981101007387 */ /* 0x0001e40000100800 */
[----:B------:R1:W-:Y:S01]  /*981e0*/  STL [R1+0x3894], R18 ;  /* 0x0038941201007387 */ /* 0x0003e20000100800 */
[----:B------:R4:W-:Y:S01]  /*981f0*/  STL [R1+0x3890], R19 ;  /* 0x0038901301007387 */ /* 0x0009e20000100800 */
[----:B------:R-:W2:Y:S03]  /*98200*/  LDL.LU R16, [R1+0x160] ;  /* 0x0001600001107983 */ /* 0x000ea60000300800 */
[----:B0-----:R-:W2:Y:S01]  /*98210*/  LDL.LU R17, [R1+0x164] ;  /* 0x0001640001117983 */ /* 0x001ea20000300800 */
[----:B-1----:R-:W2:Y:S02]  /*98220*/  LDL.LU R18, [R1+0x168] ;  /* 0x0001680001127983 */ /* 0x002ea40000300800 */
[----:B----4-:R-:W2:Y:S02]  /*98230*/  LDL.LU R19, [R1+0x16c] ;  /* 0x00016c0001137983 */ /* 0x010ea40000300800 */
[C---:B--2---:R-:W-:Y:S11]  /*98240*/  HMMA.16816.F32.BF16 R20, R4.reuse, R20, R16 ;  /* 0x000000140414723c */ /* 0x044ff60000041810 */
[----:B------:R-:W-:Y:S11]  /*98250*/  @!UPT UIADD3 URZ, URZ, URZ, URZ ;  /* 0x0000003f3f3ff290 */ /* 0x000ff6000fffe03f */
[----:B------:R-:W-:Y:S01]  /*98260*/  @!UPT UIADD3 URZ, URZ, URZ, URZ ;  /* 0x0000003f3f3ff290 */ /* 0x000fe2000fffe03f */
[----:B------:R0:W-:Y:S01]  /*98270*/  STL [R1+0x160], R20 ;  /* 0x0001601401007387 */ /* 0x0001e20000100800 */
[----:B------:R-:W-:Y:S02]  /*98280*/  IMAD.MOV.U32 R2, RZ, RZ, R22 ;  /* 0x000000ffff027224 */ /* 0x000fe400078e0016 */
[----:B------:R-:W-:Y:S02]  /*98290*/  IMAD.MOV.U32 R0, RZ, RZ, R23 ;  /* 0x000000ffff007224 */ /* 0x000fe400078e0017 */
[----:B------:R-:W2:Y:S01]  /*982a0*/  LDL.LU.64 R22, [R1+0x3ad0] ;  /* 0x003ad00001167983 */ /* 0x000ea20000300a00 */
[----:B------:R-:W-:Y:S01]  /*982b0*/  HMMA.16816.F32.BF16 R8, R4, R8, R12 ;  /* 0x000000080408723c */ /* 0x000fe2000004180c */
[----:B------:R-:W-:Y:S02]  /*982c0*/  IMAD.MOV.U32 R16, RZ, RZ, R21 ;  /* 0x000000ffff107224 */ /* 0x000fe400078e0015 */
[----:B0-----:R-:W4:Y:S01]  /*982d0*/  LDL.LU.64 R20, [R1+0x3ac8] ;  /* 0x003ac80001147983 */ /* 0x001f220000300a00 */
[----:B------:R-:W-:Y:S02]  /*982e0*/  STL [R1+0x38a4], R0 ;  /* 0x0038a40001007387 */ /* 0x000fe40000100800 */
[----:B------:R-:W-:Y:S02]  /*982f0*/  STL [R1+0x38a0], R2 ;  /* 0x0038a00201007387 */ /* 0x000fe40000100800 */
[----:B------:R-:W-:Y:S11]  /*98300*/  STL [R1+0x389c], R16 ;  /* 0x00389c1001007387 */ /* 0x000ff60000100800 */
[----:B------:R-:W-:Y:S04]  /*98310*/  @!UPT UIADD3 URZ, URZ, URZ, URZ ;  /* 0x0000003f3f3ff290 */ /* 0x000fe8000fffe03f */
[----:B------:R0:W-:Y:S01]  /*98320*/  STL [R1+0x150], R8 ;  /* 0x0001500801007387 */ /* 0x0001e20000100800 */
[----:B------:R-:W-:Y:S02]  /*98330*/  IMAD.MOV.U32 R17, RZ, RZ, R9 ;  /* 0x000000ffff117224 */ /* 0x000fe400078e0009 */
[----:B------:R-:W-:Y:S02]  /*98340*/  IMAD.MOV.U32 R18, RZ, RZ, R10 ;  /* 0x000000ffff127224 */ /* 0x000fe400078e000a */
[----:B------:R-:W-:Y:S01]  /*98350*/  IMAD.MOV.U32 R19, RZ, RZ, R11 ;  /* 0x000000ffff137224 */ /* 0x000fe200078e000b */
[----:B0-----:R-:W3:Y:S01]  /*98360*/  LDL.LU R8, [R1+0xd0] ;  /* 0x0000d00001087983 */ /* 0x001ee20000300800 */
[----:B------:R-:W3:Y:S02]  /*98370*/  LDL.LU R9, [R1+0xd4] ;  /* 0x0000d40001097983 */ /* 0x000ee40000300800 */
[----:B------:R-:W3:Y:S02]  /*98380*/  LDL.LU R10, [R1+0xd8] ;  /* 0x0000d800010a7983 */ /* 0x000ee40000300800 */
[----:B------:R-:W3:Y:S02]  /*98390*/  LDL.LU R11, [R1+0xdc] ;  /* 0x0000dc00010b7983 */ /* 0x000ee40000300800 */
[----:B--2---:R-:W-:-:S02]  /*983a0*/  IMAD.MOV.U32 R24, RZ, RZ, R22 ;  /* 0x000000ffff187224 */ /* 0x004fc400078e0016 */
[----:B------:R-:W-:Y:S01]  /*983b0*/  IMAD.MOV.U32 R25, RZ, RZ, R23 ;  /* 0x000000ffff197224 */ /* 0x000fe200078e0017 */
[----:B------:R-:W2:Y:S01]  /*983c0*/  LDL.LU R22, [R1+0x3ac4] ;  /* 0x003ac40001167983 */ /* 0x000ea20000300800 */
[----:B------:R-:W2:Y:S03]  /*983d0*/  LDL.LU R23, [R1+0x3ac0] ;  /* 0x003ac00001177983 */ /* 0x000ea60000300800 */
[----:B------:R4:W-:Y:S01]  /*983e0*/  STL.64 [R1+0x3a38], R24 ;  /* 0x003a381801007387 */ /* 0x0009e20000100a00 */
[----:B------:R-:W2:Y:S02]  /*983f0*/  LDL.LU R12, [R1+0xf0] ;  /* 0x0000f000010c7983 */ /* 0x000ea40000300800 */
[----:B------:R-:W2:Y:S02]  /*98400*/  LDL.LU R13, [R1+0xf4] ;  /* 0x0000f400010d7983 */ /* 0x000ea40000300800 */
[----:B------:R-:W2:Y:S01]  /*98410*/  LDL.LU R14, [R1+0xf8] ;  /* 0x0000f800010e7983 */ /* 0x000ea20000300800 */
[----:B------:R-:W2:Y:S01]  /*98420*/  LDL.LU R15, [R1+0xfc] ;  /* 0x0000fc00010f7983 */ /* 0x000ea20000300800 */
[----:B----4-:R-:W-:-:S02]  /*98430*/  IMAD.MOV.U32 R24, RZ, RZ, R20 ;  /* 0x000000ffff187224 */ /* 0x010fc400078e0014 */
[----:B---3--:R-:W-:Y:S01]  /*98440*/  IMAD.MOV.U32 R25, RZ, RZ, R26 ;  /* 0x000000ffff197224 */ /* 0x008fe200078e001a */
[----:B--2---:R-:W-:Y:S01]  /*98450*/  STL.64 [R1+0x3a48], R14 ;  /* 0x003a480e01007387 */ /* 0x004fe20000100a00 */
[----:B------:R0:W-:Y:S02]  /*98460*/  STL.64 [R1+0x3a40], R12 ;  /* 0x003a400c01007387 */ /* 0x0001e40000100a00 */
[----:B------:R-:W2:Y:S02]  /*98470*/  LDL.LU R20, [R1+0x3abc] ;  /* 0x003abc0001147983 */ /* 0x000ea40000300800 */
[----:B------:R-:W3:Y:S01]  /*98480*/  LDL.LU R26, [R1+0x3ab8] ;  /* 0x003ab800011a7983 */ /* 0x000ee20000300800 */
[----:B------:R1:W-:Y:S04]  /*98490*/  STL.64 [R1+0x3a50], R24 ;  /* 0x003a501801007387 */ /* 0x0003e80000100a00 */
[----:B0-----:R-:W4:Y:S01]  /*984a0*/  LDL.LU R12, [R1+0x100] ;  /* 0x00010000010c7983 */ /* 0x001f220000300800 */
[----:B------:R-:W4:Y:S02]  /*984b0*/  LDL.LU R13, [R1+0x104] ;  /* 0x00010400010d7983 */ /* 0x000f240000300800 */
[----:B------:R-:W2:Y:S02]  /*984c0*/  LDL.LU R14, [R1+0x108] ;  /* 0x00010800010e7983 */ /* 0x000ea40000300800 */
[----:B------:R-:W2:Y:S02]  /*984d0*/  LDL.LU R15, [R1+0x10c] ;  /* 0x00010c00010f7983 */ /* 0x000ea40000300800 */
[----:B-1----:R-:W-:-:S02]  /*984e0*/  IMAD.MOV.U32 R24, RZ, RZ, R21 ;  /* 0x000000ffff187224 */ /* 0x002fc400078e0015 */
[----:B------:R-:W-:Y:S01]  /*984f0*/  IMAD.MOV.U32 R25, RZ, RZ, R28 ;  /* 0x000000ffff197224 */ /* 0x000fe200078e001c */
[----:B--2---:R-:W-:Y:S01]  /*98500*/  STL.64 [R1+0x3a60], R14 ;  /* 0x003a600e01007387 */ /* 0x004fe20000100a00 */
[----:B----4-:R-:W-:Y:S02]  /*98510*/  STL.64 [R1+0x3a58], R12 ;  /* 0x003a580c01007387 */ /* 0x010fe40000100a00 */
[----:B------:R-:W2:Y:S02]  /*98520*/  LDL.LU R21, [R1+0x3ab4] ;  /* 0x003ab40001157983 */ /* 0x000ea40000300800 */
[----:B------:R-:W4:Y:S01]  /*98530*/  LDL.LU R28, [R1+0x3ab0] ;  /* 0x003ab000011c7983 */ /* 0x000f220000300800 */
[----:B------:R0:W-:Y:S02]  /*98540*/  STL.64 [R1+0x3a68], R24 ;  /* 0x003a681801007387 */ /* 0x0001e40000100a00 */
[----:B0-----:R-:W-:Y:S02]  /*98550*/  IMAD.MOV.U32 R24, RZ, RZ, R29 ;  /* 0x000000ffff187224 */ /* 0x001fe400078e001d */
[----:B------:R-:W-:Y:S01]  /*98560*/  IMAD.MOV.U32 R25, RZ, RZ, R3 ;  /* 0x000000ffff197224 */ /* 0x000fe200078e0003 */
[----:B------:R-:W2:Y:S01]  /*98570*/  LDL.LU R29, [R1+0x3aac] ;  /* 0x003aac00011d7983 */ /* 0x000ea20000300800 */
[----:B------:R-:W2:Y:S02]  /*98580*/  LDL.LU R3, [R1+0x3aa8] ;  /* 0x003aa80001037983 */ /* 0x000ea40000300800 */
[----:B---3--:R-:W-:Y:S01]  /*98590*/  STL [R1+0x3a88], R26 ;  /* 0x003a881a01007387 */ /* 0x008fe20000100800 */
[----:B------:R0:W-:Y:S02]  /*985a0*/  STL.64 [R1+0x3a80], R24 ;  /* 0x003a801801007387 */ /* 0x0001e40000100a00 */
[----:B0-----:R-:W-:-:S02]  /*985b0*/  IMAD.MOV.U32 R24, RZ, RZ, R23 ;  /* 0x000000ffff187224 */ /* 0x001fc400078e0017 */
[----:B------:R-:W-:-:S05]  /*985c0*/  IMAD.MOV.U32 R25, RZ, RZ, R22 ;  /* 0x000000ffff197224 */ /* 0x000fca00078e0016 */
[----:B------:R-:W-:Y:S01]  /*985d0*/  STL.64 [R1+0x3a90], R24 ;  /* 0x003a901801007387 */ /* 0x000fe20000100a00 */
[----:B------:R-:W3:Y:S02]  /*985e0*/  LDL.LU R12, [R1+0x110] ;  /* 0x00011000010c7983 */ /* 0x000ee40000300800 */
[----:B------:R-:W3:Y:S02]  /*985f0*/  LDL.LU R13, [R1+0x114] ;  /* 0x00011400010d7983 */ /* 0x000ee40000300800 */
[----:B------:R-:W2:Y:S01]  /*98600*/  LDL.LU R14, [R1+0x118] ;  /* 0x00011800010e7983 */ /* 0x000ea20000300800 */
[----:B------:R-:W2:Y:S04]  /*98610*/  LDL.LU R15, [R1+0x11c] ;  /* 0x00011c00010f7983 */ /* 0x000ea80000300800 */
[----:B--2---:R-:W-:Y:S01]  /*98620*/  STL.64 [R1+0x3a78], R14 ;  /* 0x003a780e01007387 */ /* 0x004fe20000100a00 */
[----:B---3--:R0:W-:Y:S03]  /*98630*/  STL.64 [R1+0x3a70], R12 ;  /* 0x003a700c01007387 */ /* 0x0081e60000100a00 */
[----:B0-----:R-:W2:Y:S01]  /*98640*/  LDL.LU R12, [R1+0x120] ;  /* 0x00012000010c7983 */ /* 0x001ea20000300800 */
[----:B------:R-:W2:Y:S02]  /*98650*/  LDL.LU R13, [R1+0x124] ;  /* 0x00012400010d7983 */ /* 0x000ea40000300800 */
[----:B------:R-:W3:Y:S02]  /*98660*/  LDL.LU R14, [R1+0x128] ;  /* 0x00012800010e7983 */ /* 0x000ee40000300800 */
[----:B------:R-:W3:Y:S02]  /*98670*/  LDL.LU R15, [R1+0x12c] ;  /* 0x00012c00010f7983 */ /* 0x000ee40000300800 */
[----:B------:R-:W-:-:S02]  /*98680*/  IMAD.MOV.U32 R24, RZ, RZ, R21 ;  /* 0x000000ffff187224 */ /* 0x000fc400078e0015 */
        /* <DEDUP_REMOVED lines=17> */
[----:B------:R-:W-:Y:S01]  /*987a0*/  STL [R1+0x38b0], R19 ;  /* 0x0038b01301007387 */ /* 0x000fe20000100800 */
[----:B------:R-:W-:Y:S02]  /*987b0*/  STL [R1+0x38ac], R18 ;  /* 0x0038ac1201007387 */ /* 0x000fe40000100800 */
[----:B------:R0:W-:Y:S02]  /*987c0*/  STL [R1+0x38a8], R17 ;  /* 0x0038a81101007387 */ /* 0x0001e40000100800 */
[----:B------:R-:W3:Y:S01]  /*987d0*/  LDL.LU R16, [R1+0x130] ;  /* 0x0001300001107983 */ /* 0x000ee20000300800 */
[----:B0-----:R-:W3:Y:S01]  /*987e0*/  LDL.LU R17, [R1+0x134] ;  /* 0x0001340001117983 */ /* 0x001ee20000300800 */
[----:B------:R-:W3:Y:S02]  /*987f0*/  LDL.LU R18, [R1+0x138] ;  /* 0x0001380001127983 */ /* 0x000ee40000300800 */
[----:B------:R-:W3:Y:S01]  /*98800*/  LDL.LU R19, [R1+0x13c] ;  /* 0x00013c0001137983 */ /* 0x000ee20000300800 */
[----:B--2---:R-:W-:Y:S01]  /*98810*/  HMMA.16816.F32.BF16 R24, R4, R24, R12 ;  /* 0x000000180418723c */ /* 0x004fe2000004180c */
[----:B------:R-:W2:Y:S01]  /*98820*/  LDL.LU.64 R14, [R1+0x3aa0] ;  /* 0x003aa000010e7983 */ /* 0x000ea20000300a00 */
[----:B------:R-:W2:Y:S11]  /*98830*/  LDL.LU.64 R12, [R1+0x3a98] ;  /* 0x003a9800010c7983 */ /* 0x000eb60000300a00 */
[----:B------:R-:W-:Y:S10]  /*98840*/  @!UPT UIADD3 URZ, URZ, URZ, URZ ;  /* 0x0000003f3f3ff290 */ /* 0x000ff4000fffe03f */
[----:B------:R0:W-:Y:S04]  /*98850*/  STL.64 [R1+0x140], R24 ;  /* 0x0001401801007387 */ /* 0x0001e80000100a00 */
[----:B0-----:R-:W3:Y:S01]  /*98860*/  LDL.LU.64 R24, [R1+0x3a90] ;  /* 0x003a900001187983 */ /* 0x001ee20000300a00 */
[----:B------:R-:W-:Y:S02]  /*98870*/  IMAD.MOV.U32 R0, RZ, RZ, R26 ;  /* 0x000000ffff007224 */ /* 0x000fe400078e001a */
[----:B------:R-:W-:-:S05]  /*98880*/  IMAD.MOV.U32 R2, RZ, RZ, R27 ;  /* 0x000000ffff027224 */ /* 0x000fca00078e001b */
[----:B------:R-:W-:Y:S01]  /*98890*/  STL [R1+0x38b8], R2 ;  /* 0x0038b80201007387 */ /* 0x000fe20000100800 */
[----:B------:R-:W-:Y:S01]  /*988a0*/  STL [R1+0x38b4], R0 ;  /* 0x0038b40001007387 */ /* 0x000fe20000100800 */
[----:B---3--:R-:W-:Y:S11]  /*988b0*/  HMMA.16816.F32.BF16 R24, R4, R24, R16 ;  /* 0x000000180418723c */ /* 0x008ff60000041810 */
[----:B------:R-:W-:Y:S11]  /*988c0*/  @!UPT UIADD3 URZ, URZ, URZ, URZ ;  /* 0x0000003f3f3ff290 */ /* 0x000ff6000fffe03f */
[----:B------:R-:W-:Y:S01]  /*988d0*/  @!UPT UIADD3 URZ, URZ, URZ, URZ ;  /* 0x0000003f3f3ff290 */ /* 0x000fe2000fffe03f */
[----:B------:R0:W-:Y:S01]  /*988e0*/  STL.64 [R1+0x130], R24 ;  /* 0x0001301801007387 */ /* 0x0001e20000100a00 */
[----:B------:R-:W-:Y:S02]  /*988f0*/  IMAD.MOV.U32 R19, RZ, RZ, R26 ;  /* 0x000000ffff137224 */ /* 0x000fe400078e001a */
[----:B------:R-:W3:Y:S01]  /*98900*/  LDL.LU R26, [R1+0x3a88] ;  /* 0x003a8800011a7983 */ /* 0x000ee20000300800 */
[----:B0-----:R-:W2:Y:S01]  /*98910*/  LDL.LU.64 R24, [R1+0x3a80] ;  /* 0x003a800001187983 */ /* 0x001ea20000300a00 */
[----:B------:R-:W-:-:S05]  /*98920*/  IMAD.MOV.U32 R18, RZ, RZ, R27 ;  /* 0x000000ffff127224 */ /* 0x000fca00078e001b */
[----:B------:R0:W-:Y:S01]  /*98930*/  STL [R1+0x38c0], R18 ;  /* 0x0038c01201007387 */ /* 0x0001e20000100800 */
[----:B------:R3:W-:Y:S02]  /*98940*/  STL [R1+0x38bc], R19 ;  /* 0x0038bc1301007387 */ /* 0x0007e40000100800 */
[----:B------:R-:W4:Y:S02]  /*98950*/  LDL.LU R16, [R1+0x2c0] ;  /* 0x0002c00001107983 */ /* 0x000f240000300800 */
[----:B------:R-:W4:Y:S01]  /*98960*/  LDL.LU R17, [R1+0x2c4] ;  /* 0x0002c40001117983 */ /* 0x000f220000300800 */
[----:B0-----:R-:W4:Y:S01]  /*98970*/  LDL.LU R18, [R1+0x2c8] ;  /* 0x0002c80001127983 */ /* 0x001f220000300800 */
[----:B---3--:R-:W-:Y:S02]  /*98980*/  IMAD.MOV.U32 R19, RZ, RZ, R26 ;  /* 0x000000ffff137224 */ /* 0x008fe400078e001a */
[----:B--2---:R-:W-:Y:S01]  /*98990*/  HMMA.16816.F32.BF16 R24, R4, R24, R12 ;  /* 0x000000180418723c */ /* 0x004fe2000004180c */
[----:B------:R-:W2:Y:S01]  /*989a0*/  LDL.LU.64 R14, [R1+0x3a78] ;  /* 0x003a7800010e7983 */ /* 0x000ea20000300a00 */
[----:B------:R-:W2:Y:S11]  /*989b0*/  LDL.LU.64 R12, [R1+0x3a70] ;  /* 0x003a7000010c7983 */ /* 0x000eb60000300a00 */
[----:B------:R-:W-:Y:S10]  /*989c0*/  @!UPT UIADD3 URZ, URZ, URZ, URZ ;  /* 0x0000003f3f3ff290 */ /* 0x000ff4000fffe03f */
[----:B------:R0:W-:Y:S01]  /*989d0*/  STL.64 [R1+0x120], R24 ;  /* 0x0001201801007387 */ /* 0x0001e20000100a00 */
[----:B------:R2:W-:Y:S03]  /*989e0*/  STL [R1+0x128], R26 ;  /* 0x0001281a01007387 */ /* 0x0005e60000100800 */
[----:B0-----:R-:W2:Y:S01]  /*989f0*/  LDL.LU.64 R24, [R1+0x3a68] ;  /* 0x003a680001187983 */ /* 0x001ea20000300a00 */
[----:B------:R-:W-:-:S05]  /*98a00*/  IMAD.MOV.U32 R2, RZ, RZ, R27 ;  /* 0x000000ffff027224 */ /* 0x000fca00078e001b */
[----:B------:R-:W-:Y:S01]  /*98a10*/  STL [R1+0x38c4], R2 ;  /* 0x0038c40201007387 */ /* 0x000fe20000100800 */
[C---:B--2---:R-:W-:Y:S03]  /*98a20*/  HMMA.16816.F32.BF16 R24, R4.reuse, R24, R12 ;  /* 0x000000180418723c */ /* 0x044fe6000004180c */
[----:B------:R-:W2:Y:S01]  /*98a30*/  LDL.LU.64 R14, [R1+0x3a60] ;  /* 0x003a6000010e7983 */ /* 0x000ea20000300a00 */
[----:B------:R-:W2:Y:S11]  /*98a40*/  LDL.LU.64 R12, [R1+0x3a58] ;  /* 0x003a5800010c7983 */ /* 0x000eb60000300a00 */
[----:B------:R-:W-:Y:S08]  /*98a50*/  @!UPT UIADD3 URZ, URZ, URZ, URZ ;  /* 0x0000003f3f3ff290 */ /* 0x000ff0000fffe03f */
        /* <DEDUP_REMOVED lines=11> */
[----:B------:R-:W2:Y:S11]  /*98b10*/  LDL.LU.64 R12, [R1+0x3a30] ;  /* 0x003a3000010c7983 */ /* 0x000eb60000300a00 */
[----:B------:R-:W-:Y:S10]  /*98b20*/  @!UPT UIADD3 URZ, URZ, URZ, URZ ;  /* 0x0000003f3f3ff290 */ /* 0x000ff4000fffe03f */
[----:B------:R-:W-:Y:S01]  /*98b30*/  STL.64 [R1+0xf0], R24 ;  /* 0x0000f01801007387 */ /* 0x000fe20000100a00 */
[----:B------:R0:W-:Y:S03]  /*98b40*/  STL.64 [R1+0xf8], R26 ;  /* 0x0000f81a01007387 */ /* 0x0001e60000100a00 */
[----:B0-----:R-:W3:Y:S01]  /*98b50*/  LDL.LU R27, [R1+0x3a28] ;  /* 0x003a2800011b7983 */ /* 0x001ee20000300800 */
[----:B------:R-:W2:Y:S02]  /*98b60*/  LDL.LU.64 R24, [R1+0x3a20] ;  /* 0x003a200001187983 */ /* 0x000ea40000300a00 */
[C---:B--2---:R-:W-:Y:S11]  /*98b70*/  HMMA.16816.F32.BF16 R8, R4.reuse, R24, R8 ;  /* 0x000000180408723c */ /* 0x044ff60000041808 */
[----:B------:R-:W-:Y:S11]  /*98b80*/  @!UPT UIADD3 URZ, URZ, URZ, URZ ;  /* 0x0000003f3f3ff290 */ /* 0x000ff6000fffe03f */
[----:B------:R-:W-:Y:S01]  /*98b90*/  @!UPT UIADD3 URZ, URZ, URZ, URZ ;  /* 0x0000003f3f3ff290 */ /* 0x000fe2000fffe03f */
[----:B------:R0:W-:Y:S01]  /*98ba0*/  STL [R1+0xe0], R8 ;  /* 0x0000e00801007387 */ /* 0x0001e20000100800 */
[----:B------:R-:W-:Y:S02]  /*98bb0*/  IMAD.MOV.U32 R15, RZ, RZ, R10 ;  /* 0x000000ffff0f7224 */ /* 0x000fe400078e000a */
[----:B------:R-:W-:Y:S02]  /*98bc0*/  IMAD.MOV.U32 R26, RZ, RZ, R11 ;  /* 0x000000ffff1a7224 */ /* 0x000fe400078e000b */
[----:B------:R-:W-:Y:S01]  /*98bd0*/  IMAD.MOV.U32 R14, RZ, RZ, R9 ;  /* 0x000000ffff0e7224 */ /* 0x000fe200078e0009 */
[----:B------:R-:W2:Y:S04]  /*98be0*/  LDL.LU.64 R10, [R1+0x3a18] ;  /* 0x003a1800010a7983 */ /* 0x000ea80000300a00 */
[----:B0-----:R-:W2:Y:S01]  /*98bf0*/  LDL.LU.64 R8, [R1+0x3a10] ;  /* 0x003a100001087983 */ /* 0x001ea20000300a00 */
[----:B---3--:R0:W-:Y:S03]  /*98c00*/  STL.64 [R1+0x39e0], R26 ;  /* 0x0039e01a01007387 */ /* 0x0081e60000100a00 */
[----:B0-----:R-:W3:Y:S01]  /*98c10*/  LDL.LU.64 R26, [R1+0xc8] ;  /* 0x0000c800011a7983 */ /* 0x001ee20000300a00 */
[C---:B--2---:R-:W-:Y:S11]  /*98c20*/  HMMA.16816.F32.BF16 R8, R4.reuse, R12, R8 ;  /* 0x0000000c0408723c */ /* 0x044ff60000041808 */
[----:B------:R-:W-:Y:S11]  /*98c30*/  @!UPT UIADD3 URZ, URZ, URZ, URZ ;  /* 0x0000003f3f3ff290 */ /* 0x000ff6000fffe03f */
[----:B------:R-:W-:Y:S01]  /*98c40*/  @!UPT UIADD3 URZ, URZ, URZ, URZ ;  /* 0x0000003f3f3ff290 */ /* 0x000fe2000fffe03f */
[----:B------:R-:W-:Y:S01]  /*98c50*/  STL.64 [R1+0xd0], R8 ;  /* 0x0000d00801007387 */ /* 0x000fe20000100a00 */
[----:B------:R0:W-:Y:S03]  /*98c60*/  STL.64 [R1+0xd8], R10 ;  /* 0x0000d80a01007387 */ /* 0x0001e60000100a00 */
[----:B0-----:R-:W2:Y:S01]  /*98c70*/  LDL.LU.64 R10, [R1+0x3a08] ;  /* 0x003a0800010a7983 */ /* 0x001ea20000300a00 */
[----:B------:R-:W2:Y:S02]  /*98c80*/  LDL.LU.64 R8, [R1+0x3a00] ;  /* 0x003a000001087983 */ /* 0x000ea40000300a00 */
[----:B--2---:R-:W-:Y:S01]  /*98c90*/  HMMA.16816.F32.BF16 R4, R4, R8, R20 ;  /* 0x000000080404723c */ /* 0x004fe20000041814 */
[----:B------:R-:W4:Y:S01]  /*98ca0*/  LDL.LU.64 R22, [R1+0x39f8] ;  /* 0x0039f80001167983 */ /* 0x000f220000300a00 */
[----:B------:R-:W4:Y:S11]  /*98cb0*/  LDL.LU.64 R20, [R1+0x39f0] ;  /* 0x0039f00001147983 */ /* 0x000f360000300a00 */
[----:B------:R-:W-:Y:S10]  /*98cc0*/  @!UPT UIADD3 URZ, URZ, URZ, URZ ;  /* 0x0000003f3f3ff290 */ /* 0x000ff4000fffe03f */
[----:B------:R0:W-:Y:S01]  /*98cd0*/  STL.64 [R1+0x3720], R6 ;  /* 0x0037200601007387 */ /* 0x0001e20000100a00 */
[----:B------:R1:W-:Y:S02]  /*98ce0*/  STL.64 [R1+0x3718], R4 ;  /* 0x0037180401007387 */ /* 0x0003e40000100a00 */
[----:B0-----:R-:W-:Y:S01]  /*98cf0*/  IMAD.MOV.U32 R6, RZ, RZ, R10 ;  /* 0x000000ffff067224 */ /* 0x001fe200078e000a */
[----:B-1----:R-:W2:Y:S01]  /*98d00*/  LDL.LU R4, [R1+0x2b0] ;  /* 0x0002b00001047983 */ /* 0x002ea20000300800 */
[----:B------:R-:W2:Y:S02]  /*98d10*/  LDL.LU R5, [R1+0x2b4] ;  /* 0x0002b40001057983 */ /* 0x000ea40000300800 */
[----:B------:R-:W2:Y:S02]  /*98d20*/  LDL.LU R10, [R1+0x39e8] ;  /* 0x0039e800010a7983 */ /* 0x000ea40000300800 */
[----:B---3--:R-:W-:Y:S02]  /*98d30*/  IMAD.MOV.U32 R9, RZ, RZ, R26 ;  /* 0x000000ffff097224 */ /* 0x008fe400078e001a */
[----:B------:R-:W-:-:S02]  /*98d40*/  IMAD.MOV.U32 R8, RZ, RZ, R27 ;  /* 0x000000ffff087224 */ /* 0x000fc400078e001b */
[----:B------:R-:W-:Y:S01]  /*98d50*/  IMAD.MOV.U32 R7, RZ, RZ, R3 ;  /* 0x000000ffff077224 */ /* 0x000fe200078e0003 */
[C---:B----4-:R-:W-:Y:S01]  /*98d60*/  HMMA.16816.F32.BF16 R16, R20.reuse, R26, R16 ;  /* 0x0000001a1410723c */ /* 0x050fe20000041810 */
[----:B------:R-:W3:Y:S11]  /*98d70*/  LDL.LU.64 R26, [R1+0x39e0] ;  /* 0x0039e000011a7983 */ /* 0x000ef60000300a00 */
[----:B------:R-:W-:Y:S11]  /*98d80*/  @!UPT UIADD3 URZ, URZ, URZ, URZ ;  /* 0x0000003f3f3ff290 */ /* 0x000ff6000fffe03f */
[----:B------:R0:W-:Y:S01]  /*98d90*/  STL.64 [R1+0x770], R16 ;  /* 0x0007701001007387 */ /* 0x0001e20000100a00 */
[----:B------:R1:W-:Y:S02]  /*98da0*/  STL.64 [R1+0x778], R18 ;  /* 0x0007781201007387 */ /* 0x0003e40000100a00 */
[----:B------:R-:W-:Y:S02]  /*98db0*/  IMAD.MOV.U32 R3, RZ, RZ, R16 ;  /* 0x000000ffff037224 */ /* 0x000fe400078e0010 */
[----:B------:R-:W-:Y:S01]  /*98dc0*/  IMAD.MOV.U32 R12, RZ, RZ, R19 ;  /* 0x000000ffff0c7224 */ /* 0x000fe200078e0013 */
[----:B0-----:R-:W4:Y:S01]  /*98dd0*/  LDL.LU R16, [R1+0x2a0] ;  /* 0x0002a00001107983 */ /* 0x001f220000300800 */
[----:B------:R-:W4:Y:S02]  /*98de0*/  LDL.LU R17, [R1+0x2a4] ;  /* 0x0002a40001117983 */ /* 0x000f240000300800 */
[----:B-1----:R-:W4:Y:S02]  /*98df0*/  LDL.LU R18, [R1+0x2a8] ;  /* 0x0002a80001127983 */ /* 0x002f240000300800 */
[----:B------:R-:W4:Y:S01]  /*98e00*/  LDL.LU R19, [R1+0x2ac] ;  /* 0x0002ac0001137983 */ /* 0x000f220000300800 */
[----:B------:R-:W-:Y:S01]  /*98e10*/  STL [R1+0x38cc], R8 ;  /* 0x0038cc0801007387 */ /* 0x000fe20000100800 */
[----:B------:R-:W-:Y:S02]  /*98e20*/  STL [R1+0x38c8], R9 ;  /* 0x0038c80901007387 */ /* 0x000fe40000100800 */
[----:B--2---:R0:W-:Y:S02]  /*98e30*/  STL.64 [R1+0x39a0], R10 ;  /* 0x0039a00a01007387 */ /* 0x0041e40000100a00 */
[----:B0-----:R-:W2:Y:S01]  /*98e40*/  LDL.LU.64 R10, [R1+0xb8] ;  /* 0x0000b800010a7983 */ /* 0x001ea20000300a00 */
[----:B------:R-:W-:Y:S02]  /*98e50*/  STL [R1+0x32d0], R3 ;  /* 0x0032d00301007387 */ /* 0x000fe40000100800 */
[----:B------:R0:W-:Y:S01]  /*98e60*/  STL [R1+0x32cc], R12 ;  /* 0x0032cc0c01007387 */ /* 0x0001e20000100800 */
[----:B--2---:R-:W-:Y:S01]  /*98e70*/  HMMA.16816.F32.BF16 R4, R20, R10, R4 ;  /* 0x0000000a1404723c */ /* 0x004fe20000041804 */
[----:B0-----:R-:W-:-:S02]  /*98e80*/  IMAD.MOV.U32 R12, RZ, RZ, R10 ;  /* 0x000000ffff0c7224 */ /* 0x001fc400078e000a */
[----:B------:R-:W-:Y:S11]  /*98e90*/  IMAD.MOV.U32 R3, RZ, RZ, R11 ;  /* 0x000000ffff037224 */ /* 0x000ff600078e000b */
[----:B------:R-:W-:Y:S09]  /*98ea0*/  @!UPT UIADD3 URZ, URZ, URZ, URZ ;  /* 0x0000003f3f3ff290 */ /* 0x000ff2000fffe03f */
[----:B------:R-:W-:Y:S01]  /*98eb0*/  STL.64 [R1+0x760], R4 ;  /* 0x0007600401007387 */ /* 0x000fe20000100a00 */
[----:B------:R-:W-:Y:S02]  /*98ec0*/  STL.64 [R1+0x768], R6 ;  /* 0x0007680601007387 */ /* 0x000fe40000100a00 */
[----:B------:R-:W2:Y:S02]  /*98ed0*/  LDL.LU R8, [R1+0x270] ;  /* 0x0002700001087983 */ /* 0x000ea40000300800 */
[----:B------:R-:W2:Y:S01]  /*98ee0*/  LDL.LU R9, [R1+0x274] ;  /* 0x0002740001097983 */ /* 0x000ea20000300800 */
[----:B------:R-:W2:Y:S01]  /*98ef0*/  LDL.LU R10, [R1+0x278] ;  /* 0x00027800010a7983 */ /* 0x000ea20000300800 */
[----:B------:R-:W2:Y:S03]  /*98f00*/  LDL.LU R11, [R1+0x27c] ;  /* 0x00027c00010b7983 */ /* 0x000ea60000300800 */
[----:B--2---:R0:W-:Y:S01]  /*98f10*/  STL.64 [R1+0x39b0], R10 ;  /* 0x0039b00a01007387 */ /* 0x0041e20000100a00 */
[----:B------:R1:W-:Y:S03]  /*98f20*/  STL.64 [R1+0x39a8], R8 ;  /* 0x0039a80801007387 */ /* 0x0003e60000100a00 */
[----:B0-----:R-:W2:Y:S04]  /*98f30*/  LDL.LU.64 R10, [R1+0x88] ;  /* 0x00008800010a7983 */ /* 0x001ea80000300a00 */
[----:B--2---:R0:W-:Y:S01]  /*98f40*/  STL.64 [R1+0x39b8], R10 ;  /* 0x0039b80a01007387 */ /* 0x0041e20000100a00 */
[----:B-1----:R-:W2:Y:S02]  /*98f50*/  LDL.LU R8, [R1+0x290] ;  /* 0x0002900001087983 */ /* 0x002ea40000300800 */
[----:B------:R-:W2:Y:S01]  /*98f60*/  LDL.LU R9, [R1+0x294] ;  /* 0x0002940001097983 */ /* 0x000ea20000300800 */
[----:B0-----:R-:W2:Y:S01]  /*98f70*/  LDL.LU R10, [R1+0x298] ;  /* 0x00029800010a7983 */ /* 0x001ea20000300800 */
[----:B------:R-:W2:Y:S03]  /*98f80*/  LDL.LU R11, [R1+0x29c] ;  /* 0x00029c00010b7983 */ /* 0x000ea60000300800 */
[----:B--2---:R-:W-:Y:S01]  /*98f90*/  STL.64 [R1+0x39d0], R10 ;  /* 0x0039d00a01007387 */ /* 0x004fe20000100a00 */
[----:B------:R-:W-:Y:S02]  /*98fa0*/  STL.64 [R1+0x39c8], R8 ;  /* 0x0039c80801007387 */ /* 0x000fe40000100a00 */
[----:B------:R-:W2:Y:S02]  /*98fb0*/  LDL.LU.64 R6, [R1+0x78] ;  /* 0x0000780001067983 */ /* 0x000ea40000300a00 */
[----:B--2---:R0:W-:Y:S04]  /*98fc0*/  STL.64 [R1+0x39c0], R6 ;  /* 0x0039c00601007387 */ /* 0x0041e80000100a00 */
[----:B0-----:R-:W2:Y:S04]  /*98fd0*/  LDL.LU.64 R6, [R1+0x98] ;  /* 0x0000980001067983 */ /* 0x001ea80000300a00 */
[----:B--2---:R0:W-:Y:S04]  /*98fe0*/  STL.64 [R1+0x39d8], R6 ;  /* 0x0039d80601007387 */ /* 0x0041e80000100a00 */
[----:B0-----:R-:W4:Y:S01]  /*98ff0*/  LDL.LU.64 R6, [R1+0xa8] ;  /* 0x0000a80001067983 */ /* 0x001f220000300a00 */
[----:B------:R-:W-:-:S02]  /*99000*/  IMAD.MOV.U32 R24, RZ, RZ, R4 ;  /* 0x000000ffff187224 */ /* 0x000fc400078e0004 */
[----:B------:R-:W-:Y:S02]  /*99010*/  STL [R1+0x38d4], R3 ;  /* 0x0038d40301007387 */ /* 0x000fe40000100800 */
[----:B------:R-:W-:Y:S01]  /*99020*/  STL [R1+0x38d0], R12 ;  /* 0x0038d00c01007387 */ /* 0x000fe20000100800 */
[----:B------:R0:W-:Y:S01]  /*99030*/  STL [R1+0x32d4], R24 ;  /* 0x0032d41801007387 */ /* 0x0001e20000100800 */
[----:B----4-:R-:W-:Y:S01]  /*99040*/  HMMA.16816.F32.BF16 R8, R20, R6, R16 ;  /* 0x000000061408723c */ /* 0x010fe20000041810 */
[----:B0-----:R-:W-:-:S06]  /*99050*/  IMAD.MOV.U32 R24, RZ, RZ, R7 ;  /* 0x000000ffff187224 */ /* 0x001fcc00078e0007 */
[----:B------:R-:W-:Y:S02]  /*99060*/  IMAD.MOV.U32 R16, RZ, RZ, R6 ;  /* 0x000000ffff107224 */ /* 0x000fe400078e0006 */
[----:B------:R-:W2:Y:S11]  /*99070*/  LDL.LU.64 R6, [R1+0x39d8] ;  /* 0x0039d80001067983 */ /* 0x000eb60000300a00 */
[----:B------:R-:W-:Y:S03]  /*99080*/  @!UPT UIADD3 URZ, URZ, URZ, URZ ;  /* 0x0000003f3f3ff290 */ /* 0x000fe6000fffe03f */
[----:B------:R-:W-:Y:S01]  /*99090*/  STL.64 [R1+0x750], R8 ;  /* 0x0007500801007387 */ /* 0x000fe20000100a00 */
[----:B------:R-:W-:Y:S02]  /*990a0*/  IMAD.MOV.U32 R13, RZ, RZ, R11 ;  /* 0x000000ffff0d7224 */ /* 0x000fe400078e000b */
[----:B------:R0:W-:Y:S02]  /*990b0*/  STL.64 [R1+0x758], R10 ;  /* 0x0007580a01007387 */ /* 0x0001e40000100a00 */
[----:B------:R-:W-:Y:S01]  /*990c0*/  IMAD.MOV.U32 R25, RZ, RZ, R8 ;  /* 0x000000ffff197224 */ /* 0x000fe200078e0008 */
[----:B0-----:R-:W4:Y:S01]  /*990d0*/  LDL.LU.64 R10, [R1+0x39d0] ;  /* 0x0039d000010a7983 */ /* 0x001f220000300a00 */
[----:B------:R-:W4:Y:S02]  /*990e0*/  LDL.LU.64 R8, [R1+0x39c8] ;  /* 0x0039c80001087983 */ /* 0x000f240000300a00 */
[----:B------:R-:W-:Y:S02]  /*990f0*/  STL [R1+0x38dc], R24 ;  /* 0x0038dc1801007387 */ /* 0x000fe40000100800 */
[----:B------:R0:W-:Y:S02]  /*99100*/  STL [R1+0x38d8], R16 ;  /* 0x0038d81001007387 */ /* 0x0001e40000100800 */
[----:B0-----:R-:W3:Y:S01]  /*99110*/  LDL.LU R16, [R1+0x280] ;  /* 0x0002800001107983 */ /* 0x001ee20000300800 */
[----:B------:R-:W3:Y:S02]  /*99120*/  LDL.LU R17, [R1+0x284] ;  /* 0x0002840001117983 */ /* 0x000ee40000300800 */
[----:B------:R2:W-:Y:S02]  /*99130*/  STL [R1+0x32dc], R25 ;  /* 0x0032dc1901007387 */ /* 0x0005e40000100800 */
[----:B------:R0:W-:Y:S02]  /*99140*/  STL [R1+0x32d8], R13 ;  /* 0x0032d80d01007387 */ /* 0x0001e40000100800 */
[----:B--2---:R-:W-:-:S02]  /*99150*/  IMAD.MOV.U32 R25, RZ, RZ, R6 ;  /* 0x000000ffff197224 */ /* 0x004fc400078e0006 */
[----:B0-----:R-:W-:Y:S01]  /*99160*/  IMAD.MOV.U32 R13, RZ, RZ, R7 ;  /* 0x000000ffff0d7224 */ /* 0x001fe200078e0007 */
[C---:B----4-:R-:W-:Y:S01]  /*99170*/  HMMA.16816.F32.BF16 R8, R20.reuse, R6, R8 ;  /* 0x000000061408723c */ /* 0x050fe20000041808 */
[----:B------:R-:W2:Y:S11]  /*99180*/  LDL.LU.64 R6, [R1+0x39c0] ;  /* 0x0039c00001067983 */ /* 0x000eb60000300a00 */
[----:B------:R-:W-:Y:S11]  /*99190*/  @!UPT UIADD3 URZ, URZ, URZ, URZ ;  /* 0x0000003f3f3ff290 */ /* 0x000ff6000fffe03f */
[----:B------:R-:W-:Y:S01]  /*991a0*/  STL.64 [R1+0x740], R8 ;  /* 0x0007400801007387 */ /* 0x000fe20000100a00 */
[----:B------:R0:W-:Y:S03]  /*991b0*/  STL.64 [R1+0x748], R10 ;  /* 0x0007480a01007387 */ /* 0x0001e60000100a00 */
[----:B0-----:R-:W4:Y:S01]  /*991c0*/  LDL.LU.64 R10, [R1+0x39b8] ;  /* 0x0039b800010a7983 */ /* 0x001f220000300a00 */
[----:B------:R-:W-:Y:S02]  /*991d0*/  IMAD.MOV.U32 R18, RZ, RZ, R29 ;  /* 0x000000ffff127224 */ /* 0x000fe400078e001d */
[----:B------:R-:W-:Y:S02]  /*991e0*/  IMAD.MOV.U32 R19, RZ, RZ, R28 ;  /* 0x000000ffff137224 */ /* 0x000fe400078e001c */
[----:B------:R-:W-:Y:S01]  /*991f0*/  IMAD.MOV.U32 R28, RZ, RZ, R8 ;  /* 0x000000ffff1c7224 */ /* 0x000fe200078e0008 */
[----:B------:R-:W-:Y:S01]  /*99200*/  STL [R1+0x38e4], R13 ;  /* 0x0038e40d01007387 */ /* 0x000fe20000100800 */
[----:B------:R4:W-:Y:S02]  /*99210*/  STL.64 [R1+0x3990], R14 ;  /* 0x0039900e01007387 */ /* 0x0009e40000100a00 */
[----:B------:R-:W-:Y:S02]  /*99220*/  STL [R1+0x38e0], R25 ;  /* 0x0038e01901007387 */ /* 0x000fe40000100800 */
[----:B---3--:R-:W-:Y:S01]  /*99230*/  STL [R1+0x3960], R26 ;  /* 0x0039601a01007387 */ /* 0x008fe20000100800 */
[----:B------:R0:W-:Y:S01]  /*99240*/  STL [R1+0x32e0], R28 ;  /* 0x0032e01c01007387 */ /* 0x0001e20000100800 */
[----:B----4-:R-:W-:Y:S01]  /*99250*/  HMMA.16816.F32.BF16 R12, R20, R10, R16 ;  /* 0x0000000a140c723c */ /* 0x010fe20000041810 */
[----:B0-----:R-:W-:-:S06]  /*99260*/  IMAD.MOV.U32 R28, RZ, RZ, R11 ;  /* 0x000000ffff1c7224 */ /* 0x001fcc00078e000b */
[----:B------:R-:W-:Y:S02]  /*99270*/  IMAD.MOV.U32 R17, RZ, RZ, R10 ;  /* 0x000000ffff117224 */ /* 0x000fe400078e000a */
[----:B------:R-:W3:Y:S01]  /*99280*/  LDL.LU.64 R10, [R1+0x39b0] ;  /* 0x0039b000010a7983 */ /* 0x000ee20000300a00 */
[----:B------:R-:W3:Y:S11]  /*99290*/  LDL.LU.64 R8, [R1+0x39a8] ;  /* 0x0039a80001087983 */ /* 0x000ef60000300a00 */
[----:B------:R-:W-:Y:S02]  /*992a0*/  @!UPT UIADD3 URZ, URZ, URZ, URZ ;  /* 0x0000003f3f3ff290 */ /* 0x000fe4000fffe03f */
[----:B------:R0:W-:Y:S01]  /*992b0*/  STL.64 [R1+0x730], R12 ;  /* 0x0007300c01007387 */ /* 0x0001e20000100a00 */
[----:B------:R1:W-:Y:S02]  /*992c0*/  STL.64 [R1+0x738], R14 ;  /* 0x0007380e01007387 */ /* 0x0003e40000100a00 */
[----:B------:R-:W-:Y:S02]  /*992d0*/  IMAD.MOV.U32 R29, RZ, RZ, R12 ;  /* 0x000000ffff1d7224 */ /* 0x000fe400078e000c */
[----:B0-----:R-:W4:Y:S01]  /*992e0*/  LDL.LU R12, [R1+0x240] ;  /* 0x00024000010c7983 */ /* 0x001f220000300800 */
[----:B------:R-:W4:Y:S02]  /*992f0*/  LDL.LU R13, [R1+0x244] ;  /* 0x00024400010d7983 */ /* 0x000f240000300800 */
[----:B-1----:R-:W4:Y:S02]  /*99300*/  LDL.LU R14, [R1+0x248] ;  /* 0x00024800010e7983 */ /* 0x002f240000300800 */
[----:B------:R-:W4:Y:S01]  /*99310*/  LDL.LU R15, [R1+0x24c] ;  /* 0x00024c00010f7983 */ /* 0x000f220000300800 */
[----:B------:R-:W-:Y:S01]  /*99320*/  STL [R1+0x3918], R28 ;  /* 0x0039181c01007387 */ /* 0x000fe20000100800 */
[----:B------:R0:W-:Y:S02]  /*99330*/  STL [R1+0x38e8], R17 ;  /* 0x0038e81101007387 */ /* 0x0001e40000100800 */
[----:B------:R-:W4:Y:S02]  /*99340*/  LDL.LU R16, [R1+0x260] ;  /* 0x0002600001107983 */ /* 0x000f240000300800 */
[----:B--2---:R-:W-:Y:S01]  /*99350*/  IMAD.MOV.U32 R0, RZ, RZ, R6 ;  /* 0x000000ffff007224 */ /* 0x004fe200078e0006 */
[----:B0-----:R-:W4:Y:S01]  /*99360*/  LDL.LU R17, [R1+0x264] ;  /* 0x0002640001117983 */ /* 0x001f220000300800 */
[----:B------:R-:W4:Y:S02]  /*99370*/  LDL.LU R18, [R1+0x268] ;  /* 0x0002680001127983 */ /* 0x000f240000300800 */
[----:B------:R-:W4:Y:S02]  /*99380*/  LDL.LU R19, [R1+0x26c] ;  /* 0x00026c0001137983 */ /* 0x000f240000300800 */
[----:B------:R0:W-:Y:S02]  /*99390*/  STL [R1+0x32e4], R29 ;  /* 0x0032e41d01007387 */ /* 0x0001e40000100800 */
[----:B0-----:R-:W-:Y:S01]  /*993a0*/  IMAD.MOV.U32 R29, RZ, RZ, R7 ;  /* 0x000000ffff1d7224 */ /* 0x001fe200078e0007 */
[C---:B---3--:R-:W-:Y:S11]  /*993b0*/  HMMA.16816.F32.BF16 R8, R20.reuse, R6, R8 ;  /* 0x000000061408723c */ /* 0x048ff60000041808 */
[----:B------:R-:W-:Y:S11]  /*993c0*/  @!UPT UIADD3 URZ, URZ, URZ, URZ ;  /* 0x0000003f3f3ff290 */ /* 0x000ff6000fffe03f */
[----:B------:R-:W-:Y:S01]  /*993d0*/  @!UPT UIADD3 URZ, URZ, URZ, URZ ;  /* 0x0000003f3f3ff290 */ /* 0x000fe2000fffe03f */
[----:B------:R-:W-:Y:S01]  /*993e0*/  STL.64 [R1+0x720], R8 ;  /* 0x0007200801007387 */ /* 0x000fe20000100a00 */
[----:B------:R0:W-:Y:S03]  /*993f0*/  STL.64 [R1+0x728], R10 ;  /* 0x0007280a01007387 */ /* 0x0001e60000100a00 */
[----:B0-----:R-:W2:Y:S01]  /*99400*/  LDL.LU.64 R10, [R1+0x39a0] ;  /* 0x0039a000010a7983 */ /* 0x001ea20000300a00 */
[----:B------:R-:W3:Y:S03]  /*99410*/  LDL.LU.64 R6, [R1+0x8] ;  /* 0x0000080001067983 */ /* 0x000ee60000300a00 */
[----:B---3--:R0:W-:Y:S04]  /*99420*/  STL.64 [R1+0x3940], R6 ;  /* 0x0039400601007387 */ /* 0x0081e80000100a00 */
[----:B0-----:R-:W4:Y:S02]  /*99430*/  LDL.LU.64 R6, [R1+0x68] ;  /* 0x0000680001067983 */ /* 0x001f240000300a00 */
[----:B----4-:R-:W-:Y:S11]  /*99440*/  HMMA.16816.F32.BF16 R16, R20, R6, R16 ;  /* 0x000000061410723c */ /* 0x010ff60000041810 */
[----:B------:R-:W-:Y:S11]  /*99450*/  @!UPT UIADD3 URZ, URZ, URZ, URZ ;  /* 0x0000003f3f3ff290 */ /* 0x000ff6000fffe03f */
[----:B------:R-:W-:Y:S01]  /*99460*/  @!UPT UIADD3 URZ, URZ, URZ, URZ ;  /* 0x0000003f3f3ff290 */ /* 0x000fe2000fffe03f */
[----:B------:R-:W-:Y:S01]  /*99470*/  STL.64 [R1+0x710], R16 ;  /* 0x0007101001007387 */ /* 0x000fe20000100a00 */
[----:B------:R0:W-:Y:S02]  /*99480*/  STL.64 [R1+0x718], R18 ;  /* 0x0007181201007387 */ /* 0x0001e40000100a00 */
[----:B0-----:R-:W-:Y:S02]  /*99490*/  IMAD.MOV.U32 R18, RZ, RZ, R6 ;  /* 0x000000ffff127224 */ /* 0x001fe400078e0006 */
[----:B------:R-:W-:-:S05]  /*994a0*/  IMAD.MOV.U32 R19, RZ, RZ, R7 ;  /* 0x000000ffff137224 */ /* 0x000fca00078e0007 */
[----:B------:R0:W-:Y:S04]  /*994b0*/  STL.64 [R1+0x3978], R18 ;  /* 0x0039781201007387 */ /* 0x0001e80000100a00 */
[----:B0-----:R-:W3:Y:S01]  /*994c0*/  LDL.LU.64 R18, [R1+0x58] ;  /* 0x0000580001127983 */ /* 0x001ee20000300a00 */
[----:B------:R-:W4:Y:S02]  /*994d0*/  LDL.LU.64 R6, [R1+0x18] ;  /* 0x0000180001067983 */ /* 0x000f240000300a00 */
[----:B--2---:R-:W-:Y:S01]  /*994e0*/  IMAD.MOV.U32 R4, RZ, RZ, R11 ;  /* 0x000000ffff047224 */ /* 0x004fe200078e000b */
[----:B----4-:R0:W-:Y:S01]  /*994f0*/  STL.64 [R1+0x3958], R6 ;  /* 0x0039580601007387 */ /* 0x0101e20000100a00 */
[----:B------:R-:W2:Y:S02]  /*99500*/  LDL.LU R11, [R1+0x3998] ;  /* 0x00399800010b7983 */ /* 0x000ea40000300800 */
[----:B------:R-:W4:Y:S01]  /*99510*/  LDL.LU R5, [R1+0x254] ;  /* 0x0002540001057983 */ /* 0x000f220000300800 */
[----:B0-----:R-:W4:Y:S01]  /*99520*/  LDL.LU R6, [R1+0x258] ;  /* 0x0002580001067983 */ /* 0x001f220000300800 */
[----:B------:R-:W4:Y:S02]  /*99530*/  LDL.LU R7, [R1+0x25c] ;  /* 0x00025c0001077983 */ /* 0x000f240000300800 */
[----:B---3--:R-:W-:Y:S01]  /*99540*/  IMAD.MOV.U32 R9, RZ, RZ, R18 ;  /* 0x000000ffff097224 */ /* 0x008fe200078e0012 */
[----:B----4-:R-:W-:Y:S11]  /*99550*/  HMMA.16816.F32.BF16 R4, R20, R18, R4 ;  /* 0x000000121404723c */ /* 0x010ff60000041804 */
[----:B------:R-:W-:Y:S11]  /*99560*/  @!UPT UIADD3 URZ, URZ, URZ, URZ ;  /* 0x0000003f3f3ff290 */ /* 0x000ff6000fffe03f */
[----:B------:R-:W-:Y:S01]  /*99570*/  @!UPT UIADD3 URZ, URZ, URZ, URZ ;  /* 0x0000003f3f3ff290 */ /* 0x000fe2000fffe03f */
[----:B------:R-:W-:Y:S01]  /*99580*/  STL.64 [R1+0x780], R4 ;  /* 0x0007800401007387 */ /* 0x000fe20000100a00 */
[----:B------:R-:W-:Y:S02]  /*99590*/  STL.64 [R1+0x788], R6 ;  /* 0x0007880601007387 */ /* 0x000fe40000100a00 */
[----:B--2---:R0:W-:Y:S02]  /*995a0*/  STL.64 [R1+0x3988], R10 ;  /* 0x0039880a01007387 */ /* 0x0041e40000100a00 */
[----:B------:R-:W-:Y:S01]  /*995b0*/  STL [R1+0x3980], R9 ;  /* 0x0039800901007387 */ /* 0x000fe20000100800 */
[----:B0-----:R-:W2:Y:S01]  /*995c0*/  LDL.LU.64 R10, [R1+0x48] ;  /* 0x00004800010a7983 */ /* 0x001ea20000300a00 */
[----:B------:R-:W3:Y:S02]  /*995d0*/  LDL.LU R24, [R1+0x220] ;  /* 0x0002200001187983 */ /* 0x000ee40000300800 */
[----:B------:R-:W3:Y:S02]  /*995e0*/  LDL.LU R25, [R1+0x224] ;  /* 0x0002240001197983 */ /* 0x000ee40000300800 */
[----:B------:R-:W4:Y:S01]  /*995f0*/  LDL.LU R26, [R1+0x228] ;  /* 0x00022800011a7983 */ /* 0x000f220000300800 */
[----:B------:R-:W3:Y:S01]  /*99600*/  LDL.LU R16, [R1+0x230] ;  /* 0x0002300001107983 */ /* 0x000ee20000300800 */
[----:B------:R-:W3:Y:S02]  /*99610*/  LDL.LU R17, [R1+0x234] ;  /* 0x0002340001117983 */ /* 0x000ee40000300800 */
[----:B------:R-:W-:-:S02]  /*99620*/  IMAD.MOV.U32 R2, RZ, RZ, R19 ;  /* 0x000000ffff027224 */ /* 0x000fc400078e0013 */
[----:B------:R-:W3:Y:S01]  /*99630*/  LDL.LU R18, [R1+0x238] ;  /* 0x0002380001127983 */ /* 0x000ee20000300800 */
[----:B------:R-:W3:Y:S01]  /*99640*/  LDL.LU R19, [R1+0x23c] ;  /* 0x00023c0001137983 */ /* 0x000ee20000300800 */
[C---:B--2---:R-:W-:Y:S03]  /*99650*/  HMMA.16816.F32.BF16 R12, R20.reuse, R10, R12 ;  /* 0x0000000a140c723c */ /* 0x044fe6000004180c */
[----:B----4-:R0:W-:Y:S01]  /*99660*/  STL.64 [R1+0x3970], R26 ;  /* 0x0039701a01007387 */ /* 0x0101e20000100a00 */
[----:B---3--:R-:W-:Y:S02]  /*99670*/  STL.64 [R1+0x3968], R24 ;  /* 0x0039681801007387 */ /* 0x008fe40000100a00 */
[----:B------:R-:W-:Y:S01]  /*99680*/  IMAD.MOV.U32 R8, RZ, RZ, R11 ;  /* 0x000000ffff087224 */ /* 0x000fe200078e000b */
[----:B0-----:R-:W2:Y:S01]  /*99690*/  LDL.LU.64 R26, [R1+0x38] ;  /* 0x00003800011a7983 */ /* 0x001ea20000300a00 */
[----:B------:R-:W3:Y:S11]  /*996a0*/  LDL.LU.64 R6, [R1+0x28] ;  /* 0x0000280001067983 */ /* 0x000ef60000300a00 */
[----:B------:R-:W-:Y:S04]  /*996b0*/  @!UPT UIADD3 URZ, URZ, URZ, URZ ;  /* 0x0000003f3f3ff290 */ /* 0x000fe8000fffe03f */
[----:B------:R-:W-:Y:S01]  /*996c0*/  STL.64 [R1+0x6d0], R12 ;  /* 0x0006d00c01007387 */ /* 0x000fe20000100a00 */
[----:B------:R0:W-:Y:S03]  /*996d0*/  STL.64 [R1+0x6d8], R14 ;  /* 0x0006d80e01007387 */ /* 0x0001e60000100a00 */
[----:B0-----:R-:W4:Y:S01]  /*996e0*/  LDL.LU.64 R14, [R1+0x3990] ;  /* 0x00399000010e7983 */ /* 0x001f220000300a00 */
[----:B------:R-:W-:Y:S02]  /*996f0*/  IMAD.MOV.U32 R12, RZ, RZ, R10 ;  /* 0x000000ffff0c7224 */ /* 0x000fe400078e000a */
[----:B------:R-:W2:Y:S02]  /*99700*/  LDL.LU.64 R10, [R1+0x3988] ;  /* 0x00398800010a7983 */ /* 0x000ea40000300a00 */
[----:B------:R-:W2:Y:S01]  /*99710*/  LDL.LU R9, [R1+0x3980] ;  /* 0x0039800001097983 */ /* 0x000ea20000300800 */
[----:B----4-:R-:W-:Y:S01]  /*99720*/  STL.64 [R1+0x3950], R14 ;  /* 0x0039500e01007387 */ /* 0x010fe20000100a00 */
[----:B------:R0:W-:Y:S03]  /*99730*/  STL [R1+0x3948], R12 ;  /* 0x0039480c01007387 */ /* 0x0001e60000100800 */
[----:B0-----:R-:W4:Y:S01]  /*99740*/  LDL.LU R12, [R1+0x210] ;  /* 0x00021000010c7983 */ /* 0x001f220000300800 */
[----:B------:R-:W4:Y:S02]  /*99750*/  LDL.LU R13, [R1+0x214] ;  /* 0x00021400010d7983 */ /* 0x000f240000300800 */
[----:B------:R-:W4:Y:S02]  /*99760*/  LDL.LU R14, [R1+0x218] ;  /* 0x00021800010e7983 */ /* 0x000f240000300800 */
[----:B------:R-:W4:Y:S01]  /*99770*/  LDL.LU R15, [R1+0x21c] ;  /* 0x00021c00010f7983 */ /* 0x000f220000300800 */
[----:B--2---:R-:W-:Y:S01]  /*99780*/  STL.64 [R1+0x38f8], R10 ;  /* 0x0038f80a01007387 */ /* 0x004fe20000100a00 */
[----:B------:R0:W-:Y:S03]  /*99790*/  STL.64 [R1+0x38f0], R8 ;  /* 0x0038f00801007387 */ /* 0x0001e60000100a00 */
[----:B0-----:R-:W2:Y:S01]  /*997a0*/  LDL.LU R8, [R1+0x1e0] ;  /* 0x0001e00001087983 */ /* 0x001ea20000300800 */
[----:B------:R-:W2:Y:S02]  /*997b0*/  LDL.LU R9, [R1+0x1e4] ;  /* 0x0001e40001097983 */ /* 0x000ea40000300800 */
[----:B------:R-:W2:Y:S02]  /*997c0*/  LDL.LU R10, [R1+0x1e8] ;  /* 0x0001e800010a7983 */ /* 0x000ea40000300800 */
[----:B------:R-:W2:Y:S01]  /*997d0*/  LDL.LU R11, [R1+0x1ec] ;  /* 0x0001ec00010b7983 */ /* 0x000ea20000300800 */
[C---:B------:R-:W-:Y:S01]  /*997e0*/  HMMA.16816.F32.BF16 R16, R20.reuse, R26, R16 ;  /* 0x0000001a1410723c */ /* 0x040fe20000041810 */
[----:B--2---:R-:W-:Y:S01]  /*997f0*/  STL.64 [R1+0x3908], R10 ;  /* 0x0039080a01007387 */ /* 0x004fe20000100a00 */
[----:B------:R0:W-:Y:S03]  /*99800*/  STL.64 [R1+0x3900], R8 ;  /* 0x0039000801007387 */ /* 0x0001e60000100a00 */
[----:B0-----:R-:W2:Y:S01]  /*99810*/  LDL.LU R8, [R1+0x1f0] ;  /* 0x0001f00001087983 */ /* 0x001ea20000300800 */
[----:B------:R-:W2:Y:S02]  /*99820*/  LDL.LU R9, [R1+0x1f4] ;  /* 0x0001f40001097983 */ /* 0x000ea40000300800 */
[----:B------:R-:W2:Y:S02]  /*99830*/  LDL.LU R10, [R1+0x1f8] ;  /* 0x0001f800010a7983 */ /* 0x000ea40000300800 */
[----:B------:R-:W2:Y:S02]  /*99840*/  LDL.LU R11, [R1+0x1fc] ;  /* 0x0001fc00010b7983 */ /* 0x000ea40000300800 */
[----:B------:R-:W-:Y:S01]  /*99850*/  IMAD.MOV.U32 R3, RZ, RZ, R27 ;  /* 0x000000ffff037224 */ /* 0x000fe200078e001b */
[----:B--2---:R-:W-:Y:S01]  /*99860*/  STL.64 [R1+0x3938], R10 ;  /* 0x0039380a01007387 */ /* 0x004fe20000100a00 */
[----:B------:R0:W-:Y:S03]  /*99870*/  STL.64 [R1+0x3930], R8 ;  /* 0x0039300801007387 */ /* 0x0001e60000100a00 */
[----:B0-----:R-:W2:Y:S01]  /*99880*/  LDL.LU R8, [R1+0x200] ;  /* 0x0002000001087983 */ /* 0x001ea20000300800 */
[----:B------:R-:W2:Y:S02]  /*99890*/  LDL.LU R9, [R1+0x204] ;  /* 0x0002040001097983 */ /* 0x000ea40000300800 */
[----:B------:R-:W2:Y:S02]  /*998a0*/  LDL.LU R10, [R1+0x208] ;  /* 0x00020800010a7983 */ /* 0x000ea40000300800 */
[----:B------:R-:W2:Y:S01]  /*998b0*/  LDL.LU R11, [R1+0x20c] ;  /* 0x00020c00010b7983 */ /* 0x000ea20000300800 */
[----:B------:R0:W-:Y:S01]  /*998c0*/  STL.64 [R1+0x6c0], R16 ;  /* 0x0006c01001007387 */ /* 0x0001e20000100a00 */
[----:B------:R1:W-:Y:S02]  /*998d0*/  STL.64 [R1+0x6c8], R18 ;  /* 0x0006c81201007387 */ /* 0x0003e40000100a00 */
[----:B0-----:R-:W-:Y:S01]  /*998e0*/  IMAD.MOV.U32 R16, RZ, RZ, R26 ;  /* 0x000000ffff107224 */ /* 0x001fe200078e001a */
[----:B-1----:R-:W2:Y:S01]  /*998f0*/  LDL.LU.64 R18, [R1+0x3978] ;  /* 0x0039780001127983 */ /* 0x002ea20000300a00 */
[----:B------:R-:W3:Y:S02]  /*99900*/  LDL.LU.64 R26, [R1+0x3970] ;  /* 0x00397000011a7983 */ /* 0x000ee40000300a00 */
[----:B------:R-:W3:Y:S02]  /*99910*/  LDL.LU.64 R24, [R1+0x3968] ;  /* 0x0039680001187983 */ /* 0x000ee40000300a00 */
[C---:B---3--:R-:W-:Y:S11]  /*99920*/  HMMA.16816.F32.BF16 R24, R20.reuse, R6, R24 ;  /* 0x000000061418723c */ /* 0x048ff60000041818 */
[----:B------:R-:W-:Y:S11]  /*99930*/  @!UPT UIADD3 URZ, URZ, URZ, URZ ;  /* 0x0000003f3f3ff290 */ /* 0x000ff6000fffe03f */
[----:B------:R-:W-:Y:S01]  /*99940*/  @!UPT UIADD3 URZ, URZ, URZ, URZ ;  /* 0x0000003f3f3ff290 */ /* 0x000fe2000fffe03f */
[----:B------:R0:W-:Y:S01]  /*99950*/  STL.64 [R1+0x6b0], R24 ;  /* 0x0006b01801007387 */ /* 0x0001e20000100a00 */
[----:B------:R1:W-:Y:S02]  /*99960*/  STL.64 [R1+0x6b8], R26 ;  /* 0x0006b81a01007387 */ /* 0x0003e40000100a00 */
[----:B0-----:R-:W-:Y:S01]  /*99970*/  IMAD.MOV.U32 R25, RZ, RZ, R6 ;  /* 0x000000ffff197224 */ /* 0x001fe200078e0006 */
[----:B-1----:R-:W3:Y:S01]  /*99980*/  LDL.LU R26, [R1+0x3960] ;  /* 0x00396000011a7983 */ /* 0x002ee20000300800 */
[----:B------:R-:W-:Y:S02]  /*99990*/  IMAD.MOV.U32 R24, RZ, RZ, R7 ;  /* 0x000000ffff187224 */ /* 0x000fe400078e0007 */
[----:B------:R-:W4:Y:S02]  /*999a0*/  LDL.LU.64 R6, [R1+0x3958] ;  /* 0x0039580001067983 */ /* 0x000f240000300a00 */
[C---:B----4-:R-:W-:Y:S01]  /*999b0*/  HMMA.16816.F32.BF16 R12, R20.reuse, R6, R12 ;  /* 0x00000006140c723c */ /* 0x050fe2000004180c */
[----:B------:R-:W-:Y:S11]  /*999c0*/  IMAD.MOV.U32 R17, RZ, RZ, R6 ;  /* 0x000000ffff117224 */ /* 0x000ff600078e0006 */
[----:B------:R-:W-:Y:S11]  /*999d0*/  @!UPT UIADD3 URZ, URZ, URZ, URZ ;  /* 0x0000003f3f3ff290 */ /* 0x000ff6000fffe03f */
[----:B------:R0:W-:Y:S01]  /*999e0*/  STL.64 [R1+0x6a0], R12 ;  /* 0x0006a00c01007387 */ /* 0x0001e20000100a00 */
[----:B------:R1:W-:Y:S02]  /*999f0*/  STL.64 [R1+0x6a8], R14 ;  /* 0x0006a80e01007387 */ /* 0x0003e40000100a00 */
[----:B0-----:R-:W-:Y:S01]  /*99a00*/  IMAD.MOV.U32 R13, RZ, RZ, R7 ;  /* 0x000000ffff0d7224 */ /* 0x001fe200078e0007 */
[----:B-1----:R-:W4:Y:S01]  /*99a10*/  LDL.LU.64 R14, [R1+0x3950] ;  /* 0x00395000010e7983 */ /* 0x002f220000300a00 */
[----:B------:R-:W2:Y:S02]  /*99a20*/  LDL.LU R12, [R1+0x3948] ;  /* 0x00394800010c7983 */ /* 0x000ea40000300800 */
        /* <DEDUP_REMOVED lines=9> */
[----:B------:R-:W-:Y:S02]  /*99ac0*/  IMAD.MOV.U32 R27, RZ, RZ, R6 ;  /* 0x000000ffff1b7224 */ /* 0x000fe400078e0006 */
[----:B------:R-:W-:-:S02]  /*99ad0*/  IMAD.MOV.U32 R28, RZ, RZ, R7 ;  /* 0x000000ffff1c7224 */ /* 0x000fc400078e0007 */
[----:B----4-:R-:W-:Y:S02]  /*99ae0*/  IMAD.MOV.U32 R6, RZ, RZ, R15 ;  /* 0x000000ffff067224 */ /* 0x010fe400078e000f */
[----:B---3--:R-:W-:Y:S02]  /*99af0*/  IMAD.MOV.U32 R7, RZ, RZ, R26 ;  /* 0x000000ffff077224 */ /* 0x008fe400078e001a */
[----:B------:R-:W-:Y:S02]  /*99b00*/  IMAD.MOV.U32 R5, RZ, RZ, R14 ;  /* 0x000000ffff057224 */ /* 0x000fe400078e000e */
[----:B------:R-:W3:Y:S01]  /*99b10*/  LDL.LU R14, [R1+0x3928] ;  /* 0x00392800010e7983 */ /* 0x000ee20000300800 */
[----:B------:R-:W4:Y:S02]  /*99b20*/  LDL.LU R15, [R1+0x3924] ;  /* 0x00392400010f7983 */ /* 0x000f240000300800 */
[----:B------:R-:W3:Y:S02]  /*99b30*/  LDL.LU R26, [R1+0x3920] ;  /* 0x00392000011a7983 */ /* 0x000ee40000300800 */
[----:B------:R0:W-:Y:S02]  /*99b40*/  STL.64 [R1+0x3730], R6 ;  /* 0x0037300601007387 */ /* 0x0001e40000100a00 */
[----:B0-----:R-:W-:Y:S01]  /*99b50*/  IMAD.MOV.U32 R6, RZ, RZ, R27 ;  /* 0x000000ffff067224 */ /* 0x001fe200078e001b */
[----:B--2---:R3:W-:Y:S01]  /*99b60*/  STL.64 [R1+0x3728], R4 ;  /* 0x0037280401007387 */ /* 0x0047e20000100a00 */
[----:B------:R-:W2:Y:S02]  /*99b70*/  LDL.LU R27, [R1+0x391c] ;  /* 0x00391c00011b7983 */ /* 0x000ea40000300800 */
[----:B------:R-:W-:-:S02]  /*99b80*/  IMAD.MOV.U32 R7, RZ, RZ, R28 ;  /* 0x000000ffff077224 */ /* 0x000fc400078e001c */
[----:B------:R-:W2:Y:S03]  /*99b90*/  LDL.LU R28, [R1+0x3918] ;  /* 0x00391800011c7983 */ /* 0x000ea60000300800 */
[----:B------:R0:W-:Y:S02]  /*99ba0*/  STL.64 [R1+0x3748], R6 ;  /* 0x0037480601007387 */ /* 0x0001e40000100a00 */
[----:B---3--:R-:W-:Y:S02]  /*99bb0*/  IMAD.MOV.U32 R4, RZ, RZ, R14 ;  /* 0x000000ffff047224 */ /* 0x008fe400078e000e */
[----:B----4-:R-:W-:Y:S01]  /*99bc0*/  IMAD.MOV.U32 R5, RZ, RZ, R15 ;  /* 0x000000ffff057224 */ /* 0x010fe200078e000f */
[----:B------:R-:W3:Y:S01]  /*99bd0*/  LDL.LU R14, [R1+0x3914] ;  /* 0x00391400010e7983 */ /* 0x000ee20000300800 */
[----:B------:R-:W3:Y:S02]  /*99be0*/  LDL.LU R15, [R1+0x3910] ;  /* 0x00391000010f7983 */ /* 0x000ee40000300800 */
[----:B0-----:R-:W4:Y:S02]  /*99bf0*/  LDL.LU R6, [R1+0x1c8] ;  /* 0x0001c80001067983 */ /* 0x001f240000300800 */
[----:B------:R-:W4:Y:S01]  /*99c00*/  LDL.LU R7, [R1+0x1cc] ;  /* 0x0001cc0001077983 */ /* 0x000f220000300800 */
[C---:B--2---:R-:W-:Y:S11]  /*99c10*/  HMMA.16816.F32.BF16 R8, R20.reuse, R26, R8 ;  /* 0x0000001a1408723c */ /* 0x044ff60000041808 */
[----:B------:R-:W-:Y:S11]  /*99c20*/  @!UPT UIADD3 URZ, URZ, URZ, URZ ;  /* 0x0000003f3f3ff290 */ /* 0x000ff6000fffe03f */
[----:B------:R-:W-:Y:S01]  /*99c30*/  @!UPT UIADD3 URZ, URZ, URZ, URZ ;  /* 0x0000003f3f3ff290 */ /* 0x000fe2000fffe03f */
[----:B------:R-:W-:Y:S01]  /*99c40*/  STL.64 [R1+0x680], R8 ;  /* 0x0006800801007387 */ /* 0x000fe20000100a00 */
[----:B------:R0:W-:Y:S03]  /*99c50*/  STL.64 [R1+0x688], R10 ;  /* 0x0006880a01007387 */ /* 0x0001e60000100a00 */
[----:B0-----:R-:W3:Y:S01]  /*99c60*/  LDL.LU.64 R10, [R1+0x3908] ;  /* 0x00390800010a7983 */ /* 0x001ee20000300a00 */
[----:B------:R-:W3:Y:S02]  /*99c70*/  LDL.LU.64 R8, [R1+0x3900] ;  /* 0x0039000001087983 */ /* 0x000ee40000300a00 */
[----:B------:R-:W-:Y:S01]  /*99c80*/  STL.64 [R1+0x3850], R26 ;  /* 0x0038501a01007387 */ /* 0x000fe20000100a00 */
[C---:B---3--:R-:W-:Y:S11]  /*99c90*/  HMMA.16816.F32.BF16 R8, R20.reuse, R14, R8 ;  /* 0x0000000e1408723c */ /* 0x048ff60000041808 */
[----:B------:R-:W-:Y:S11]  /*99ca0*/  @!UPT UIADD3 URZ, URZ, URZ, URZ ;  /* 0x0000003f3f3ff290 */ /* 0x000ff6000fffe03f */
[----:B------:R-:W-:Y:S01]  /*99cb0*/  @!UPT UIADD3 URZ, URZ, URZ, URZ ;  /* 0x0000003f3f3ff290 */ /* 0x000fe2000fffe03f */
[----:B------:R-:W-:Y:S01]  /*99cc0*/  STL.64 [R1+0x670], R8 ;  /* 0x0006700801007387 */ /* 0x000fe20000100a00 */
[----:B------:R0:W-:Y:S03]  /*99cd0*/  STL.64 [R1+0x678], R10 ;  /* 0x0006780a01007387 */ /* 0x0001e60000100a00 */
[----:B0-----:R-:W4:Y:S01]  /*99ce0*/  LDL.LU.64 R10, [R1+0x38f8] ;  /* 0x0038f800010a7983 */ /* 0x001f220000300a00 */
[----:B------:R-:W2:Y:S02]  /*99cf0*/  LDL.LU.64 R8, [R1+0x38f0] ;  /* 0x0038f00001087983 */ /* 0x000ea40000300a00 */
[----:B------:R-:W-:Y:S01]  /*99d00*/  STL.64 [R1+0x3858], R14 ;  /* 0x0038580e01007387 */ /* 0x000fe20000100a00 */
[----:B----4-:R-:W-:Y:S07]  /*99d10*/  HMMA.16816.F32.BF16 R20, R20, R10, R4 ;  /* 0x0000000a1414723c */ /* 0x010fee0000041804 */
[----:B------:R-:W-:-:S02]  /*99d20*/  IMAD.MOV.U32 R6, RZ, RZ, R17 ;  /* 0x000000ffff067224 */ /* 0x000fc400078e0011 */
[----:B------:R-:W-:Y:S01]  /*99d30*/  IMAD.MOV.U32 R7, RZ, RZ, R13 ;  /* 0x000000ffff077224 */ /* 0x000fe200078e000d */
[----:B------:R-:W3:Y:S11]  /*99d40*/  LDL.LU R17, [R1+0x38e8] ;  /* 0x0038e80001117983 */ /* 0x000ef60000300800 */
[----:B------:R-:W-:Y:S02]  /*99d50*/  @!UPT UIADD3 URZ, URZ, URZ, URZ ;  /* 0x0000003f3f3ff290 */ /* 0x000fe4000fffe03f */
[----:B------:R0:W-:Y:S01]  /*99d60*/  STL.64 [R1+0x650], R20 ;  /* 0x0006501401007387 */ /* 0x0001e20000100a00 */
[----:B------:R1:W-:Y:S02]  /*99d70*/  STL.64 [R1+0x658], R22 ;  /* 0x0006581601007387 */ /* 0x0003e40000100a00 */
[----:B------:R-:W4:Y:S02]  /*99d80*/  LDL.LU R13, [R1+0x38e4] ;  /* 0x0038e400010d7983 */ /* 0x000f240000300800 */
[----:B------:R2:W-:Y:S01]  /*99d90*/  STL.64 [R1+0x3760], R6 ;  /* 0x0037600601007387 */ /* 0x0005e20000100a00 */
[----:B0-----:R-:W3:Y:S01]  /*99da0*/  LDL.LU R20, [R1+0xd0] ;  /* 0x0000d00001147983 */ /* 0x001ee20000300800 */
[----:B------:R-:W3:Y:S02]  /*99db0*/  LDL.LU R21, [R1+0xd4] ;  /* 0x0000d40001157983 */ /* 0x000ee40000300800 */
[----:B-1----:R-:W3:Y:S02]  /*99dc0*/  LDL.LU R22, [R1+0xd8] ;  /* 0x0000d80001167983 */ /* 0x002ee40000300800 */
[----:B------:R-:W3:Y:S02]  /*99dd0*/  LDL.LU R23, [R1+0xdc] ;  /* 0x0000dc0001177983 */ /* 0x000ee40000300800 */
[----:B--2---:R-:W-:-:S02]  /*99de0*/  IMAD.MOV.U32 R6, RZ, RZ, R25 ;  /* 0x000000ffff067224 */ /* 0x004fc400078e0019 */
[----:B------:R-:W-:Y:S01]  /*99df0*/  IMAD.MOV.U32 R7, RZ, RZ, R24 ;  /* 0x000000ffff077224 */ /* 0x000fe200078e0018 */
[----:B------:R-:W2:Y:S01]  /*99e00*/  LDL.LU R25, [R1+0x38e0] ;  /* 0x0038e00001197983 */ /* 0x000ea20000300800 */
[----:B------:R-:W2:Y:S03]  /*99e10*/  LDL.LU R24, [R1+0x38dc] ;  /* 0x0038dc0001187983 */ /* 0x000ea60000300800 */
[----:B------:R-:W-:Y:S04]  /*99e20*/  STL.64 [R1+0x3778], R6 ;  /* 0x0037780601007387 */ /* 0x000fe80000100a00 */
[----:B---3--:R-:W-:Y:S01]  /*99e30*/  STL.64 [R1+0x3740], R22 ;  /* 0x0037401601007387 */ /* 0x008fe20000100a00 */
[----:B------:R0:W-:Y:S03]  /*99e40*/  STL.64 [R1+0x3738], R20 ;  /* 0x0037381401007387 */ /* 0x0001e60000100a00 */
[----:B0-----:R-:W3:Y:S01]  /*99e50*/  LDL.LU R20, [R1+0xf0] ;  /* 0x0000f00001147983 */ /* 0x001ee20000300800 */
[----:B------:R-:W3:Y:S02]  /*99e60*/  LDL.LU R21, [R1+0xf4] ;  /* 0x0000f40001157983 */ /* 0x000ee40000300800 */
[----:B------:R-:W2:Y:S02]  /*99e70*/  LDL.LU R22, [R1+0xf8] ;  /* 0x0000f80001167983 */ /* 0x000ea40000300800 */
[----:B------:R-:W2:Y:S02]  /*99e80*/  LDL.LU R23, [R1+0xfc] ;  /* 0x0000fc0001177983 */ /* 0x000ea40000300800 */
[----:B------:R-:W-:-:S02]  /*99e90*/  IMAD.MOV.U32 R6, RZ, RZ, R16 ;  /* 0x000000ffff067224 */ /* 0x000fc400078e0010 */
[----:B------:R-:W-:Y:S01]  /*99ea0*/  IMAD.MOV.U32 R7, RZ, RZ, R3 ;  /* 0x000000ffff077224 */ /* 0x000fe200078e0003 */
[----:B------:R-:W4:Y:S01]  /*99eb0*/  LDL.LU R16, [R1+0x38d8] ;  /* 0x0038d80001107983 */ /* 0x000f220000300800 */
[----:B------:R-:W4:Y:S03]  /*99ec0*/  LDL.LU R3, [R1+0x38d4] ;  /* 0x0038d40001037983 */ /* 0x000f260000300800 */
[----:B------:R-:W-:Y:S04]  /*99ed0*/  STL.64 [R1+0x3790], R6 ;  /* 0x0037900601007387 */ /* 0x000fe80000100a00 */
        /* <DEDUP_REMOVED lines=8> */
[----:B------:R-:W4:Y:S01]  /*99f60*/  LDL.LU R12, [R1+0x38d0] ;  /* 0x0038d000010c7983 */ /* 0x000f220000300800 */
[----:B------:R-:W4:Y:S03]  /*99f70*/  LDL.LU R8, [R1+0x38cc] ;  /* 0x0038cc0001087983 */ /* 0x000f260000300800 */
[----:B------:R0:W-:Y:S02]  /*99f80*/  STL.64 [R1+0x37a8], R6 ;  /* 0x0037a80601007387 */ /* 0x0001e40000100a00 */
[----:B0-----:R-:W-:Y:S02]  /*99f90*/  IMAD.MOV.U32 R6, RZ, RZ, R9 ;  /* 0x000000ffff067224 */ /* 0x001fe400078e0009 */
[----:B------:R-:W-:Y:S01]  /*99fa0*/  IMAD.MOV.U32 R7, RZ, RZ, R2 ;  /* 0x000000ffff077224 */ /* 0x000fe200078e0002 */
[----:B------:R-:W4:Y:S01]  /*99fb0*/  LDL.LU R9, [R1+0x38c8] ;  /* 0x0038c80001097983 */ /* 0x000f220000300800 */
[----:B------:R-:W4:Y:S03]  /*99fc0*/  LDL.LU R2, [R1+0x38c4] ;  /* 0x0038c40001027983 */ /* 0x000f260000300800 */
[----:B------:R-:W-:Y:S04]  /*99fd0*/  STL.64 [R1+0x37c0], R6 ;  /* 0x0037c00601007387 */ /* 0x000fe80000100a00 */
[----:B---3--:R-:W-:Y:S01]  /*99fe0*/  STL.64 [R1+0x3770], R22 ;  /* 0x0037701601007387 */ /* 0x008fe20000100a00 */
[----:B--2---:R0:W-:Y:S03]  /*99ff0*/  STL.64 [R1+0x3768], R20 ;  /* 0x0037681401007387 */ /* 0x0041e60000100a00 */
        /* <DEDUP_REMOVED lines=14> */
[----:B------:R-:W-:-:S02]  /*9a0e0*/  IMAD.MOV.U32 R6, RZ, RZ, R0 ;  /* 0x000000ffff067224 */ /* 0x000fc400078e0000 */
[----:B------:R-:W-:Y:S02]  /*9a0f0*/  IMAD.MOV.U32 R7, RZ, RZ, R29 ;  /* 0x000000ffff077224 */ /* 0x000fe400078e001d */
[----:B----4-:R-:W-:Y:S02]  /*9a100*/  IMAD.MOV.U32 R23, RZ, RZ, R2 ;  /* 0x000000ffff177224 */ /* 0x010fe400078e0002 */
[----:B------:R-:W4:Y:S01]  /*9a110*/  LDL.LU R2, [R1+0x38b8] ;  /* 0x0038b80001027983 */ /* 0x000f220000300800 */
[----:B------:R-:W4:Y:S02]  /*9a120*/  LDL.LU R0, [R1+0x38b4] ;  /* 0x0038b40001007983 */ /* 0x000f240000300800 */
[----:B------:R-:W-:Y:S01]  /*9a130*/  STL.64 [R1+0x37f0], R6 ;  /* 0x0037f00601007387 */ /* 0x000fe20000100a00 */
[----:B---3--:R-:W-:Y:S01]  /*9a140*/  STL.64 [R1+0x37a0], R22 ;  /* 0x0037a01601007387 */ /* 0x008fe20000100a00 */
[----:B--2---:R0:W-:Y:S03]  /*9a150*/  STL.64 [R1+0x3798], R20 ;  /* 0x0037981401007387 */ /* 0x0041e60000100a00 */
[----:B0-----:R-:W2:Y:S01]  /*9a160*/  LDL.LU R20, [R1+0x130] ;  /* 0x0001300001147983 */ /* 0x001ea20000300800 */
[----:B------:R-:W2:Y:S02]  /*9a170*/  LDL.LU R21, [R1+0x134] ;  /* 0x0001340001157983 */ /* 0x000ea40000300800 */
[----:B------:R-:W-:-:S02]  /*9a180*/  IMAD.MOV.U32 R6, RZ, RZ, R17 ;  /* 0x000000ffff067224 */ /* 0x000fc400078e0011 */
[----:B------:R-:W-:Y:S02]  /*9a190*/  IMAD.MOV.U32 R7, RZ, RZ, R28 ;  /* 0x000000ffff077224 */ /* 0x000fe400078e001c */
[----:B------:R-:W-:Y:S02]  /*9a1a0*/  IMAD.MOV.U32 R22, RZ, RZ, R19 ;  /* 0x000000ffff167224 */ /* 0x000fe400078e0013 */
[----:B------:R-:W-:Y:S01]  /*9a1b0*/  IMAD.MOV.U32 R23, RZ, RZ, R18 ;  /* 0x000000ffff177224 */ /* 0x000fe200078e0012 */
[----:B------:R-:W3:Y:S01]  /*9a1c0*/  LDL.LU R19, [R1+0x38b0] ;  /* 0x0038b00001137983 */ /* 0x000ee20000300800 */
[----:B------:R-:W3:Y:S02]  /*9a1d0*/  LDL.LU R18, [R1+0x38ac] ;  /* 0x0038ac0001127983 */ /* 0x000ee40000300800 */
[----:B------:R-:W3:Y:S02]  /*9a1e0*/  LDL.LU R17, [R1+0x38a8] ;  /* 0x0038a80001117983 */ /* 0x000ee40000300800 */
[----:B------:R-:W-:Y:S01]  /*9a1f0*/  STL.64 [R1+0x3808], R6 ;  /* 0x0038080601007387 */ /* 0x000fe20000100a00 */
[----:B------:R-:W-:Y:S04]  /*9a200*/  STL.64 [R1+0x37b8], R22 ;  /* 0x0037b81601007387 */ /* 0x000fe80000100a00 */
[----:B--2---:R0:W-:Y:S04]  /*9a210*/  STL.64 [R1+0x37b0], R20 ;  /* 0x0037b01401007387 */ /* 0x0041e80000100a00 */
[----:B0-----:R-:W2:Y:S01]  /*9a220*/  LDL.LU R20, [R1+0x140] ;  /* 0x0001400001147983 */ /* 0x001ea20000300800 */
[----:B------:R-:W2:Y:S02]  /*9a230*/  LDL.LU R21, [R1+0x144] ;  /* 0x0001440001157983 */ /* 0x000ea40000300800 */
[----:B------:R-:W-:-:S02]  /*9a240*/  IMAD.MOV.U32 R6, RZ, RZ, R25 ;  /* 0x000000ffff067224 */ /* 0x000fc400078e0019 */
[----:B------:R-:W-:Y:S02]  /*9a250*/  IMAD.MOV.U32 R7, RZ, RZ, R13 ;  /* 0x000000ffff077224 */ /* 0x000fe400078e000d */
[----:B----4-:R-:W-:Y:S02]  /*9a260*/  IMAD.MOV.U32 R22, RZ, RZ, R0 ;  /* 0x000000ffff167224 */ /* 0x010fe400078e0000 */
[----:B------:R-:W-:Y:S01]  /*9a270*/  IMAD.MOV.U32 R23, RZ, RZ, R2 ;  /* 0x000000ffff177224 */ /* 0x000fe200078e0002 */
[----:B------:R-:W4:Y:S01]  /*9a280*/  LDL.LU R0, [R1+0x38a4] ;  /* 0x0038a40001007983 */ /* 0x000f220000300800 */
[----:B------:R-:W3:Y:S02]  /*9a290*/  LDL.LU R2, [R1+0x38a0] ;  /* 0x0038a00001027983 */ /* 0x000ee40000300800 */
[----:B------:R0:W-:Y:S02]  /*9a2a0*/  STL.64 [R1+0x3820], R6 ;  /* 0x0038200601007387 */ /* 0x0001e40000100a00 */
[----:B0-----:R-:W-:-:S02]  /*9a2b0*/  IMAD.MOV.U32 R6, RZ, RZ, R16 ;  /* 0x000000ffff067224 */ /* 0x001fc400078e0010 */
[----:B------:R-:W-:Y:S01]  /*9a2c0*/  IMAD.MOV.U32 R7, RZ, RZ, R24 ;  /* 0x000000ffff077224 */ /* 0x000fe200078e0018 */
[----:B------:R-:W4:Y:S04]  /*9a2d0*/  LDL.LU R16, [R1+0x389c] ;  /* 0x00389c0001107983 */ /* 0x000f280000300800 */
[----:B------:R-:W-:Y:S01]  /*9a2e0*/  STL.64 [R1+0x3838], R6 ;  /* 0x0038380601007387 */ /* 0x000fe20000100a00 */
[----:B------:R-:W-:Y:S03]  /*9a2f0*/  STL.64 [R1+0x37d0], R22 ;  /* 0x0037d01601007387 */ /* 0x000fe60000100a00 */
[----:B--2---:R0:W-:Y:S04]  /*9a300*/  STL.64 [R1+0x37c8], R20 ;  /* 0x0037c81401007387 */ /* 0x0041e80000100a00 */
[----:B0-----:R-:W2:Y:S01]  /*9a310*/  LDL.LU R20, [R1+0x150] ;  /* 0x0001500001147983 */ /* 0x001ea20000300800 */
[----:B---3--:R-:W-:-:S02]  /*9a320*/  IMAD.MOV.U32 R21, RZ, RZ, R17 ;  /* 0x000000ffff157224 */ /* 0x008fc400078e0011 */
[----:B------:R-:W3:Y:S02]  /*9a330*/  LDL.LU R17, [R1+0x3898] ;  /* 0x0038980001117983 */ /* 0x000ee40000300800 */
[----:B------:R-:W-:Y:S02]  /*9a340*/  IMAD.MOV.U32 R22, RZ, RZ, R18 ;  /* 0x000000ffff167224 */ /* 0x000fe400078e0012 */
[----:B------:R-:W-:Y:S01]  /*9a350*/  IMAD.MOV.U32 R23, RZ, RZ, R19 ;  /* 0x000000ffff177224 */ /* 0x000fe200078e0013 */
[----:B------:R-:W3:Y:S01]  /*9a360*/  LDL.LU R18, [R1+0x3894] ;  /* 0x0038940001127983 */ /* 0x000ee20000300800 */
[----:B------:R-:W3:Y:S02]  /*9a370*/  LDL.LU R19, [R1+0x3890] ;  /* 0x0038900001137983 */ /* 0x000ee40000300800 */
[----:B------:R-:W-:Y:S02]  /*9a380*/  IMAD.MOV.U32 R6, RZ, RZ, R12 ;  /* 0x000000ffff067224 */ /* 0x000fe400078e000c */
[----:B------:R-:W3:Y:S01]  /*9a390*/  LDL.LU R12, [R1+0x1b0] ;  /* 0x0001b000010c7983 */ /* 0x000ee20000300800 */
[----:B------:R-:W3:Y:S02]  /*9a3a0*/  LDL.LU R13, [R1+0x1b4] ;  /* 0x0001b400010d7983 */ /* 0x000ee40000300800 */
[----:B------:R-:W3:Y:S02]  /*9a3b0*/  LDL.LU R14, [R1+0x1b8] ;  /* 0x0001b800010e7983 */ /* 0x000ee40000300800 */
[----:B------:R-:W3:Y:S01]  /*9a3c0*/  LDL.LU R15, [R1+0x1bc] ;  /* 0x0001bc00010f7983 */ /* 0x000ee20000300800 */
[----:B------:R-:W-:Y:S04]  /*9a3d0*/  STL.64 [R1+0x37e8], R22 ;  /* 0x0037e81601007387 */ /* 0x000fe80000100a00 */
[----:B--2---:R0:W-:Y:S04]  /*9a3e0*/  STL.64 [R1+0x37e0], R20 ;  /* 0x0037e01401007387 */ /* 0x0041e80000100a00 */
[----:B0-----:R-:W2:Y:S01]  /*9a3f0*/  LDL.LU R20, [R1+0x160] ;  /* 0x0001600001147983 */ /* 0x001ea20000300800 */
[----:B------:R-:W-:-:S02]  /*9a400*/  IMAD.MOV.U32 R22, RZ, RZ, R2 ;  /* 0x000000ffff167224 */ /* 0x000fc400078e0002 */
[----:B----4-:R-:W-:Y:S02]  /*9a410*/  IMAD.MOV.U32 R23, RZ, RZ, R0 ;  /* 0x000000ffff177224 */ /* 0x010fe400078e0000 */
[----:B------:R-:W-:Y:S02]  /*9a420*/  IMAD.MOV.U32 R21, RZ, RZ, R16 ;  /* 0x000000ffff157224 */ /* 0x000fe400078e0010 */
[----:B------:R-:W4:Y:S01]  /*9a430*/  LDL.LU R16, [R1+0x388c] ;  /* 0x00388c0001107983 */ /* 0x000f220000300800 */
[----:B------:R-:W3:Y:S02]  /*9a440*/  LDL.LU R2, [R1+0x3888] ;  /* 0x0038880001027983 */ /* 0x000ee40000300800 */
[----:B------:R-:W3:Y:S02]  /*9a450*/  LDL.LU R0, [R1+0x3884] ;  /* 0x0038840001007983 */ /* 0x000ee40000300800 */
[----:B------:R-:W-:Y:S01]  /*9a460*/  STL.64 [R1+0x3800], R22 ;  /* 0x0038001601007387 */ /* 0x000fe20000100a00 */
[----:B--2---:R0:W-:Y:S04]  /*9a470*/  STL.64 [R1+0x37f8], R20 ;  /* 0x0037f81401007387 */ /* 0x0041e80000100a00 */
[----:B0-----:R-:W2:Y:S01]  /*9a480*/  LDL.LU R20, [R1+0x170] ;  /* 0x0001700001147983 */ /* 0x001ea20000300800 */
[----:B---3--:R-:W-:-:S02]  /*9a490*/  IMAD.MOV.U32 R22, RZ, RZ, R18 ;  /* 0x000000ffff167224 */ /* 0x008fc400078e0012 */
[----:B------:R-:W-:Y:S02]  /*9a4a0*/  IMAD.MOV.U32 R23, RZ, RZ, R17 ;  /* 0x000000ffff177224 */ /* 0x000fe400078e0011 */
[----:B------:R-:W-:Y:S02]  /*9a4b0*/  IMAD.MOV.U32 R21, RZ, RZ, R19 ;  /* 0x000000ffff157224 */ /* 0x000fe400078e0013 */
[----:B------:R-:W3:Y:S01]  /*9a4c0*/  LDL.LU R19, [R1+0x3880] ;  /* 0x0038800001137983 */ /* 0x000ee20000300800 */
[----:B------:R-:W3:Y:S02]  /*9a4d0*/  LDL.LU R18, [R1+0x387c] ;  /* 0x00387c0001127983 */ /* 0x000ee40000300800 */
[----:B------:R-:W3:Y:S02]  /*9a4e0*/  LDL.LU R17, [R1+0x3878] ;  /* 0x0038780001117983 */ /* 0x000ee40000300800 */
[----:B------:R-:W-:Y:S01]  /*9a4f0*/  STL.64 [R1+0x3818], R22 ;  /* 0x0038181601007387 */ /* 0x000fe20000100a00 */
[----:B--2---:R0:W-:Y:S04]  /*9a500*/  STL.64 [R1+0x3810], R20 ;  /* 0x0038101401007387 */ /* 0x0041e80000100a00 */
[----:B0-----:R-:W2:Y:S01]  /*9a510*/  LDL.LU R20, [R1+0x180] ;  /* 0x0001800001147983 */ /* 0x001ea20000300800 */
[----:B------:R-:W-:-:S02]  /*9a520*/  IMAD.MOV.U32 R22, RZ, RZ, R2 ;  /* 0x000000ffff167224 */ /* 0x000fc400078e0002 */
[----:B----4-:R-:W-:Y:S02]  /*9a530*/  IMAD.MOV.U32 R23, RZ, RZ, R16 ;  /* 0x000000ffff177224 */ /* 0x010fe400078e0010 */
[----:B------:R-:W-:Y:S02]  /*9a540*/  IMAD.MOV.U32 R21, RZ, RZ, R0 ;  /* 0x000000ffff157224 */ /* 0x000fe400078e0000 */
[----:B------:R-:W4:Y:S01]  /*9a550*/  LDL.LU R0, [R1+0x3874] ;  /* 0x0038740001007983 */ /* 0x000f220000300800 */
[----:B------:R-:W4:Y:S02]  /*9a560*/  LDL.LU R2, [R1+0x3870] ;  /* 0x0038700001027983 */ /* 0x000f240000300800 */
[----:B------:R-:W4:Y:S02]  /*9a570*/  LDL.LU R16, [R1+0x386c] ;  /* 0x00386c0001107983 */ /* 0x000f240000300800 */
[----:B------:R3:W-:Y:S02]  /*9a580*/  STL.64 [R1+0x3830], R22 ;  /* 0x0038301601007387 */ /* 0x0007e40000100a00 */
[----:B---3--:R-:W-:Y:S01]  /*9a590*/  IMAD.MOV.U32 R22, RZ, RZ, R19 ;  /* 0x000000ffff167224 */ /* 0x008fe200078e0013 */
[----:B--2---:R0:W-:Y:S02]  /*9a5a0*/  STL.64 [R1+0x3828], R20 ;  /* 0x0038281401007387 */ /* 0x0041e40000100a00 */
[----:B0-----:R-:W-:-:S02]  /*9a5b0*/  IMAD.MOV.U32 R20, RZ, RZ, R17 ;  /* 0x000000ffff147224 */ /* 0x001fc400078e0011 */
[----:B------:R-:W-:Y:S01]  /*9a5c0*/  IMAD.MOV.U32 R21, RZ, RZ, R18 ;  /* 0x000000ffff157224 */ /* 0x000fe200078e0012 */
[----:B------:R-:W4:Y:S01]  /*9a5d0*/  LDL.LU R17, [R1+0x3868] ;  /* 0x0038680001117983 */ /* 0x000f220000300800 */
[----:B------:R-:W4:Y:S02]  /*9a5e0*/  LDL.LU R18, [R1+0x3864] ;  /* 0x0038640001127983 */ /* 0x000f240000300800 */
[----:B------:R-:W4:Y:S02]  /*9a5f0*/  LDL.LU R19, [R1+0x3860] ;  /* 0x0038600001137983 */ /* 0x000f240000300800 */
[----:B------:R-:W2:Y:S02]  /*9a600*/  LDL.LU R23, [R1+0x19c] ;  /* 0x00019c0001177983 */ /* 0x000ea40000300800 */
[----:B------:R-:W-:Y:S02]  /*9a610*/  IMAD.MOV.U32 R26, RZ, RZ, R9 ;  /* 0x000000ffff1a7224 */ /* 0x000fe400078e0009 */
[----:B------:R-:W-:-:S02]  /*9a620*/  IMAD.MOV.U32 R27, RZ, RZ, R8 ;  /* 0x000000ffff1b7224 */ /* 0x000fc400078e0008 */
[----:B------:R-:W-:Y:S01]  /*9a630*/  IMAD.MOV.U32 R7, RZ, RZ, R3 ;  /* 0x000000ffff077224 */ /* 0x000fe200078e0003 */
[----:B--2---:R-:W-:Y:S01]  /*9a640*/  STL.64 [R1+0x3848], R22 ;  /* 0x0038481601007387 */ /* 0x004fe20000100a00 */
[----:B------:R0:W-:Y:S03]  /*9a650*/  STL.64 [R1+0x3840], R20 ;  /* 0x0038401401007387 */ /* 0x0001e60000100a00 */
[----:B0-----:R-:W2:Y:S01]  /*9a660*/  LDL.LU R20, [R1+0x1a0] ;  /* 0x0001a00001147983 */ /* 0x001ea20000300800 */
[----:B------:R-:W2:Y:S01]  /*9a670*/  LDL.LU R21, [R1+0x1a4] ;  /* 0x0001a40001157983 */ /* 0x000ea20000300800 */
[C---:B----4-:R-:W-:Y:S01]  /*9a680*/  HMMA.16816.F32.BF16 R24, R16.reuse, R26, R12 ;  /* 0x0000001a1018723c */ /* 0x050fe2000004180c */
[----:B------:R-:W-:Y:S02]  /*9a690*/  IMAD.MOV.U32 R22, RZ, RZ, R2 ;  /* 0x000000ffff167224 */ /* 0x000fe400078e0002 */
[----:B------:R-:W-:Y:S01]  /*9a6a0*/  IMAD.MOV.U32 R23, RZ, RZ, R0 ;  /* 0x000000ffff177224 */ /* 0x000fe200078e0000 */
[----:B------:R-:W3:Y:S11]  /*9a6b0*/  LDL.LU.64 R14, [R1+0x3858] ;  /* 0x00385800010e7983 */ /* 0x000ef60000300a00 */
[----:B------:R-:W-:Y:S08]  /*9a6c0*/  @!UPT UIADD3 URZ, URZ, URZ, URZ ;  /* 0x0000003f3f3ff290 */ /* 0x000ff0000fffe03f */
[----:B------:R-:W-:Y:S01]  /*9a6d0*/  STL.64 [R1+0x700], R24 ;  /* 0x0007001801007387 */ /* 0x000fe20000100a00 */
[----:B------:R0:W-:Y:S02]  /*9a6e0*/  STL.64 [R1+0x708], R26 ;  /* 0x0007081a01007387 */ /* 0x0001e40000100a00 */
[----:B------:R-:W-:Y:S01]  /*9a6f0*/  IMAD.MOV.U32 R8, RZ, RZ, R24 ;  /* 0x000000ffff087224 */ /* 0x000fe200078e0018 */
[----:B0-----:R-:W4:Y:S01]  /*9a700*/  LDL.LU.64 R26, [R1+0x3850] ;  /* 0x00385000011a7983 */ /* 0x001f220000300a00 */
[----:B------:R-:W3:Y:S02]  /*9a710*/  LDL.LU R28, [R1+0x2ef8] ;  /* 0x002ef800011c7983 */ /* 0x000ee40000300800 */
[----:B------:R-:W3:Y:S02]  /*9a720*/  LDL.LU R13, [R1+0x1024] ;  /* 0x00102400010d7983 */ /* 0x000ee40000300800 */
[----:B------:R-:W3:Y:S01]  /*9a730*/  LDL.LU R25, [R1+0x2ef0] ;  /* 0x002ef00001197983 */ /* 0x000ee20000300800 */
[----:B------:R-:W3:Y:S01]  /*9a740*/  LDL.LU R24, [R1+0x2eec] ;  /* 0x002eec0001187983 */ /* 0x000ee20000300800 */
[----:B------:R-:W3:Y:S02]  /*9a750*/  LDL.LU R12, [R1+0x2ee8] ;  /* 0x002ee800010c7983 */ /* 0x000ee40000300800 */
[----:B------:R-:W3:Y:S02]  /*9a760*/  LDL.LU R3, [R1+0x2ee4] ;  /* 0x002ee40001037983 */ /* 0x000ee40000300800 */
[----:B------:R-:W-:Y:S01]  /*9a770*/  STL [R1+0x32e8], R8 ;  /* 0x0032e80801007387 */ /* 0x000fe20000100800 */
[C---:B--2---:R-:W-:Y:S01]  /*9a780*/  HMMA.16816.F32.BF16 R4, R16.reuse, R6, R20 ;  /* 0x000000061004723c */ /* 0x044fe20000041814 */
[----:B------:R-:W2:Y:S01]  /*9a790*/  LDL.LU.64 R22, [R1+0x3848] ;  /* 0x0038480001167983 */ /* 0x000ea20000300a00 */
[----:B------:R-:W2:Y:S11]  /*9a7a0*/  LDL.LU.64 R20, [R1+0x3840] ;  /* 0x0038400001147983 */ /* 0x000eb60000300a00 */
[----:B------:R-:W-:Y:S10]  /*9a7b0*/  @!UPT UIADD3 URZ, URZ, URZ, URZ ;  /* 0x0000003f3f3ff290 */ /* 0x000ff4000fffe03f */
[----:B------:R-:W-:Y:S01]  /*9a7c0*/  STL.64 [R1+0x6f0], R4 ;  /* 0x0006f00401007387 */ /* 0x000fe20000100a00 */
[----:B------:R0:W-:Y:S03]  /*9a7d0*/  STL.64 [R1+0x6f8], R6 ;  /* 0x0006f80601007387 */ /* 0x0001e60000100a00 */
[----:B0-----:R-:W2:Y:S02]  /*9a7e0*/  LDL.LU.64 R6, [R1+0x3838] ;  /* 0x0038380001067983 */ /* 0x001ea40000300a00 */
[----:B--2---:R-:W-:Y:S02]  /*9a7f0*/  HMMA.16816.F32.BF16 R4, R16, R6, R20 ;  /* 0x000000061004723c */ /* 0x004fe40000041814 */
[----:B------:R-:W2:Y:S01]  /*9a800*/  LDL.LU.64 R22, [R1+0x3830] ;  /* 0x0038300001167983 */ /* 0x000ea20000300a00 */
[----:B------:R-:W2:Y:S11]  /*9a810*/  LDL.LU.64 R20, [R1+0x3828] ;  /* 0x0038280001147983 */ /* 0x000eb60000300a00 */
[----:B------:R-:W-:Y:S09]  /*9a820*/  @!UPT UIADD3 URZ, URZ, URZ, URZ ;  /* 0x0000003f3f3ff290 */ /* 0x000ff2000fffe03f */
[----:B------:R-:W-:Y:S01]  /*9a830*/  STL.64 [R1+0x6e0], R4 ;  /* 0x0006e00401007387 */ /* 0x000fe20000100a00 */
[----:B------:R0:W-:Y:S03]  /*9a840*/  STL.64 [R1+0x6e8], R6 ;  /* 0x0006e80601007387 */ /* 0x0001e60000100a00 */
[----:B0-----:R-:W2:Y:S01]  /*9a850*/  LDL.LU.64 R6, [R1+0x3820] ;  /* 0x0038200001067983 */ /* 0x001ea20000300a00 */
[----:B------:R-:W-:-:S05]  /*9a860*/  IMAD.MOV.U32 R9, RZ, RZ, R4 ;  /* 0x000000ffff097224 */ /* 0x000fca00078e0004 */
[----:B------:R-:W-:Y:S01]  /*9a870*/  STL [R1+0x32ec], R9 ;  /* 0x0032ec0901007387 */ /* 0x000fe20000100800 */
        /* <DEDUP_REMOVED lines=64> */
[----:B------:R-:W3:Y:S01]  /*9ac80*/  LDL.LU.64 R22, [R1+0x3740] ;  /* 0x0037400001167983 */ /* 0x000ee20000300a00 */
[----:B------:R-:W3:Y:S11]  /*9ac90*/  LDL.LU.64 R20, [R1+0x3738] ;  /* 0x0037380001147983 */ /* 0x000ef60000300a00 */
[----:B------:R-:W-:Y:S09]  /*9aca0*/  @!UPT UIADD3 URZ, URZ, URZ, URZ ;  /* 0x0000003f3f3ff290 */ /* 0x000ff2000fffe03f */
[----:B------:R-:W-:Y:S01]  /*9acb0*/  STL.64 [R1+0x5c0], R4 ;  /* 0x0005c00401007387 */ /* 0x000fe20000100a00 */
[----:B------:R0:W-:Y:S03]  /*9acc0*/  STL.64 [R1+0x5c8], R6 ;  /* 0x0005c80601007387 */ /* 0x0001e60000100a00 */
[----:B0-----:R-:W4:Y:S01]  /*9acd0*/  LDL.LU.64 R6, [R1+0x3730] ;  /* 0x0037300001067983 */ /* 0x001f220000300a00 */
[----:B------:R-:W4:Y:S02]  /*9ace0*/  LDL.LU.64 R4, [R1+0x3728] ;  /* 0x0037280001047983 */ /* 0x000f240000300a00 */
[C---:B----4-:R-:W-:Y:S11]  /*9acf0*/  HMMA.16816.F32.BF16 R4, R16.reuse, R26, R4 ;  /* 0x0000001a1004723c */ /* 0x050ff60000041804 */
[----:B------:R-:W-:Y:S11]  /*9ad00*/  @!UPT UIADD3 URZ, URZ, URZ, URZ ;  /* 0x0000003f3f3ff290 */ /* 0x000ff6000fffe03f */
[----:B------:R-:W-:Y:S01]  /*9ad10*/  @!UPT UIADD3 URZ, URZ, URZ, URZ ;  /* 0x0000003f3f3ff290 */ /* 0x000fe2000fffe03f */
[----:B------:R-:W-:Y:S01]  /*9ad20*/  STL.64 [R1+0x5b0], R4 ;  /* 0x0005b00401007387 */ /* 0x000fe20000100a00 */
[----:B------:R0:W-:Y:S03]  /*9ad30*/  STL.64 [R1+0x5b8], R6 ;  /* 0x0005b80601007387 */ /* 0x0001e60000100a00 */
[----:B0-----:R-:W2:Y:S01]  /*9ad40*/  LDL.LU.64 R6, [R1+0x3720] ;  /* 0x0037200001067983 */ /* 0x001ea20000300a00 */
[----:B------:R-:W2:Y:S01]  /*9ad50*/  LDL.LU.64 R4, [R1+0x3718] ;  /* 0x0037180001047983 */ /* 0x000ea20000300a00 */
[----:B---3--:R-:W-:Y:S01]  /*9ad60*/  HMMA.16816.F32.BF16 R20, R16, R14, R20 ;  /* 0x0000000e1014723c */ /* 0x008fe20000041814 */
[----:B------:R-:W3:Y:S11]  /*9ad70*/  LDL.LU R0, [R1+0x2ef4] ;  /* 0x002ef40001007983 */ /* 0x000ef60000300800 */
[----:B------:R-:W-:Y:S11]  /*9ad80*/  @!UPT UIADD3 URZ, URZ, URZ, URZ ;  /* 0x0000003f3f3ff290 */ /* 0x000ff6000fffe03f */
[----:B------:R-:W-:Y:S01]  /*9ad90*/  STL.64 [R1+0x2b0], R20 ;  /* 0x0002b01401007387 */ /* 0x000fe20000100a00 */
[----:B------:R-:W-:Y:S02]  /*9ada0*/  STL.64 [R1+0x2b8], R22 ;  /* 0x0002b81601007387 */ /* 0x000fe40000100a00 */
[----:B------:R-:W4:Y:S02]  /*9adb0*/  LDL.LU R2, [R1+0x2edc] ;  /* 0x002edc0001027983 */ /* 0x000f240000300800 */
[----:B------:R-:W-:Y:S01]  /*9adc0*/  IMAD.MOV.U32 R14, RZ, RZ, R23 ;  /* 0x000000ffff0e7224 */ /* 0x000fe200078e0017 */
[----:B------:R-:W-:-:S04]  /*9add0*/  IADD3 R28, P6, R28, UR10, RZ ;  /* 0x0000000a1c1c7c10 */ /* 0x000fc8000ffde0ff */
[----:B------:R-:W-:Y:S01]  /*9ade0*/  STL [R1+0x32f0], R14 ;  /* 0x0032f00e01007387 */ /* 0x000fe20000100800 */
[----:B------:R-:W-:Y:S02]  /*9adf0*/  IADD3 R13, P1, R13, UR10, RZ ;  /* 0x0000000a0d0d7c10 */ /* 0x000fe4000ff3e0ff */
[----:B------:R-:W-:Y:S02]  /*9ae00*/  IADD3 R25, P2, R25, UR10, RZ ;  /* 0x0000000a19197c10 */ /* 0x000fe4000ff5e0ff */
[----:B------:R-:W-:Y:S02]  /*9ae10*/  IADD3 R24, P3, R24, UR10, RZ ;  /* 0x0000000a18187c10 */ /* 0x000fe4000ff7e0ff */
[----:B------:R-:W-:Y:S02]  /*9ae20*/  IADD3 R12, P4, R12, UR10, RZ ;  /* 0x0000000a0c0c7c10 */ /* 0x000fe4000ff9e0ff */
[----:B------:R-:W-:Y:S01]  /*9ae30*/  IADD3 R3, P5, R3, UR10, RZ ;  /* 0x0000000a03037c10 */ /* 0x000fe2000ffbe0ff */
[----:B------:R-:W-:-:S05]  /*9ae40*/  IMAD.MOV.U32 R29, RZ, RZ, 0xff ;  /* 0x000000ffff1d7424 */ /* 0x000fca00078e00ff */
[----:B------:R-:W-:-:S04]  /*9ae50*/  IADD3 R29, R29, c[0x0][0x180], RZ ;  /* 0x000060001d1d7a10 */ /* 0x000fc80007ffe0ff */
[----:B------:R-:W-:Y:S01]  /*9ae60*/  SHF.R.S32.HI R8, RZ, 0x1f, R29 ;  /* 0x0000001fff087819 */ /* 0x000fe2000001141d */
[----:B------:R-:W-:-:S03]  /*9ae70*/  UIADD3 UR4, UR4, 0x1, URZ ;  /* 0x0000000104047890 */ /* 0x000fc6000fffe03f */
[----:B------:R-:W-:-:S04]  /*9ae80*/  LEA.HI R8, R8, R29, RZ, 0x8 ;  /* 0x0000001d08087211 */ /* 0x000fc800078f40ff */
[----:B------:R-:W-:-:S04]  /*9ae90*/  SHF.R.S32.HI R8, RZ, 0x8, R8 ;  /* 0x00000008ff087819 */ /* 0x000fc80000011408 */
[----:B------:R-:W-:Y:S01]  /*9aea0*/  ISETP.NE.U32.AND P0, PT, R8, UR4, PT ;  /* 0x0000000408007c0c */ /* 0x000fe2000bf05070 */
[----:B--2---:R-:W-:Y:S11]  /*9aeb0*/  HMMA.16816.F32.BF16 R4, R16, R10, R4 ;  /* 0x0000000a1004723c */ /* 0x004ff60000041804 */
[----:B------:R-:W-:Y:S11]  /*9aec0*/  @!UPT UIADD3 URZ, URZ, URZ, URZ ;  /* 0x0000003f3f3ff290 */ /* 0x000ff6000fffe03f */
[----:B------:R-:W-:Y:S01]  /*9aed0*/  @!UPT UIADD3 URZ, URZ, URZ, URZ ;  /* 0x0000003f3f3ff290 */ /* 0x000fe2000fffe03f */
[----:B------:R0:W-:Y:S01]  /*9aee0*/  STL.64 [R1+0x2c0], R4 ;  /* 0x0002c00401007387 */ /* 0x0001e20000100a00 */
[----:B------:R-:W-:Y:S02]  /*9aef0*/  STL.64 [R1+0x2c8], R6 ;  /* 0x0002c80601007387 */ /* 0x000fe40000100a00 */
[----:B0-----:R-:W-:-:S05]  /*9af00*/  IMAD.MOV.U32 R4, RZ, RZ, R7 ;  /* 0x000000ffff047224 */ /* 0x001fca00078e0007 */
[----:B------:R0:W-:Y:S01]  /*9af10*/  STL [R1+0x32f4], R4 ;  /* 0x0032f40401007387 */ /* 0x0001e20000100800 */
[----:B------:R-:W-:Y:S02]  /*9af20*/  STL [R1+0x2ef8], R28 ;  /* 0x002ef81c01007387 */ /* 0x000fe40000100800 */
[----:B------:R-:W-:Y:S02]  /*9af30*/  STL [R1+0x1024], R13 ;  /* 0x0010240d01007387 */ /* 0x000fe40000100800 */
[----:B------:R-:W-:Y:S01]  /*9af40*/  STL [R1+0x2ef0], R25 ;  /* 0x002ef01901007387 */ /* 0x000fe20000100800 */
[----:B0-----:R-:W2:Y:S01]  /*9af50*/  LDL.LU R4, [R1+0x1018] ;  /* 0x0010180001047983 */ /* 0x001ea20000300800 */
[----:B------:R-:W-:Y:S02]  /*9af60*/  STL [R1+0x2eec], R24 ;  /* 0x002eec1801007387 */ /* 0x000fe40000100800 */
[----:B------:R-:W2:Y:S02]  /*9af70*/  LDL.LU R16, [R1+0x2ed4] ;  /* 0x002ed40001107983 */ /* 0x000ea40000300800 */
[----:B------:R-:W-:Y:S01]  /*9af80*/  STL [R1+0x2ee8], R12 ;  /* 0x002ee80c01007387 */ /* 0x000fe20000100800 */
[----:B------:R-:W2:Y:S01]  /*9af90*/  LDL.LU R17, [R1+0x1020] ;  /* 0x0010200001117983 */ /* 0x000ea20000300800 */
[----:B------:R0:W-:Y:S02]  /*9afa0*/  STL [R1+0x2ee4], R3 ;  /* 0x002ee40301007387 */ /* 0x0001e40000100800 */
        /* <DEDUP_REMOVED lines=12> */
[----:B0-----:R-:W2:Y:S01]  /*9b070*/  LDL.LU R3, [R1+0x2e9c] ;  /* 0x002e9c0001037983 */ /* 0x001ea20000300800 */
[----:B---3--:R-:W-:Y:S01]  /*9b080*/  IADD3.X R0, R0, UR5, RZ, P6, !PT ;  /* 0x0000000500007c10 */ /* 0x008fe2000b7fe4ff */
[----:B------:R-:W3:Y:S01]  /*9b090*/  LDL.LU R8, [R1+0x2ec0] ;  /* 0x002ec00001087983 */ /* 0x000ee20000300800 */
[----:B------:R-:W3:Y:S01]  /*9b0a0*/  LDL.LU R20, [R1+0x2e94] ;  /* 0x002e940001147983 */ /* 0x000ee20000300800 */
[----:B----4-:R-:W-:-:S02]  /*9b0b0*/  IADD3 R2, P6, R2, UR10, RZ ;  /* 0x0000000a02027c10 */ /* 0x010fc4000ffde0ff */
[----:B------:R0:W-:Y:S04]  /*9b0c0*/  STL [R1+0x2ef4], R0 ;  /* 0x002ef40001007387 */ /* 0x0001e80000100800 */
[----:B0-----:R-:W4:Y:S01]  /*9b0d0*/  LDL.LU R0, [R1+0x2eb8] ;  /* 0x002eb80001007983 */ /* 0x001f220000300800 */
[----:B------:R-:W3:Y:S02]  /*9b0e0*/  LDL.LU R21, [R1+0x2e8c] ;  /* 0x002e8c0001157983 */ /* 0x000ee40000300800 */
[----:B------:R-:W3:Y:S02]  /*9b0f0*/  LDL.LU R22, [R1+0x2eb0] ;  /* 0x002eb00001167983 */ /* 0x000ee40000300800 */
[----:B------:R-:W3:Y:S01]  /*9b100*/  LDL.LU R23, [R1+0x2e84] ;  /* 0x002e840001177983 */ /* 0x000ee20000300800 */
[----:B------:R0:W-:Y:S01]  /*9b110*/  STL [R1+0x2edc], R2 ;  /* 0x002edc0201007387 */ /* 0x0001e20000100800 */
[----:B------:R-:W3:Y:S02]  /*9b120*/  LDL.LU R29, [R1+0x2ea8] ;  /* 0x002ea800011d7983 */ /* 0x000ee40000300800 */
[----:B------:R-:W3:Y:S02]  /*9b130*/  LDL.LU R28, [R1+0x2e7c] ;  /* 0x002e7c00011c7983 */ /* 0x000ee40000300800 */
[----:B------:R-:W3:Y:S01]  /*9b140*/  LDL.LU R13, [R1+0x2ea0] ;  /* 0x002ea000010d7983 */ /* 0x000ee20000300800 */
[----:B------:R-:W3:Y:S01]  /*9b150*/  LDL.LU R25, [R1+0x2e74] ;  /* 0x002e740001197983 */ /* 0x000ee20000300800 */
[----:B------:R-:W3:Y:S02]  /*9b160*/  LDL.LU R24, [R1+0x2e98] ;  /* 0x002e980001187983 */ /* 0x000ee40000300800 */
[----:B------:R-:W3:Y:S01]  /*9b170*/  LDL.LU R12, [R1+0x2e6c] ;  /* 0x002e6c00010c7983 */ /* 0x000ee20000300800 */
[----:B0-----:R-:W3:Y:S01]  /*9b180*/  LDL.LU R2, [R1+0x2e90] ;  /* 0x002e900001027983 */ /* 0x001ee20000300800 */
[----:B--2---:R-:W-:-:S02]  /*9b190*/  IADD3.X R4, R4, UR5, RZ, P1, !PT ;  /* 0x0000000504047c10 */ /* 0x004fc40008ffe4ff */
[----:B------:R-:W-:Y:S02]  /*9b1a0*/  IADD3 R16, P1, R16, UR10, RZ ;  /* 0x0000000a10107c10 */ /* 0x000fe4000ff3e0ff */
[----:B------:R-:W-:Y:S02]  /*9b1b0*/  IADD3.X R17, R17, UR5, RZ, P2, !PT ;  /* 0x0000000511117c10 */ /* 0x000fe400097fe4ff */
[----:B------:R-:W-:Y:S02]  /*9b1c0*/  IADD3 R18, P2, R18, UR10, RZ ;  /* 0x0000000a12127c10 */ /* 0x000fe4000ff5e0ff */
[----:B------:R-:W-:Y:S01]  /*9b1d0*/  IADD3.X R19, R19, UR5, RZ, P3, !PT ;  /* 0x0000000513137c10 */ /* 0x000fe20009ffe4ff */
[----:B------:R-:W-:Y:S01]  /*9b1e0*/  STL [R1+0x1018], R4 ;  /* 0x0010180401007387 */ /* 0x000fe20000100800 */
[----:B------:R-:W-:Y:S01]  /*9b1f0*/  IADD3 R10, P3, R10, UR10, RZ ;  /* 0x0000000a0a0a7c10 */ /* 0x000fe2000ff7e0ff */
[----:B------:R-:W-:Y:S01]  /*9b200*/  STL [R1+0x2ed4], R16 ;  /* 0x002ed41001007387 */ /* 0x000fe20000100800 */
        /* <DEDUP_REMOVED lines=12> */
[----:B------:R-:W-:-:S02]  /*9b2d0*/  IADD3.X R26, R26, UR5, RZ, P1, !PT ;  /* 0x000000051a1a7c10 */ /* 0x000fc40008ffe4ff */
[----:B------:R-:W-:Y:S01]  /*9b2e0*/  IADD3.X R9, R9, UR5, RZ, P2, !PT ;  /* 0x0000000509097c10 */ /* 0x000fe200097fe4ff */
[----:B------:R-:W-:Y:S01]  /*9b2f0*/  STL [R1+0x2ee0], R6 ;  /* 0x002ee00601007387 */ /* 0x000fe20000100800 */
[----:B------:R-:W-:Y:S01]  /*9b300*/  IADD3 R3, P2, R3, UR10, RZ ;  /* 0x0000000a03037c10 */ /* 0x000fe2000ff5e0ff */
[----:B------:R-:W-:Y:S01]  /*9b310*/  STL [R1+0x2eb4], R7 ;  /* 0x002eb40701007387 */ /* 0x000fe20000100800 */
[----:B------:R-:W-:Y:S01]  /*9b320*/  IADD3 R27, P1, R27, UR10, RZ ;  /* 0x0000000a1b1b7c10 */ /* 0x000fe2000ff3e0ff */
[----:B------:R-:W-:Y:S01]  /*9b330*/  STL [R1+0x2ed8], R14 ;  /* 0x002ed80e01007387 */ /* 0x000fe20000100800 */
[----:B------:R-:W-:Y:S02]  /*9b340*/  STL [R1+0x2eac], R15 ;  /* 0x002eac0f01007387 */ /* 0x000fe40000100800 */
[----:B------:R-:W-:Y:S02]  /*9b350*/  STL [R1+0x2ed0], R26 ;  /* 0x002ed01a01007387 */ /* 0x000fe40000100800 */
[----:B------:R0:W-:Y:S01]  /*9b360*/  STL [R1+0x2e9c], R3 ;  /* 0x002e9c0301007387 */ /* 0x0001e20000100800 */
[----:B------:R-:W-:Y:S01]  /*9b370*/  STL [R1+0x2ea4], R27 ;  /* 0x002ea41b01007387 */ /* 0x000fe20000100800 */
[----:B----4-:R-:W-:-:S02]  /*9b380*/  IADD3.X R0, R0, UR5, RZ, P4, !PT ;  /* 0x0000000500007c10 */ /* 0x010fc4000a7fe4ff */
[----:B---3--:R-:W-:Y:S01]  /*9b390*/  IADD3.X R8, R8, UR5, RZ, P3, !PT ;  /* 0x0000000508087c10 */ /* 0x008fe20009ffe4ff */
[----:B0-----:R-:W2:Y:S01]  /*9b3a0*/  LDL.LU R3, [R1+0x2e64] ;  /* 0x002e640001037983 */ /* 0x001ea20000300800 */
[----:B------:R-:W-:Y:S01]  /*9b3b0*/  IADD3 R20, P3, R20, UR10, RZ ;  /* 0x0000000a14147c10 */ /* 0x000fe2000ff7e0ff */
[----:B------:R-:W-:Y:S01]  /*9b3c0*/  STL [R1+0x2ec8], R9 ;  /* 0x002ec80901007387 */ /* 0x000fe20000100800 */
[----:B------:R-:W-:Y:S01]  /*9b3d0*/  IADD3 R21, P4, R21, UR10, RZ ;  /* 0x0000000a15157c10 */ /* 0x000fe2000ff9e0ff */
[----:B------:R0:W-:Y:S01]  /*9b3e0*/  STL [R1+0x2eb8], R0 ;  /* 0x002eb80001007387 */ /* 0x0001e20000100800 */
[----:B------:R-:W-:Y:S01]  /*9b3f0*/  IADD3.X R22, R22, UR5, RZ, P5, !PT ;  /* 0x0000000516167c10 */ /* 0x000fe2000affe4ff */
[----:B------:R-:W-:Y:S01]  /*9b400*/  STL [R1+0x2ec0], R8 ;  /* 0x002ec00801007387 */ /* 0x000fe20000100800 */
[----:B------:R-:W-:Y:S02]  /*9b410*/  IADD3 R23, P5, R23, UR10, RZ ;  /* 0x0000000a17177c10 */ /* 0x000fe4000ffbe0ff */
[----:B------:R-:W-:Y:S01]  /*9b420*/  IADD3.X R29, R29, UR5, RZ, P6, !PT ;  /* 0x000000051d1d7c10 */ /* 0x000fe2000b7fe4ff */
[----:B------:R-:W-:Y:S01]  /*9b430*/  IADD3 R28, P6, R28, UR10, RZ ;  /* 0x0000000a1c1c7c10 */ /* 0x000fe2000ffde0ff */
[----:B------:R-:W-:Y:S01]  /*9b440*/  IADD3.X R13, R13, UR5, RZ, P1, !PT ;  /* 0x000000050d0d7c10 */ /* 0x000fe20008ffe4ff */
[----:B------:R-:W-:Y:S01]  /*9b450*/  IADD3 R25, P1, R25, UR10, RZ ;  /* 0x0000000a19197c10 */ /* 0x000fe2000ff3e0ff */
[----:B0-----:R-:W3:Y:S01]  /*9b460*/  LDL.LU R0, [R1+0x2e88] ;  /* 0x002e880001007983 */ /* 0x001ee20000300800 */
[----:B------:R-:W-:Y:S02]  /*9b470*/  STL [R1+0x2e94], R20 ;  /* 0x002e941401007387 */ /* 0x000fe40000100800 */
[----:B------:R-:W-:Y:S02]  /*9b480*/  STL [R1+0x2e8c], R21 ;  /* 0x002e8c1501007387 */ /* 0x000fe40000100800 */
[----:B------:R-:W-:Y:S01]  /*9b490*/  STL [R1+0x2eb0], R22 ;  /* 0x002eb01601007387 */ /* 0x000fe20000100800 */
[----:B------:R-:W-:Y:S01]  /*9b4a0*/  STL [R1+0x2e84], R23 ;  /* 0x002e841701007387 */ /* 0x000fe20000100800 */
[----:B------:R-:W-:Y:S01]  /*9b4b0*/  STL [R1+0x2ea8], R29 ;  /* 0x002ea81d01007387 */ /* 0x000fe20000100800 */
[----:B------:R-:W-:Y:S01]  /*9b4c0*/  IADD3.X R24, R24, UR5, RZ, P2, !PT ;  /* 0x0000000518187c10 */ /* 0x000fe200097fe4ff */
[----:B------:R-:W-:Y:S01]  /*9b4d0*/  STL [R1+0x2e7c], R28 ;  /* 0x002e7c1c01007387 */ /* 0x000fe20000100800 */
[----:B------:R-:W-:Y:S01]  /*9b4e0*/  IADD3 R12, P2, R12, UR10, RZ ;  /* 0x0000000a0c0c7c10 */ /* 0x000fe2000ff5e0ff */
[----:B------:R-:W-:Y:S01]  /*9b4f0*/  STL [R1+0x2ea0], R13 ;  /* 0x002ea00d01007387 */ /* 0x000fe20000100800 */
[----:B------:R-:W-:Y:S01]  /*9b500*/  STL [R1+0x2e74], R25 ;  /* 0x002e741901007387 */ /* 0x000fe20000100800 */
[----:B------:R-:W-:Y:S01]  /*9b510*/  IADD3.X R2, R2, UR5, RZ, P3, !PT ;  /* 0x0000000502027c10 */ /* 0x000fe20009ffe4ff */
[----:B------:R-:W4:Y:S01]  /*9b520*/  LDL.LU R4, [R1+0x2e5c] ;  /* 0x002e5c0001047983 */ /* 0x000f220000300800 */
[----:B------:R-:W-:Y:S01]  /*9b530*/  STL [R1+0x2e98], R24 ;  /* 0x002e981801007387 */ /* 0x000fe20000100800 */
[----:B------:R-:W4:Y:S02]  /*9b540*/  LDL.LU R16, [R1+0x2e80] ;  /* 0x002e800001107983 */ /* 0x000f240000300800 */
[----:B------:R-:W-:Y:S02]  /*9b550*/  STL [R1+0x2e6c], R12 ;  /* 0x002e6c0c01007387 */ /* 0x000fe40000100800 */
[----:B------:R-:W4:Y:S01]  /*9b560*/  LDL.LU R17, [R1+0x2e54] ;  /* 0x002e540001117983 */ /* 0x000f220000300800 */
[----:B------:R0:W-:Y:S01]  /*9b570*/  STL [R1+0x2e90], R2 ;  /* 0x002e900201007387 */ /* 0x0001e20000100800 */
        /* <DEDUP_REMOVED lines=12> */
[----:B0-----:R-:W4:Y:S02]  /*9b640*/  LDL.LU R2, [R1+0x2e48] ;  /* 0x002e480001027983 */ /* 0x001f240000300800 */
[----:B------:R-:W4:Y:S02]  /*9b650*/  LDL.LU R8, [R1+0x2e1c] ;  /* 0x002e1c0001087983 */ /* 0x000f240000300800 */
[----:B------:R-:W4:Y:S01]  /*9b660*/  LDL.LU R20, [R1+0x2e40] ;  /* 0x002e400001147983 */ /* 0x000f220000300800 */
[----:B--2---:R-:W-:-:S05]  /*9b670*/  IADD3 R3, P3, R3, UR10, RZ ;  /* 0x0000000a03037c10 */ /* 0x004fca000ff7e0ff */
[----:B------:R0:W-:Y:S04]  /*9b680*/  STL [R1+0x2e64], R3 ;  /* 0x002e640301007387 */ /* 0x0001e80000100800 */
[----:B0-----:R-:W2:Y:S01]  /*9b690*/  LDL.LU R3, [R1+0x2e14] ;  /* 0x002e140001037983 */ /* 0x001ea20000300800 */
[----:B---3--:R-:W-:Y:S01]  /*9b6a0*/  IADD3.X R0, R0, UR5, RZ, P4, !PT ;  /* 0x0000000500007c10 */ /* 0x008fe2000a7fe4ff */
[----:B------:R-:W3:Y:S02]  /*9b6b0*/  LDL.LU R21, [R1+0x2e38] ;  /* 0x002e380001157983 */ /* 0x000ee40000300800 */
[----:B------:R-:W3:Y:S01]  /*9b6c0*/  LDL.LU R22, [R1+0x2e0c] ;  /* 0x002e0c0001167983 */ /* 0x000ee20000300800 */
[----:B------:R-:W3:Y:S01]  /*9b6d0*/  LDL.LU R23, [R1+0x2e30] ;  /* 0x002e300001177983 */ /* 0x000ee20000300800 */
[----:B------:R0:W-:Y:S02]  /*9b6e0*/  STL [R1+0x2e88], R0 ;  /* 0x002e880001007387 */ /* 0x0001e40000100800 */
[----:B------:R-:W3:Y:S02]  /*9b6f0*/  LDL.LU R29, [R1+0x2e04] ;  /* 0x002e0400011d7983 */ /* 0x000ee40000300800 */
[----:B------:R-:W3:Y:S01]  /*9b700*/  LDL.LU R28, [R1+0x2e28] ;  /* 0x002e2800011c7983 */ /* 0x000ee20000300800 */
[----:B------:R-:W3:Y:S01]  /*9b710*/  LDL.LU R13, [R1+0x2dfc] ;  /* 0x002dfc00010d7983 */ /* 0x000ee20000300800 */
[----:B------:R-:W3:Y:S02]  /*9b720*/  LDL.LU R25, [R1+0x2e20] ;  /* 0x002e200001197983 */ /* 0x000ee40000300800 */
[----:B------:R-:W3:Y:S01]  /*9b730*/  LDL.LU R24, [R1+0x2df4] ;  /* 0x002df40001187983 */ /* 0x000ee20000300800 */
[----:B----4-:R-:W-:Y:S01]  /*9b740*/  IADD3 R4, P4, R4, UR10, RZ ;  /* 0x0000000a04047c10 */ /* 0x010fe2000ff9e0ff */
[----:B------:R-:W4:Y:S01]  /*9b750*/  LDL.LU R12, [R1+0x2e18] ;  /* 0x002e1800010c7983 */ /* 0x000f220000300800 */
[----:B------:R-:W-:Y:S01]  /*9b760*/  IADD3.X R16, R16, UR5, RZ, P5, !PT ;  /* 0x0000000510107c10 */ /* 0x000fe2000affe4ff */
[----:B0-----:R-:W4:Y:S01]  /*9b770*/  LDL.LU R0, [R1+0x2dec] ;  /* 0x002dec0001007983 */ /* 0x001f220000300800 */
[----:B------:R-:W-:-:S02]  /*9b780*/  IADD3 R17, P5, R17, UR10, RZ ;  /* 0x0000000a11117c10 */ /* 0x000fc4000ffbe0ff */
[----:B------:R-:W-:Y:S01]  /*9b790*/  IADD3.X R18, R18, UR5, RZ, P6, !PT ;  /* 0x0000000512127c10 */ /* 0x000fe2000b7fe4ff */
        /* <DEDUP_REMOVED lines=20> */
[----:B------:R-:W-:Y:S01]  /*9b8e0*/  IADD3.X R27, R27, UR5, RZ, P5, !PT ;  /* 0x000000051b1b7c10 */ /* 0x000fe2000affe4ff */
[----:B------:R-:W-:Y:S01]  /*9b8f0*/  STL [R1+0x2e34], R14 ;  /* 0x002e340e01007387 */ /* 0x000fe20000100800 */
[----:B------:R-:W-:Y:S02]  /*9b900*/  STL [R1+0x2e58], R15 ;  /* 0x002e580f01007387 */ /* 0x000fe40000100800 */
[----:B------:R-:W-:Y:S02]  /*9b910*/  STL [R1+0x2e2c], R26 ;  /* 0x002e2c1a01007387 */ /* 0x000fe40000100800 */
[----:B------:R0:W-:Y:S01]  /*9b920*/  STL [R1+0x2e48], R2 ;  /* 0x002e480201007387 */ /* 0x0001e20000100800 */
[----:B------:R-:W-:Y:S04]  /*9b930*/  STL [R1+0x2e50], R27 ;  /* 0x002e501b01007387 */ /* 0x000fe80000100800 */
[----:B0-----:R-:W4:Y:S01]  /*9b940*/  LDL.LU R2, [R1+0x2e10] ;  /* 0x002e100001027983 */ /* 0x001f220000300800 */
[----:B------:R-:W-:-:S02]  /*9b950*/  IADD3 R9, P5, R9, UR10, RZ ;  /* 0x0000000a09097c10 */ /* 0x000fc4000ffbe0ff */
[----:B------:R-:W-:Y:S02]  /*9b960*/  IADD3.X R20, R20, UR5, RZ, P1, !PT ;  /* 0x0000000514147c10 */ /* 0x000fe40008ffe4ff */
[----:B------:R-:W-:Y:S01]  /*9b970*/  IADD3 R8, P6, R8, UR10, RZ ;  /* 0x0000000a08087c10 */ /* 0x000fe2000ffde0ff */
[----:B------:R-:W-:Y:S01]  /*9b980*/  STL [R1+0x2e24], R9 ;  /* 0x002e240901007387 */ /* 0x000fe20000100800 */
[----:B--2---:R-:W-:-:S05]  /*9b990*/  IADD3 R3, P1, R3, UR10, RZ ;  /* 0x0000000a03037c10 */ /* 0x004fca000ff3e0ff */
[----:B------:R0:W-:Y:S01]  /*9b9a0*/  STL [R1+0x2e14], R3 ;  /* 0x002e140301007387 */ /* 0x0001e20000100800 */
[----:B------:R-:W-:Y:S01]  /*9b9b0*/  STL [R1+0x2e1c], R8 ;  /* 0x002e1c0801007387 */ /* 0x000fe20000100800 */
[----:B---3--:R-:W-:Y:S01]  /*9b9c0*/  IADD3.X R21, R21, UR5, RZ, P2, !PT ;  /* 0x0000000515157c10 */ /* 0x008fe200097fe4ff */
[----:B------:R-:W-:Y:S01]  /*9b9d0*/  IADD3 R22, P2, R22, UR10, RZ ;  /* 0x0000000a16167c10 */ /* 0x000fe2000ff5e0ff */
[----:B0-----:R-:W2:Y:S01]  /*9b9e0*/  LDL.LU R3, [R1+0x2de4] ;  /* 0x002de40001037983 */ /* 0x001ea20000300800 */
[----:B------:R-:W-:Y:S01]  /*9b9f0*/  IADD3.X R23, R23, UR5, RZ, P3, !PT ;  /* 0x0000000517177c10 */ /* 0x000fe20009ffe4ff */
[----:B------:R-:W-:Y:S02]  /*9ba00*/  IADD3 R29, P3, R29, UR10, RZ ;  /* 0x0000000a1d1d7c10 */ /* 0x000fe4000ff7e0ff */
[----:B------:R-:W-:Y:S01]  /*9ba10*/  STL [R1+0x2e40], R20 ;  /* 0x002e401401007387 */ /* 0x000fe20000100800 */
[----:B------:R-:W-:Y:S01]  /*9ba20*/  IADD3.X R28, R28, UR5, RZ, P4, !PT ;  /* 0x000000051c1c7c10 */ /* 0x000fe2000a7fe4ff */
[----:B------:R-:W-:Y:S01]  /*9ba30*/  STL [R1+0x2e38], R21 ;  /* 0x002e381501007387 */ /* 0x000fe20000100800 */
[----:B------:R-:W-:Y:S01]  /*9ba40*/  IADD3 R13, P4, R13, UR10, RZ ;  /* 0x0000000a0d0d7c10 */ /* 0x000fe2000ff9e0ff */
[----:B------:R-:W-:Y:S01]  /*9ba50*/  STL [R1+0x2e0c], R22 ;  /* 0x002e0c1601007387 */ /* 0x000fe20000100800 */
[----:B------:R-:W-:Y:S01]  /*9ba60*/  IADD3.X R25, R25, UR5, RZ, P5, !PT ;  /* 0x0000000519197c10 */ /* 0x000fe2000affe4ff */
[----:B------:R-:W-:Y:S01]  /*9ba70*/  STL [R1+0x2e30], R23 ;  /* 0x002e301701007387 */ /* 0x000fe20000100800 */
[----:B------:R-:W-:Y:S01]  /*9ba80*/  STL [R1+0x2e04], R29 ;  /* 0x002e041d01007387 */ /* 0x000fe20000100800 */
[----:B------:R-:W-:Y:S01]  /*9ba90*/  IADD3 R24, P5, R24, UR10, RZ ;  /* 0x0000000a18187c10 */ /* 0x000fe2000ffbe0ff */
[----:B------:R-:W-:Y:S01]  /*9baa0*/  STL [R1+0x2e28], R28 ;  /* 0x002e281c01007387 */ /* 0x000fe20000100800 */
[----:B----4-:R-:W-:Y:S01]  /*9bab0*/  IADD3.X R12, R12, UR5, RZ, P6, !PT ;  /* 0x000000050c0c7c10 */ /* 0x010fe2000b7fe4ff */
[----:B------:R-:W-:Y:S01]  /*9bac0*/  STL [R1+0x2dfc], R13 ;  /* 0x002dfc0d01007387 */ /* 0x000fe20000100800 */
[----:B------:R-:W-:Y:S01]  /*9bad0*/  STL [R1+0x2e20], R25 ;  /* 0x002e201901007387 */ /* 0x000fe20000100800 */
[----:B------:R-:W-:Y:S01]  /*9bae0*/  IADD3 R0, P6, R0, UR10, RZ ;  /* 0x0000000a00007c10 */ /* 0x000fe2000ffde0ff */
[----:B------:R-:W3:Y:S01]  /*9baf0*/  LDL.LU R4, [R1+0x2e08] ;  /* 0x002e080001047983 */ /* 0x000ee20000300800 */
        /* <DEDUP_REMOVED lines=18> */
[----:B------:R-:W4:Y:S01]  /*9bc20*/  LDL.LU R8, [R1+0x2dc8] ;  /* 0x002dc80001087983 */ /* 0x000f220000300800 */
[----:B------:R-:W-:Y:S01]  /*9bc30*/  IADD3.X R2, R2, UR5, RZ, P1, !PT ;  /* 0x0000000502027c10 */ /* 0x000fe20008ffe4ff */
[----:B------:R-:W4:Y:S04]  /*9bc40*/  LDL.LU R20, [R1+0x2d9c] ;  /* 0x002d9c0001147983 */ /* 0x000f280000300800 */
[----:B------:R0:W-:Y:S04]  /*9bc50*/  STL [R1+0x2e10], R2 ;  /* 0x002e100201007387 */ /* 0x0001e80000100800 */
[----:B0-----:R-:W4:Y:S01]  /*9bc60*/  LDL.LU R2, [R1+0x2dc0] ;  /* 0x002dc00001027983 */ /* 0x001f220000300800 */
[----:B------:R-:W4:Y:S02]  /*9bc70*/  LDL.LU R21, [R1+0x2d94] ;  /* 0x002d940001157983 */ /* 0x000f240000300800 */
[----:B------:R-:W4:Y:S02]  /*9bc80*/  LDL.LU R22, [R1+0x2db8] ;  /* 0x002db80001167983 */ /* 0x000f240000300800 */
[----:B------:R-:W4:Y:S01]  /*9bc90*/  LDL.LU R23, [R1+0x2d8c] ;  /* 0x002d8c0001177983 */ /* 0x000f220000300800 */
[----:B--2---:R-:W-:-:S05]  /*9bca0*/  IADD3 R3, P1, R3, UR10, RZ ;  /* 0x0000000a03037c10 */ /* 0x004fca000ff3e0ff */
[----:B------:R0:W-:Y:S01]  /*9bcb0*/  STL [R1+0x2de4], R3 ;  /* 0x002de40301007387 */ /* 0x0001e20000100800 */
[----:B------:R-:W2:Y:S02]  /*9bcc0*/  LDL.LU R29, [R1+0x2db0] ;  /* 0x002db000011d7983 */ /* 0x000ea40000300800 */
[----:B------:R-:W2:Y:S02]  /*9bcd0*/  LDL.LU R28, [R1+0x2d84] ;  /* 0x002d8400011c7983 */ /* 0x000ea40000300800 */
[----:B------:R-:W2:Y:S01]  /*9bce0*/  LDL.LU R13, [R1+0x2da8] ;  /* 0x002da800010d7983 */ /* 0x000ea20000300800 */
[----:B------:R-:W2:Y:S01]  /*9bcf0*/  LDL.LU R25, [R1+0x2d7c] ;  /* 0x002d7c0001197983 */ /* 0x000ea20000300800 */
[----:B------:R-:W2:Y:S02]  /*9bd00*/  LDL.LU R24, [R1+0x2da0] ;  /* 0x002da00001187983 */ /* 0x000ea40000300800 */
[----:B------:R-:W2:Y:S01]  /*9bd10*/  LDL.LU R12, [R1+0x2d74] ;  /* 0x002d7400010c7983 */ /* 0x000ea20000300800 */
[----:B0-----:R-:W2:Y:S01]  /*9bd20*/  LDL.LU R3, [R1+0x2d98] ;  /* 0x002d980001037983 */ /* 0x001ea20000300800 */
[----:B---3--:R-:W-:-:S02]  /*9bd30*/  IADD3.X R4, R4, UR5, RZ, P2, !PT ;  /* 0x0000000504047c10 */ /* 0x008fc400097fe4ff */
[----:B----4-:R-:W-:Y:S02]  /*9bd40*/  IADD3 R16, P2, R16, UR10, RZ ;  /* 0x0000000a10107c10 */ /* 0x010fe4000ff5e0ff */
        /* <DEDUP_REMOVED lines=28> */
[----:B------:R-:W-:-:S02]  /*9bf10*/  IADD3.X R8, R8, UR5, RZ, P4, !PT ;  /* 0x0000000508087c10 */ /* 0x000fc4000a7fe4ff */
[----:B------:R-:W-:Y:S01]  /*9bf20*/  IADD3.X R2, R2, UR5, RZ, P5, !PT ;  /* 0x0000000502027c10 */ /* 0x000fe2000affe4ff */
[----:B------:R-:W-:Y:S04]  /*9bf30*/  STL [R1+0x2dac], R27 ;  /* 0x002dac1b01007387 */ /* 0x000fe80000100800 */
[----:B0-----:R-:W3:Y:S01]  /*9bf40*/  LDL.LU R0, [R1+0x2d6c] ;  /* 0x002d6c0001007983 */ /* 0x001ee20000300800 */
[----:B------:R-:W-:Y:S02]  /*9bf50*/  STL [R1+0x2dd0], R9 ;  /* 0x002dd00901007387 */ /* 0x000fe40000100800 */
[----:B------:R0:W-:Y:S02]  /*9bf60*/  STL [R1+0x2dc0], R2 ;  /* 0x002dc00201007387 */ /* 0x0001e40000100800 */
[----:B------:R-:W-:Y:S01]  /*9bf70*/  STL [R1+0x2dc8], R8 ;  /* 0x002dc80801007387 */ /* 0x000fe20000100800 */
[----:B0-----:R-:W2:Y:S01]  /*9bf80*/  LDL.LU R2, [R1+0x2d90] ;  /* 0x002d900001027983 */ /* 0x001ea20000300800 */
[----:B------:R-:W-:-:S02]  /*9bf90*/  IADD3 R20, P4, R20, UR10, RZ ;  /* 0x0000000a14147c10 */ /* 0x000fc4000ff9e0ff */
[----:B------:R-:W-:Y:S02]  /*9bfa0*/  IADD3 R21, P5, R21, UR10, RZ ;  /* 0x0000000a15157c10 */ /* 0x000fe4000ffbe0ff */
[----:B------:R-:W-:Y:S01]  /*9bfb0*/  IADD3.X R22, R22, UR5, RZ, P6, !PT ;  /* 0x0000000516167c10 */ /* 0x000fe2000b7fe4ff */
[----:B------:R-:W-:Y:S01]  /*9bfc0*/  IADD3 R23, P6, R23, UR10, RZ ;  /* 0x0000000a17177c10 */ /* 0x000fe2000ffde0ff */
[----:B------:R-:W-:Y:S01]  /*9bfd0*/  STL [R1+0x2d9c], R20 ;  /* 0x002d9c1401007387 */ /* 0x000fe20000100800 */
[----:B------:R-:W-:Y:S02]  /*9bfe0*/  STL [R1+0x2d94], R21 ;  /* 0x002d941501007387 */ /* 0x000fe40000100800 */
[----:B------:R0:W-:Y:S02]  /*9bff0*/  STL [R1+0x2db8], R22 ;  /* 0x002db81601007387 */ /* 0x0001e40000100800 */
[----:B------:R1:W-:Y:S01]  /*9c000*/  STL [R1+0x2d8c], R23 ;  /* 0x002d8c1701007387 */ /* 0x0003e20000100800 */
[----:B--2---:R-:W-:Y:S01]  /*9c010*/  IADD3.X R29, R29, UR5, RZ, P1, !PT ;  /* 0x000000051d1d7c10 */ /* 0x004fe20008ffe4ff */
[----:B------:R-:W-:Y:S01]  /*9c020*/  IADD3 R28, P1, R28, UR10, RZ ;  /* 0x0000000a1c1c7c10 */ /* 0x000fe2000ff3e0ff */
[----:B------:R-:W-:Y:S01]  /*9c030*/  IADD3.X R13, R13, UR5, RZ, P2, !PT ;  /* 0x000000050d0d7c10 */ /* 0x000fe200097fe4ff */
[----:B------:R-:W-:Y:S01]  /*9c040*/  IADD3 R25, P2, R25, UR10, RZ ;  /* 0x0000000a19197c10 */ /* 0x000fe2000ff5e0ff */
[----:B------:R-:W-:Y:S01]  /*9c050*/  IADD3.X R24, R24, UR5, RZ, P3, !PT ;  /* 0x0000000518187c10 */ /* 0x000fe20009ffe4ff */
[----:B------:R2:W-:Y:S01]  /*9c060*/  STL [R1+0x2db0], R29 ;  /* 0x002db01d01007387 */ /* 0x0005e20000100800 */
[----:B------:R0:W-:Y:S01]  /*9c070*/  STL [R1+0x2d84], R28 ;  /* 0x002d841c01007387 */ /* 0x0001e20000100800 */
[----:B------:R-:W-:Y:S01]  /*9c080*/  IADD3 R12, P3, R12, UR10, RZ ;  /* 0x0000000a0c0c7c10 */ /* 0x000fe2000ff7e0ff */
[----:B------:R0:W-:Y:S01]  /*9c090*/  STL [R1+0x2da8], R13 ;  /* 0x002da80d01007387 */ /* 0x0001e20000100800 */
[----:B------:R0:W-:Y:S01]  /*9c0a0*/  STL [R1+0x2d7c], R25 ;  /* 0x002d7c1901007387 */ /* 0x0001e20000100800 */
[----:B------:R-:W-:Y:S01]  /*9c0b0*/  IADD3.X R3, R3, UR5, RZ, P4, !PT ;  /* 0x0000000503037c10 */ /* 0x000fe2000a7fe4ff */
[----:B------:R-:W4:Y:S02]  /*9c0c0*/  LDL.LU R4, [R1+0x2d64] ;  /* 0x002d640001047983 */ /* 0x000f240000300800 */
[----:B------:R0:W-:Y:S01]  /*9c0d0*/  STL [R1+0x2da0], R24 ;  /* 0x002da01801007387 */ /* 0x0001e20000100800 */
[----:B------:R-:W4:Y:S01]  /*9c0e0*/  LDL.LU R16, [R1+0x2d88] ;  /* 0x002d880001107983 */ /* 0x000f220000300800 */
[----:B------:R0:W-:Y:S02]  /*9c0f0*/  STL [R1+0x2d74], R12 ;  /* 0x002d740c01007387 */ /* 0x0001e40000100800 */
[----:B------:R-:W4:Y:S02]  /*9c100*/  LDL.LU R17, [R1+0x2d5c] ;  /* 0x002d5c0001117983 */ /* 0x000f240000300800 */
[----:B------:R0:W-:Y:S01]  /*9c110*/  STL [R1+0x2d98], R3 ;  /* 0x002d980301007387 */ /* 0x0001e20000100800 */
        /* <DEDUP_REMOVED lines=12> */
[----:B0-----:R-:W4:Y:S01]  /*9c1e0*/  LDL.LU R22, [R1+0x2d50] ;  /* 0x002d500001167983 */ /* 0x001f220000300800 */
[----:B------:R-:W4:Y:S02]  /*9c1f0*/  LDL.LU R8, [R1+0x2d24] ;  /* 0x002d240001087983 */ /* 0x000f240000300800 */
[----:B------:R-:W4:Y:S02]  /*9c200*/  LDL.LU R20, [R1+0x2d48] ;  /* 0x002d480001147983 */ /* 0x000f240000300800 */
[----:B------:R-:W4:Y:S01]  /*9c210*/  LDL.LU R21, [R1+0x2d1c] ;  /* 0x002d1c0001157983 */ /* 0x000f220000300800 */
[----:B---3--:R-:W-:-:S05]  /*9c220*/  IADD3 R0, P4, R0, UR10, RZ ;  /* 0x0000000a00007c10 */ /* 0x008fca000ff9e0ff */
[----:B------:R0:W-:Y:S01]  /*9c230*/  STL [R1+0x2d6c], R0 ;  /* 0x002d6c0001007387 */ /* 0x0001e20000100800 */
[----:B-1----:R-:W3:Y:S02]  /*9c240*/  LDL.LU R23, [R1+0x2d40] ;  /* 0x002d400001177983 */ /* 0x002ee40000300800 */
[----:B--2---:R-:W2:Y:S02]  /*9c250*/  LDL.LU R29, [R1+0x2d14] ;  /* 0x002d1400011d7983 */ /* 0x004ea40000300800 */
[----:B------:R-:W2:Y:S01]  /*9c260*/  LDL.LU R28, [R1+0x2d38] ;  /* 0x002d3800011c7983 */ /* 0x000ea20000300800 */
[----:B------:R-:W-:-:S05]  /*9c270*/  IADD3.X R2, R2, UR5, RZ, P5, !PT ;  /* 0x0000000502027c10 */ /* 0x000fca000affe4ff */
[----:B------:R1:W-:Y:S01]  /*9c280*/  STL [R1+0x2d90], R2 ;  /* 0x002d900201007387 */ /* 0x0003e20000100800 */
[----:B------:R-:W2:Y:S02]  /*9c290*/  LDL.LU R13, [R1+0x2d0c] ;  /* 0x002d0c00010d7983 */ /* 0x000ea40000300800 */
[----:B------:R-:W2:Y:S02]  /*9c2a0*/  LDL.LU R25, [R1+0x2d30] ;  /* 0x002d300001197983 */ /* 0x000ea40000300800 */
[----:B------:R-:W2:Y:S01]  /*9c2b0*/  LDL.LU R24, [R1+0x2d04] ;  /* 0x002d040001187983 */ /* 0x000ea20000300800 */
[----:B------:R-:W2:Y:S01]  /*9c2c0*/  LDL.LU R12, [R1+0x2d28] ;  /* 0x002d2800010c7983 */ /* 0x000ea20000300800 */
[----:B------:R-:W2:Y:S02]  /*9c2d0*/  LDL.LU R3, [R1+0x2cfc] ;  /* 0x002cfc0001037983 */ /* 0x000ea40000300800 */
[----:B0-----:R-:W2:Y:S01]  /*9c2e0*/  LDL.LU R0, [R1+0x2d20] ;  /* 0x002d200001007983 */ /* 0x001ea20000300800 */
[----:B-1----:R-:W2:Y:S01]  /*9c2f0*/  LDL.LU R2, [R1+0x2cf4] ;  /* 0x002cf40001027983 */ /* 0x002ea20000300800 */
[----:B----4-:R-:W-:-:S02]  /*9c300*/  IADD3 R4, P5, R4, UR10, RZ ;  /* 0x0000000a04047c10 */ /* 0x010fc4000ffbe0ff */
[----:B------:R-:W-:Y:S02]  /*9c310*/  IADD3.X R16, R16, UR5, RZ, P6, !PT ;  /* 0x0000000510107c10 */ /* 0x000fe4000b7fe4ff */
[----:B------:R-:W-:Y:S02]  /*9c320*/  IADD3 R17, P6, R17, UR10, RZ ;  /* 0x0000000a11117c10 */ /* 0x000fe4000ffde0ff */
        /* <DEDUP_REMOVED lines=20> */
[----:B------:R-:W-:Y:S02]  /*9c470*/  STL [R1+0x2d68], R7 ;  /* 0x002d680701007387 */ /* 0x000fe40000100800 */
[----:B------:R-:W-:Y:S01]  /*9c480*/  STL [R1+0x2d3c], R14 ;  /* 0x002d3c0e01007387 */ /* 0x000fe20000100800 */
[----:B------:R-:W-:Y:S01]  /*9c490*/  STL [R1+0x2d60], R15 ;  /* 0x002d600f01007387 */ /* 0x000fe20000100800 */
[----:B------:R-:W-:Y:S02]  /*9c4a0*/  STL [R1+0x2d34], R26 ;  /* 0x002d341a01007387 */ /* 0x000fe40000100800 */
[----:B------:R0:W-:Y:S01]  /*9c4b0*/  STL [R1+0x2d50], R22 ;  /* 0x002d501601007387 */ /* 0x0001e20000100800 */
[----:B------:R-:W-:Y:S01]  /*9c4c0*/  IADD3.X R27, R27, UR5, RZ, P6, !PT ;  /* 0x000000051b1b7c10 */ /* 0x000fe2000b7fe4ff */
[----:B------:R-:W-:Y:S01]  /*9c4d0*/  IADD3 R9, P6, R9, UR10, RZ ;  /* 0x0000000a09097c10 */ /* 0x000fe2000ffde0ff */
[----:B------:R-:W-:Y:S01]  /*9c4e0*/  IADD3 R8, P1, R8, UR10, RZ ;  /* 0x0000000a08087c10 */ /* 0x000fe2000ff3e0ff */
[----:B0-----:R-:W-:-:S04]  /*9c4f0*/  IMAD.MOV.U32 R22, RZ, RZ, c[0x0][0x18c] ;  /* 0x00006300ff167624 */ /* 0x001fc800078e00ff */
[----:B------:R-:W-:Y:S01]  /*9c500*/  IMAD.SHL.U32 R5, R22, 0x100, RZ ;  /* 0x0000010016057824 */ /* 0x000fe200078e00ff */
[----:B------:R-:W-:Y:S01]  /*9c510*/  IADD3.X R20, R20, UR5, RZ, P2, !PT ;  /* 0x0000000514147c10 */ /* 0x000fe200097fe4ff */
[----:B------:R-:W-:Y:S02]  /*9c520*/  IADD3 R21, P2, R21, UR10, RZ ;  /* 0x0000000a15157c10 */ /* 0x000fe4000ff5e0ff */
[----:B------:R-:W-:Y:S01]  /*9c530*/  IMAD.SHL.U32 R5, R5, 0x2, RZ ;  /* 0x0000000205057824 */ /* 0x000fe200078e00ff */
[----:B------:R-:W-:Y:S01]  /*9c540*/  STL [R1+0x2d58], R27 ;  /* 0x002d581b01007387 */ /* 0x000fe20000100800 */
[----:B---3--:R-:W-:Y:S01]  /*9c550*/  IADD3.X R23, R23, UR5, RZ, P3, !PT ;  /* 0x0000000517177c10 */ /* 0x008fe20009ffe4ff */
[----:B------:R-:W-:Y:S01]  /*9c560*/  STL [R1+0x2d2c], R9 ;  /* 0x002d2c0901007387 */ /* 0x000fe20000100800 */
[----:B--2---:R-:W-:Y:S01]  /*9c570*/  IADD3 R29, P3, R29, UR10, RZ ;  /* 0x0000000a1d1d7c10 */ /* 0x004fe2000ff7e0ff */
[----:B------:R-:W-:Y:S01]  /*9c580*/  STL [R1+0x2d24], R8 ;  /* 0x002d240801007387 */ /* 0x000fe20000100800 */
[----:B------:R-:W-:Y:S01]  /*9c590*/  IADD3.X R28, R28, UR5, RZ, P4, !PT ;  /* 0x000000051c1c7c10 */ /* 0x000fe2000a7fe4ff */
[----:B------:R-:W-:Y:S02]  /*9c5a0*/  STL [R1+0x2d48], R20 ;  /* 0x002d481401007387 */ /* 0x000fe40000100800 */
[----:B------:R-:W-:Y:S01]  /*9c5b0*/  STL [R1+0x2d1c], R21 ;  /* 0x002d1c1501007387 */ /* 0x000fe20000100800 */
[----:B------:R-:W-:Y:S01]  /*9c5c0*/  STL [R1+0x2d40], R23 ;  /* 0x002d401701007387 */ /* 0x000fe20000100800 */
[----:B------:R-:W-:-:S02]  /*9c5d0*/  IADD3 R13, P4, R13, R5, RZ ;  /* 0x000000050d0d7210 */ /* 0x000fc40007f9e0ff */
[----:B------:R-:W-:Y:S01]  /*9c5e0*/  IADD3.X R25, R25, UR5, RZ, P5, !PT ;  /* 0x0000000519197c10 */ /* 0x000fe2000affe4ff */
[-C--:B------:R-:W-:Y:S01]  /*9c5f0*/  IADD3 R24, P5, R24, R5.reuse, RZ ;  /* 0x0000000518187210 */ /* 0x080fe20007fbe0ff */
[----:B------:R-:W-:Y:S01]  /*9c600*/  STL [R1+0x2d14], R29 ;  /* 0x002d141d01007387 */ /* 0x000fe20000100800 */
[----:B------:R-:W-:Y:S01]  /*9c610*/  IADD3.X R12, R12, UR5, RZ, P6, !PT ;  /* 0x000000050c0c7c10 */ /* 0x000fe2000b7fe4ff */
[----:B------:R-:W-:Y:S02]  /*9c620*/  STL [R1+0x2d38], R28 ;  /* 0x002d381c01007387 */ /* 0x000fe40000100800 */
[----:B------:R-:W-:Y:S01]  /*9c630*/  STL [R1+0x2d0c], R13 ;  /* 0x002d0c0d01007387 */ /* 0x000fe20000100800 */
[-C--:B------:R-:W-:Y:S01]  /*9c640*/  IADD3 R3, P6, R3, R5.reuse, RZ ;  /* 0x0000000503037210 */ /* 0x080fe20007fde0ff */
[----:B------:R-:W-:Y:S01]  /*9c650*/  STL [R1+0x2d30], R25 ;  /* 0x002d301901007387 */ /* 0x000fe20000100800 */
[----:B------:R-:W-:Y:S01]  /*9c660*/  IADD3.X R0, R0, UR5, RZ, P1, !PT ;  /* 0x0000000500007c10 */ /* 0x000fe20008ffe4ff */
[----:B------:R-:W-:Y:S02]  /*9c670*/  STL [R1+0x2d04], R24 ;  /* 0x002d041801007387 */ /* 0x000fe40000100800 */
[----:B------:R-:W-:Y:S01]  /*9c680*/  STL [R1+0x2d28], R12 ;  /* 0x002d280c01007387 */ /* 0x000fe20000100800 */
[----:B------:R0:W-:Y:S01]  /*9c690*/  STL [R1+0x3714], R5 ;  /* 0x0037140501007387 */ /* 0x0001e20000100800 */
[----:B------:R-:W-:Y:S01]  /*9c6a0*/  IADD3 R2, P1, R2, R5, RZ ;  /* 0x0000000502027210 */ /* 0x000fe20007f3e0ff */
[----:B------:R-:W-:Y:S02]  /*9c6b0*/  STL [R1+0x2cfc], R3 ;  /* 0x002cfc0301007387 */ /* 0x000fe40000100800 */
[----:B0-----:R-:W2:Y:S01]  /*9c6c0*/  LDL.LU R5, [R1+0x2d18] ;  /* 0x002d180001057983 */ /* 0x001ea20000300800 */
[----:B------:R0:W-:Y:S03]  /*9c6d0*/  STL [R1+0x2d20], R0 ;  /* 0x002d200001007387 */ /* 0x0001e60000100800 */
[----:B0-----:R-:W3:Y:S01]  /*9c6e0*/  LDL.LU R0, [R1+0x2ce4] ;  /* 0x002ce40001007983 */ /* 0x001ee20000300800 */
[----:B------:R-:W-:Y:S03]  /*9c6f0*/  STL [R1+0x2cf4], R2 ;  /* 0x002cf40201007387 */ /* 0x000fe60000100800 */
[----:B---3--:R0:W-:Y:S04]  /*9c700*/  STL [R1+0x370c], R0 ;  /* 0x00370c0001007387 */ /* 0x0081e80000100800 */
[----:B0-----:R-:W3:Y:S01]  /*9c710*/  LDL.LU R0, [R1+0x2d10] ;  /* 0x002d100001007983 */ /* 0x001ee20000300800 */
[----:B--2---:R-:W-:-:S03]  /*9c720*/  IADD3.X R5, R5, UR5, RZ, P2, !PT ;  /* 0x0000000505057c10 */ /* 0x004fc600097fe4ff */
[----:B---3--:R0:W-:Y:S04]  /*9c730*/  STL [R1+0x3710], R0 ;  /* 0x0037100001007387 */ /* 0x0081e80000100800 */
        /* <DEDUP_REMOVED lines=28> */
[----:B------:R0:W-:Y:S04]  /*9c900*/  STL [R1+0x2d18], R5 ;  /* 0x002d180501007387 */ /* 0x0001e80000100800 */
[----:B0-----:R-:W2:Y:S02]  /*9c910*/  LDL.LU R5, [R1+0x3714] ;  /* 0x0037140001057983 */ /* 0x001ea40000300800 */
[----:B--2---:R-:W-:-:S05]  /*9c920*/  IADD3 R0, P2, R0, R5, RZ ;  /* 0x0000000500007210 */ /* 0x004fca0007f5e0ff */
[----:B------:R0:W-:Y:S04]  /*9c930*/  STL [R1+0x2cec], R0 ;  /* 0x002cec0001007387 */ /* 0x0001e80000100800 */
[----:B0-----:R-:W2:Y:S02]  /*9c940*/  LDL.LU R0, [R1+0x3710] ;  /* 0x0037100001007983 */ /* 0x001ea40000300800 */
[----:B--2---:R-:W-:-:S05]  /*9c950*/  IADD3.X R0, R0, UR5, RZ, P3, !PT ;  /* 0x0000000500007c10 */ /* 0x004fca0009ffe4ff */
[----:B------:R0:W-:Y:S04]  /*9c960*/  STL [R1+0x2d10], R0 ;  /* 0x002d100001007387 */ /* 0x0001e80000100800 */
[----:B0-----:R-:W2:Y:S02]  /*9c970*/  LDL.LU R0, [R1+0x370c] ;  /* 0x00370c0001007983 */ /* 0x001ea40000300800 */
[----:B--2---:R-:W-:-:S05]  /*9c980*/  IADD3 R0, P3, R0, R5, RZ ;  /* 0x0000000500007210 */ /* 0x004fca0007f7e0ff */
[----:B------:R0:W-:Y:S04]  /*9c990*/  STL [R1+0x2ce4], R0 ;  /* 0x002ce40001007387 */ /* 0x0001e80000100800 */
[----:B0-----:R-:W3:Y:S02]  /*9c9a0*/  LDL.LU R0, [R1+0x3708] ;  /* 0x0037080001007983 */ /* 0x001ee40000300800 */
[--C-:B---3--:R-:W-:Y:S01]  /*9c9b0*/  IMAD.X R4, R4, 0x1, R0.reuse, P4 ;  /* 0x0000000104047824 */ /* 0x108fe200020e0600 */
[-C--:B----4-:R-:W-:Y:S01]  /*9c9c0*/  IADD3 R16, P4, R16, R5.reuse, RZ ;  /* 0x0000000510107210 */ /* 0x090fe20007f9e0ff */
[--C-:B------:R-:W-:Y:S01]  /*9c9d0*/  IMAD.X R17, R17, 0x1, R0.reuse, P5 ;  /* 0x0000000111117824 */ /* 0x100fe200028e0600 */
[-C--:B------:R-:W-:Y:S01]  /*9c9e0*/  IADD3 R18, P5, R18, R5.reuse, RZ ;  /* 0x0000000512127210 */ /* 0x080fe20007fbe0ff */
[--C-:B------:R-:W-:Y:S01]  /*9c9f0*/  IMAD.X R19, R19, 0x1, R0.reuse, P6 ;  /* 0x0000000113137824 */ /* 0x100fe200030e0600 */
[----:B------:R-:W-:Y:S01]  /*9ca00*/  STL [R1+0x2d08], R4 ;  /* 0x002d080401007387 */ /* 0x000fe20000100800 */
[-C--:B------:R-:W-:Y:S01]  /*9ca10*/  IADD3 R10, P6, R10, R5.reuse, RZ ;  /* 0x000000050a0a7210 */ /* 0x080fe20007fde0ff */
[----:B------:R-:W-:Y:S02]  /*9ca20*/  STL [R1+0x2cdc], R16 ;  /* 0x002cdc1001007387 */ /* 0x000fe40000100800 */
        /* <DEDUP_REMOVED lines=36> */
[----:B------:R-:W-:Y:S02]  /*9cc70*/  STL [R1+0x2cb8], R28 ;  /* 0x002cb81c01007387 */ /* 0x000fe40000100800 */
[--C-:B------:R-:W-:Y:S01]  /*9cc80*/  IMAD.X R12, R12, 0x1, R0.reuse, P4 ;  /* 0x000000010c0c7824 */ /* 0x100fe200020e0600 */
[----:B------:R-:W-:Y:S01]  /*9cc90*/  STL [R1+0x2c8c], R13 ;  /* 0x002c8c0d01007387 */ /* 0x000fe20000100800 */
[----:B------:R-:W-:Y:S01]  /*9cca0*/  IADD3 R3, P4, R3, R5, RZ ;  /* 0x0000000503037210 */ /* 0x000fe20007f9e0ff */
[----:B------:R-:W-:Y:S02]  /*9ccb0*/  STL [R1+0x2cb0], R25 ;  /* 0x002cb01901007387 */ /* 0x000fe40000100800 */
[----:B------:R-:W-:Y:S01]  /*9ccc0*/  STL [R1+0x2c84], R24 ;  /* 0x002c841801007387 */ /* 0x000fe20000100800 */
[----:B------:R0:W-:Y:S01]  /*9ccd0*/  STL [R1+0x3704], R0 ;  /* 0x0037040001007387 */ /* 0x0001e20000100800 */
[----:B------:R-:W-:-:S02]  /*9cce0*/  IMAD.X R2, R2, 0x1, R0, P5 ;  /* 0x0000000102027824 */ /* 0x000fc400028e0600 */
[----:B------:R-:W-:Y:S01]  /*9ccf0*/  STL [R1+0x2ca8], R12 ;  /* 0x002ca80c01007387 */ /* 0x000fe20000100800 */
[----:B0-----:R-:W2:Y:S01]  /*9cd00*/  LDL.LU R0, [R1+0x2c74] ;  /* 0x002c740001007983 */ /* 0x001ea20000300800 */
[----:B------:R-:W-:Y:S02]  /*9cd10*/  STL [R1+0x2c7c], R3 ;  /* 0x002c7c0301007387 */ /* 0x000fe40000100800 */
[----:B------:R-:W3:Y:S02]  /*9cd20*/  LDL.LU R4, [R1+0x2c64] ;  /* 0x002c640001047983 */ /* 0x000ee40000300800 */
[----:B------:R-:W-:Y:S01]  /*9cd30*/  STL [R1+0x2ca0], R2 ;  /* 0x002ca00201007387 */ /* 0x000fe20000100800 */
[----:B---3--:R0:W-:Y:S04]  /*9cd40*/  STL [R1+0x36f8], R4 ;  /* 0x0036f80401007387 */ /* 0x0081e80000100800 */
[----:B0-----:R-:W3:Y:S04]  /*9cd50*/  LDL.LU R4, [R1+0x2c90] ;  /* 0x002c900001047983 */ /* 0x001ee80000300800 */
[----:B---3--:R0:W-:Y:S04]  /*9cd60*/  STL [R1+0x36fc], R4 ;  /* 0x0036fc0401007387 */ /* 0x0081e80000100800 */
[----:B0-----:R-:W3:Y:S01]  /*9cd70*/  LDL.LU R4, [R1+0x2c6c] ;  /* 0x002c6c0001047983 */ /* 0x001ee20000300800 */
[----:B--2---:R-:W-:-:S03]  /*9cd80*/  IADD3 R0, P5, R0, R5, RZ ;  /* 0x0000000500007210 */ /* 0x004fc60007fbe0ff */
        /* <DEDUP_REMOVED lines=28> */
[----:B------:R0:W-:Y:S02]  /*9cf50*/  STL [R1+0x2c74], R0 ;  /* 0x002c740001007387 */ /* 0x0001e40000100800 */
[----:B0-----:R-:W2:Y:S02]  /*9cf60*/  LDL.LU R0, [R1+0x3704] ;  /* 0x0037040001007983 */ /* 0x001ea40000300800 */
[----:B--2---:R-:W-:-:S05]  /*9cf70*/  IMAD.X R4, R4, 0x1, R0, P6 ;  /* 0x0000000104047824 */ /* 0x004fca00030e0600 */
[----:B------:R0:W-:Y:S04]  /*9cf80*/  STL [R1+0x2c98], R4 ;  /* 0x002c980401007387 */ /* 0x0001e80000100800 */
[----:B0-----:R-:W2:Y:S02]  /*9cf90*/  LDL.LU R4, [R1+0x3700] ;  /* 0x0037000001047983 */ /* 0x001ea40000300800 */
[----:B--2---:R-:W-:-:S05]  /*9cfa0*/  IADD3 R4, P6, R4, R5, RZ ;  /* 0x0000000504047210 */ /* 0x004fca0007fde0ff */
[----:B------:R0:W-:Y:S04]  /*9cfb0*/  STL [R1+0x2c6c], R4 ;  /* 0x002c6c0401007387 */ /* 0x0001e80000100800 */
[----:B0-----:R-:W2:Y:S02]  /*9cfc0*/  LDL.LU R4, [R1+0x36fc] ;  /* 0x0036fc0001047983 */ /* 0x001ea40000300800 */
[----:B--2---:R-:W-:-:S05]  /*9cfd0*/  IMAD.X R4, R4, 0x1, R0, P1 ;  /* 0x0000000104047824 */ /* 0x004fca00008e0600 */
[----:B------:R0:W-:Y:S04]  /*9cfe0*/  STL [R1+0x2c90], R4 ;  /* 0x002c900401007387 */ /* 0x0001e80000100800 */
[----:B0-----:R-:W2:Y:S01]  /*9cff0*/  LDL.LU R4, [R1+0x36f8] ;  /* 0x0036f80001047983 */ /* 0x001ea20000300800 */
[--C-:B---3--:R-:W-:Y:S01]  /*9d000*/  IMAD.X R16, R16, 0x1, R0.reuse, P2 ;  /* 0x0000000110107824 */ /* 0x108fe200010e0600 */
[-C--:B----4-:R-:W-:Y:S01]  /*9d010*/  IADD3 R17, P2, R17, R5.reuse, RZ ;  /* 0x0000000511117210 */ /* 0x090fe20007f5e0ff */
[--C-:B------:R-:W-:Y:S01]  /*9d020*/  IMAD.X R18, R18, 0x1, R0.reuse, P3 ;  /* 0x0000000112127824 */ /* 0x100fe200018e0600 */
[-C--:B------:R-:W-:Y:S01]  /*9d030*/  IADD3 R19, P3, R19, R5.reuse, RZ ;  /* 0x0000000513137210 */ /* 0x080fe20007f7e0ff */
        /* <DEDUP_REMOVED lines=16> */
[----:B------:R-:W-:Y:S01]  /*9d140*/  IMAD.X R3, R3, 0x1, R0, P2 ;  /* 0x0000000103037824 */ /* 0x000fe200010e0600 */
[----:B------:R-:W-:-:S02]  /*9d150*/  IADD3 R2, P2, R2, R5, RZ ;  /* 0x0000000502027210 */ /* 0x000fc40007f5e0ff */
[----:B--2---:R-:W-:-:S05]  /*9d160*/  IADD3 R4, P1, R4, R5, RZ ;  /* 0x0000000504047210 */ /* 0x004fca0007f3e0ff */
[----:B------:R-:W-:Y:S01]  /*9d170*/  STL [R1+0x2c64], R4 ;  /* 0x002c640401007387 */ /* 0x000fe20000100800 */
[----:B------:R-:W-:Y:S02]  /*9d180*/  STL [R1+0x2c88], R16 ;  /* 0x002c881001007387 */ /* 0x000fe40000100800 */
[----:B------:R-:W-:Y:S02]  /*9d190*/  STL [R1+0x2c5c], R17 ;  /* 0x002c5c1101007387 */ /* 0x000fe40000100800 */
[----:B------:R-:W-:Y:S01]  /*9d1a0*/  STL [R1+0x2c80], R18 ;  /* 0x002c801201007387 */ /* 0x000fe20000100800 */
[----:B------:R-:W-:Y:S01]  /*9d1b0*/  STL [R1+0x2c54], R19 ;  /* 0x002c541301007387 */ /* 0x000fe20000100800 */
[----:B------:R-:W-:Y:S02]  /*9d1c0*/  STL [R1+0x2c78], R10 ;  /* 0x002c780a01007387 */ /* 0x000fe40000100800 */
[----:B------:R-:W-:Y:S02]  /*9d1d0*/  STL [R1+0x2f10], R11 ;  /* 0x002f100b01007387 */ /* 0x000fe40000100800 */
[--C-:B------:R-:W-:Y:S01]  /*9d1e0*/  IMAD.X R26, R26, 0x1, R0.reuse, P1 ;  /* 0x000000011a1a7824 */ /* 0x100fe200008e0600 */
[----:B------:R-:W-:Y:S01]  /*9d1f0*/  STL [R1+0x2c70], R6 ;  /* 0x002c700601007387 */ /* 0x000fe20000100800 */
[----:B------:R-:W-:Y:S01]  /*9d200*/  IADD3 R27, P1, R27, R5, RZ ;  /* 0x000000051b1b7210 */ /* 0x000fe20007f3e0ff */
        /* <DEDUP_REMOVED lines=11> */
[----:B------:R-:W-:-:S02]  /*9d2c0*/  IMAD.X R24, R24, 0x1, R0, P1 ;  /* 0x0000000118187824 */ /* 0x000fc400008e0600 */
[----:B------:R-:W-:Y:S02]  /*9d2d0*/  STL [R1+0x2f04], R29 ;  /* 0x002f041d01007387 */ /* 0x000fe40000100800 */
[----:B------:R-:W-:Y:S01]  /*9d2e0*/  STL [R1+0x2c2c], R28 ;  /* 0x002c2c1c01007387 */ /* 0x000fe20000100800 */
[----:B------:R-:W-:Y:S01]  /*9d2f0*/  IADD3 R12, P1, R12, R5, RZ ;  /* 0x000000050c0c7210 */ /* 0x000fe20007f3e0ff */
[----:B------:R-:W-:Y:S01]  /*9d300*/  STL [R1+0x2efc], R13 ;  /* 0x002efc0d01007387 */ /* 0x000fe20000100800 */
[----:B------:R-:W-:Y:S02]  /*9d310*/  STL [R1+0x2c24], R25 ;  /* 0x002c241901007387 */ /* 0x000fe40000100800 */
[----:B------:R-:W-:Y:S02]  /*9d320*/  STL [R1+0x2c48], R24 ;  /* 0x002c481801007387 */ /* 0x000fe40000100800 */
[----:B------:R0:W-:Y:S01]  /*9d330*/  STL [R1+0x36f4], R5 ;  /* 0x0036f40501007387 */ /* 0x0001e20000100800 */
[----:B------:R-:W-:Y:S04]  /*9d340*/  STL [R1+0x2c1c], R12 ;  /* 0x002c1c0c01007387 */ /* 0x000fe80000100800 */
        /* <DEDUP_REMOVED lines=8> */
[----:B--2---:R-:W-:-:S03]  /*9d3d0*/  IMAD.X R5, R5, 0x1, R0, P3 ;  /* 0x0000000105057824 */ /* 0x004fc600018e0600 */
        /* <DEDUP_REMOVED lines=30> */
[----:B--2---:R-:W-:-:S05]  /*9d5c0*/  IADD3 R4, P3, R4, R5, RZ ;  /* 0x0000000504047210 */ /* 0x004fca0007f7e0ff */
[----:B------:R0:W-:Y:S04]  /*9d5d0*/  STL [R1+0x2c0c], R4 ;  /* 0x002c0c0401007387 */ /* 0x0001e80000100800 */
[----:B0-----:R-:W2:Y:S02]  /*9d5e0*/  LDL.LU R4, [R1+0x36f0] ;  /* 0x0036f00001047983 */ /* 0x001ea40000300800 */
[----:B--2---:R-:W-:-:S05]  /*9d5f0*/  IMAD.X R4, R4, 0x1, R0, P4 ;  /* 0x0000000104047824 */ /* 0x004fca00020e0600 */
[----:B------:R0:W-:Y:S04]  /*9d600*/  STL [R1+0x2c30], R4 ;  /* 0x002c300401007387 */ /* 0x0001e80000100800 */
[----:B0-----:R-:W2:Y:S02]  /*9d610*/  LDL.LU R4, [R1+0x36ec] ;  /* 0x0036ec0001047983 */ /* 0x001ea40000300800 */
[----:B--2---:R-:W-:-:S05]  /*9d620*/  IADD3 R4, P4, R4, R5, RZ ;  /* 0x0000000504047210 */ /* 0x004fca0007f9e0ff */
[----:B------:R0:W-:Y:S04]  /*9d630*/  STL [R1+0x2c04], R4 ;  /* 0x002c040401007387 */ /* 0x0001e80000100800 */
[----:B0-----:R-:W2:Y:S01]  /*9d640*/  LDL.LU R4, [R1+0x36e8] ;  /* 0x0036e80001047983 */ /* 0x001ea20000300800 */
[--C-:B----4-:R-:W-:Y:S01]  /*9d650*/  IMAD.X R17, R17, 0x1, R0.reuse, P6 ;  /* 0x0000000111117824 */ /* 0x110fe200030e0600 */
        /* <DEDUP_REMOVED lines=18> */
[----:B------:R-:W-:Y:S01]  /*9d780*/  IADD3 R24, P4, R24, R5, RZ ;  /* 0x0000000518187210 */ /* 0x000fe20007f9e0ff */
[----:B------:R-:W-:-:S02]  /*9d790*/  IMAD.X R2, R2, 0x1, R0, P6 ;  /* 0x0000000102027824 */ /* 0x000fc400030e0600 */
[----:B--2---:R-:W-:Y:S01]  /*9d7a0*/  IMAD.X R4, R4, 0x1, R0, P5 ;  /* 0x0000000104047824 */ /* 0x004fe200028e0600 */
[----:B---3--:R-:W-:-:S04]  /*9d7b0*/  IADD3 R16, P5, R16, R5, RZ ;  /* 0x0000000510107210 */ /* 0x008fc80007fbe0ff */
[----:B------:R-:W-:Y:S01]  /*9d7c0*/  STL [R1+0x2c28], R4 ;  /* 0x002c280401007387 */ /* 0x000fe20000100800 */
[----:B------:R-:W-:Y:S02]  /*9d7d0*/  STL [R1+0x2bfc], R16 ;  /* 0x002bfc1001007387 */ /* 0x000fe40000100800 */
[----:B------:R-:W-:Y:S02]  /*9d7e0*/  STL [R1+0x2c20], R17 ;  /* 0x002c201101007387 */ /* 0x000fe40000100800 */
[----:B------:R-:W-:Y:S01]  /*9d7f0*/  STL [R1+0x2bf4], R18 ;  /* 0x002bf41201007387 */ /* 0x000fe20000100800 */
[----:B------:R-:W-:Y:S01]  /*9d800*/  STL [R1+0x2c18], R19 ;  /* 0x002c181301007387 */ /* 0x000fe20000100800 */
[----:B------:R-:W-:Y:S02]  /*9d810*/  STL [R1+0x2bec], R10 ;  /* 0x002bec0a01007387 */ /* 0x000fe40000100800 */
        /* <DEDUP_REMOVED lines=17> */
[----:B------:R-:W-:-:S02]  /*9d930*/  IMAD.X R12, R12, 0x1, R0, P5 ;  /* 0x000000010c0c7824 */ /* 0x000fc400028e0600 */
[----:B------:R-:W-:Y:S01]  /*9d940*/  STL [R1+0x2bac], R13 ;  /* 0x002bac0d01007387 */ /* 0x000fe20000100800 */
[-C--:B------:R-:W-:Y:S01]  /*9d950*/  IADD3 R3, P5, R3, R5.reuse, RZ ;  /* 0x0000000503037210 */ /* 0x080fe20007fbe0ff */
[----:B------:R-:W-:Y:S01]  /*9d960*/  STL [R1+0x2bd0], R25 ;  /* 0x002bd01901007387 */ /* 0x000fe20000100800 */
[----:B------:R-:W-:Y:S02]  /*9d970*/  STL [R1+0x2ba4], R24 ;  /* 0x002ba41801007387 */ /* 0x000fe40000100800 */
[----:B------:R0:W-:Y:S02]  /*9d980*/  STL [R1+0x36e4], R0 ;  /* 0x0036e40001007387 */ /* 0x0001e40000100800 */
        /* <DEDUP_REMOVED lines=6330> */
[--C-:B------:R-:W-:Y:S02]  /*b6530*/  IMAD.X R20, R20, 0x1, R0.reuse, P4 ;  /* 0x0000000114147824 */ /* 0x100fe400020e0600 */
[--C-:B------:R-:W-:Y:S02]  /*b6540*/  IMAD.X R21, R21, 0x1, R0.reuse, P5 ;  /* 0x0000000115157824 */ /* 0x100fe400028e0600 */
[--C-:B------:R-:W-:Y:S02]  /*b6550*/  IMAD.X R23, R23, 0x1, R0.reuse, P1 ;  /* 0x0000000117177824 */ /* 0x100fe400008e0600 */
[----:B------:R-:W-:Y:S01]  /*b6560*/  IMAD.X R22, R22, 0x1, R0, P6 ;  /* 0x0000000116167824 */ /* 0x000fe200030e0600 */
[----:B--2---:R-:W-:-:S05]  /*b6570*/  IADD3 R4, P3, R4, R5, RZ ;  /* 0x0000000504047210 */ /* 0x004fca0007f7e0ff */
[----:B------:R0:W-:Y:S04]  /*b6580*/  STL [R1+0x3168], R4 ;  /* 0x0031680401007387 */ /* 0x0001e80000100800 */
[----:B0-----:R0:W5:Y:S01]  /*b6590*/  LDL.LU R4, [R1+0x32f4] ;  /* 0x0032f40001047983 */ /* 0x0011620000300800 */
[----:B------:R1:W-:Y:S03]  /*b65a0*/  STL [R1+0x3134], R14 ;  /* 0x0031340e01007387 */ /* 0x0003e60000100800 */
[----:B-1----:R0:W5:Y:S01]  /*b65b0*/  LDL.LU R14, [R1+0x32f0] ;  /* 0x0032f000010e7983 */ /* 0x0021620000300800 */
[----:B------:R1:W-:Y:S03]  /*b65c0*/  STL [R1+0x3170], R9 ;  /* 0x0031700901007387 */ /* 0x0003e60000100800 */
[----:B-1----:R0:W5:Y:S01]  /*b65d0*/  LDL.LU R9, [R1+0x32ec] ;  /* 0x0032ec0001097983 */ /* 0x0021620000300800 */
[----:B------:R1:W-:Y:S03]  /*b65e0*/  STL [R1+0x313c], R8 ;  /* 0x00313c0801007387 */ /* 0x0003e60000100800 */
[----:B-1----:R0:W5:Y:S01]  /*b65f0*/  LDL.LU R8, [R1+0x32e8] ;  /* 0x0032e80001087983 */ /* 0x0021620000300800 */
[----:B------:R1:W-:Y:S02]  /*b6600*/  STL [R1+0x3178], R29 ;  /* 0x0031781d01007387 */ /* 0x0003e40000100800 */
[----:B------:R-:W-:Y:S01]  /*b6610*/  IMAD.X R2, R2, 0x1, R0, P3 ;  /* 0x0000000102027824 */ /* 0x000fe200018e0600 */
[----:B-1----:R0:W5:Y:S01]  /*b6620*/  LDL.LU R29, [R1+0x32e4] ;  /* 0x0032e400011d7983 */ /* 0x0021620000300800 */
[----:B------:R1:W-:Y:S01]  /*b6630*/  STL [R1+0x3144], R28 ;  /* 0x0031441c01007387 */ /* 0x0003e20000100800 */
[----:B------:R-:W-:-:S02]  /*b6640*/  IADD3 R16, P3, R16, R5, RZ ;  /* 0x0000000510107210 */ /* 0x000fc40007f7e0ff */
[----:B-1----:R0:W5:Y:S01]  /*b6650*/  LDL.LU R28, [R1+0x32e0] ;  /* 0x0032e000011c7983 */ /* 0x0021620000300800 */
        /* <DEDUP_REMOVED lines=9> */
[----:B------:R1:W-:Y:S03]  /*b66f0*/  STL [R1+0x3190], R12 ;  /* 0x0031900c01007387 */ /* 0x0003e60000100800 */
[----:B-1----:R0:W5:Y:S01]  /*b6700*/  LDL.LU R12, [R1+0x32cc] ;  /* 0x0032cc00010c7983 */ /* 0x0021620000300800 */
[----:B------:R1:W-:Y:S02]  /*b6710*/  STL [R1+0x315c], R2 ;  /* 0x00315c0201007387 */ /* 0x0003e40000100800 */
[----:B------:R0:W-:Y:S02]  /*b6720*/  STL [R1+0x3198], R16 ;  /* 0x0031981001007387 */ /* 0x0001e40000100800 */
[----:B------:R0:W-:Y:S01]  /*b6730*/  STL [R1+0x3164], R17 ;  /* 0x0031641101007387 */ /* 0x0001e20000100800 */
[----:B------:R0:W-:Y:S01]  /*b6740*/  STL [R1+0x31a0], R18 ;  /* 0x0031a01201007387 */ /* 0x0001e20000100800 */
[----:B------:R0:W-:Y:S02]  /*b6750*/  STL [R1+0x316c], R19 ;  /* 0x00316c1301007387 */ /* 0x0001e40000100800 */
[----:B------:R0:W-:Y:S02]  /*b6760*/  STL [R1+0x31a8], R10 ;  /* 0x0031a80a01007387 */ /* 0x0001e40000100800 */
[----:B------:R0:W-:Y:S01]  /*b6770*/  STL [R1+0x3174], R11 ;  /* 0x0031740b01007387 */ /* 0x0001e20000100800 */
[----:B------:R0:W-:Y:S04]  /*b6780*/  STL [R1+0x31b0], R6 ;  /* 0x0031b00601007387 */ /* 0x0001e80000100800 */
[----:B-1----:R-:W1:Y:S01]  /*b6790*/  S2R R2, SR_TID.X ;  /* 0x0000000000027919 */ /* 0x002e620000002100 */
[----:B------:R0:W-:Y:S02]  /*b67a0*/  STL [R1+0x317c], R7 ;  /* 0x00317c0701007387 */ /* 0x0001e40000100800 */
[----:B------:R0:W-:Y:S02]  /*b67b0*/  STL [R1+0x31b4], R15 ;  /* 0x0031b40f01007387 */ /* 0x0001e40000100800 */
[----:B------:R0:W-:Y:S01]  /*b67c0*/  STL [R1+0x3184], R26 ;  /* 0x0031841a01007387 */ /* 0x0001e20000100800 */
[----:B------:R0:W-:Y:S01]  /*b67d0*/  STL [R1+0x318c], R27 ;  /* 0x00318c1b01007387 */ /* 0x0001e20000100800 */
[----:B------:R0:W-:Y:S02]  /*b67e0*/  STL [R1+0x3194], R20 ;  /* 0x0031941401007387 */ /* 0x0001e40000100800 */
[----:B------:R0:W-:Y:S02]  /*b67f0*/  STL [R1+0x31ac], R23 ;  /* 0x0031ac1701007387 */ /* 0x0001e40000100800 */
[----:B------:R0:W-:Y:S01]  /*b6800*/  STL [R1+0x319c], R21 ;  /* 0x00319c1501007387 */ /* 0x0001e20000100800 */
[----:B------:R0:W-:Y:S01]  /*b6810*/  STL [R1+0x31a4], R22 ;  /* 0x0031a41601007387 */ /* 0x0001e20000100800 */
[----:B-1----:R-:W-:-:S05]  /*b6820*/  LOP3.LUT R2, R2, 0x7f, RZ, 0xc0, !PT ;  /* 0x0000007f02027812 */ /* 0x002fca00078ec0ff */
[----:B------:R-:W-:Y:S01]  /*b6830*/  IMAD.SHL.U32 R2, R2, 0x2, RZ ;  /* 0x0000000202027824 */ /* 0x000fe200078e00ff */
[----:B0-----:R-:W-:Y:S01]  /*b6840*/  @!P0 CALL.REL.NOINC `(.L_x_2) ;  /* 0x0000001000008944 */ /* 0x001fe20003c00000 */
[----:B------:R-:W-:Y:S05]  /*b6850*/  BRA `(.L_x_3) ;  /* 0xfff8ee6000007947 */ /* 0x000fea000383ffff */
.L_x_2:
[----:B------:R-:W2:Y:S04]  /*b6860*/  LDL.LU R0, [R1+0x688] ;  /* 0x0006880001007983 */ /* 0x000ea80000300800 */
[----:B--2---:R0:W-:Y:S04]  /*b6870*/  STL [R1+0x3360], R0 ;  /* 0x0033600001007387 */ /* 0x0041e80000100800 */
[----:B0-----:R-:W2:Y:S04]  /*b6880*/  LDL.LU R0, [R1+0x65c] ;  /* 0x00065c0001007983 */ /* 0x001ea80000300800 */
        /* <DEDUP_REMOVED lines=31> */
[----:B------:R-:W2:Y:S01]  /*b6a80*/  LDL.LU R2, [R1+0x698] ;  /* 0x0006980001027983 */ /* 0x000ea20000300800 */
[----:B0----5:R-:W-:-:S03]  /*b6a90*/  IMAD.MOV.U32 R0, RZ, RZ, R14 ;  /* 0x000000ffff007224 */ /* 0x021fc600078e000e */
        /* <DEDUP_REMOVED lines=31> */
[----:B------:R-:W2:Y:S04]  /*b6c90*/  LDL.LU R16, [R1+0x6a8] ;  /* 0x0006a80001107983 */ /* 0x000ea80000300800 */
[----:B------:R-:W2:Y:S04]  /*b6ca0*/  LDL.LU R17, [R1+0x6b8] ;  /* 0x0006b80001117983 */ /* 0x000ea80000300800 */
[----:B------:R-:W3:Y:S01]  /*b6cb0*/  LDL.LU R18, [R1+0x6c8] ;  /* 0x0006c80001127983 */ /* 0x000ee20000300800 */
[----:B0-----:R-:W-:-:S03]  /*b6cc0*/  IMAD.MOV.U32 R2, RZ, RZ, R4 ;  /* 0x000000ffff027224 */ /* 0x001fc600078e0004 */
[----:B------:R-:W3:Y:S04]  /*b6cd0*/  LDL.LU R19, [R1+0x6d8] ;  /* 0x0006d80001137983 */ /* 0x000ee80000300800 */
[----:B------:R-:W4:Y:S04]  /*b6ce0*/  LDL.LU R10, [R1+0x654] ;  /* 0x00065400010a7983 */ /* 0x000f280000300800 */
[----:B------:R-:W4:Y:S04]  /*b6cf0*/  LDL.LU R11, [R1+0x674] ;  /* 0x00067400010b7983 */ /* 0x000f280000300800 */
        /* <DEDUP_REMOVED lines=12> */
[----:B------:R0:W-:Y:S04]  /*b6dc0*/  STL [R1+0x3300], R9 ;  /* 0x0033000901007387 */ /* 0x0001e80000100800 */
[----:B0-----:R-:W2:Y:S04]  /*b6dd0*/  LDL.LU R9, [R1+0x678] ;  /* 0x0006780001097983 */ /* 0x001ea80000300800 */
[----:B------:R0:W-:Y:S04]  /*b6de0*/  STL [R1+0x32fc], R8 ;  /* 0x0032fc0801007387 */ /* 0x0001e80000100800 */
[----:B0-----:R-:W2:Y:S04]  /*b6df0*/  LDL.LU R8, [R1+0x658] ;  /* 0x0006580001087983 */ /* 0x001ea80000300800 */
[----:B------:R0:W-:Y:S01]  /*b6e00*/  STL [R1+0x32f0], R13 ;  /* 0x0032f00d01007387 */ /* 0x0001e20000100800 */
[----:B------:R-:W-:-:S03]  /*b6e10*/  F2FP.BF16.PACK_AB R0, R2, R0 ;  /* 0x000000000200723e */ /* 0x000fc600000010ff */
        /* <DEDUP_REMOVED lines=13> */
[----:B------:R-:W2:Y:S04]  /*b6ef0*/  LDL.LU R2, [R1+0x33e0] ;  /* 0x0033e00001027983 */ /* 0x000ea80000300800 */
[----:B------:R0:W-:Y:S04]  /*b6f00*/  STL [R1+0x9c], R0 ;  /* 0x00009c0001007387 */ /* 0x0001e80000100800 */
[----:B0-----:R-:W2:Y:S02]  /*b6f10*/  LDL.LU R0, [R1+0x33dc] ;  /* 0x0033dc0001007983 */ /* 0x001ea40000300800 */
[----:B--2---:R-:W-:-:S02]  /*b6f20*/  F2FP.BF16.PACK_AB R0, R2, R0 ;  /* 0x000000000200723e */ /* 0x004fc400000010ff */
        /* <DEDUP_REMOVED lines=58> */
[----:B0-----:R-:W2:Y:S01]  /*b72d0*/  LDL.LU R0, [R1+0x3364] ;  /* 0x0033640001007983 */ /* 0x001ea20000300800 */
[----:B------:R-:W-:Y:S02]  /*b72e0*/  F2FP.BF16.PACK_AB R28, R24, R28 ;  /* 0x0000001c181c723e */ /* 0x000fe400000010ff */
[----:B------:R-:W-:-:S02]  /*b72f0*/  F2FP.BF16.PACK_AB R24, R25, R29 ;  /* 0x0000001d1918723e */ /* 0x000fc400000010ff */
[----:B--2---:R-:W-:Y:S02]  /*b7300*/  F2FP.BF16.PACK_AB R3, R0, R3 ;  /* 0x000000030003723e */ /* 0x004fe400000010ff */
[----:B------:R-:W2:Y:S04]  /*b7310*/  LDL.LU R0, [R1+0x3360] ;  /* 0x0033600001007983 */ /* 0x000ea80000300800 */
[----:B------:R0:W-:Y:S01]  /*b7320*/  STL [R1+0x5c], R3 ;  /* 0x00005c0301007387 */ /* 0x0001e20000100800 */
[----:B------:R-:W-:-:S03]  /*b7330*/  F2FP.BF16.PACK_AB R8, R8, R9 ;  /* 0x000000090808723e */ /* 0x000fc600000010ff */
[----:B------:R-:W-:Y:S01]  /*b7340*/  STL [R1+0x58], R28 ;  /* 0x0000581c01007387 */ /* 0x000fe20000100800 */
[----:B0-----:R-:W-:-:S03]  /*b7350*/  F2FP.BF16.PACK_AB R3, R12, R13 ;  /* 0x0000000d0c03723e */ /* 0x001fc600000010ff */
[----:B------:R-:W-:Y:S04]  /*b7360*/  STL [R1+0x54], R24 ;  /* 0x0000541801007387 */ /* 0x000fe80000100800 */
[----:B------:R0:W-:Y:S04]  /*b7370*/  STL [R1+0x50], R3 ;  /* 0x0000500301007387 */ /* 0x0001e80000100800 */
[----:B------:R-:W-:Y:S01]  /*b7380*/  STL [R1+0x4c], R8 ;  /* 0x00004c0801007387 */ /* 0x000fe20000100800 */
[----:B0-----:R-:W-:Y:S02]  /*b7390*/  F2FP.BF16.PACK_AB R3, R16, R17 ;  /* 0x000000111003723e */ /* 0x001fe400000010ff */
[----:B--2---:R-:W-:-:S02]  /*b73a0*/  F2FP.BF16.PACK_AB R0, R0, R2 ;  /* 0x000000020000723e */ /* 0x004fc400000010ff */
[----:B---3--:R-:W-:-:S03]  /*b73b0*/  F2FP.BF16.PACK_AB R2, R18, R19 ;  /* 0x000000131202723e */ /* 0x008fc600000010ff */
[----:B------:R4:W-:Y:S04]  /*b73c0*/  STL [R1+0x48], R0 ;  /* 0x0000480001007387 */ /* 0x0009e80000100800 */
[----:B------:R0:W-:Y:S01]  /*b73d0*/  STL [R1+0x44], R3 ;  /* 0x0000440301007387 */ /* 0x0001e20000100800 */
[----:B----4-:R-:W-:-:S03]  /*b73e0*/  F2FP.BF16.PACK_AB R0, R10, R11 ;  /* 0x0000000b0a00723e */ /* 0x010fc600000010ff */
[----:B------:R1:W-:Y:S01]  /*b73f0*/  STL [R1+0x40], R2 ;  /* 0x0000400201007387 */ /* 0x0003e20000100800 */
[----:B0-----:R-:W-:-:S03]  /*b7400*/  F2FP.BF16.PACK_AB R3, R4, R5 ;  /* 0x000000050403723e */ /* 0x001fc600000010ff */
[----:B------:R0:W-:Y:S04]  /*b7410*/  STL [R1+0x3c], R0 ;  /* 0x00003c0001007387 */ /* 0x0001e80000100800 */
[----:B------:R2:W-:Y:S01]  /*b7420*/  STL [R1+0x38], R3 ;  /* 0x0000380301007387 */ /* 0x0005e20000100800 */
[----:B-1----:R-:W-:Y:S02]  /*b7430*/  F2FP.BF16.PACK_AB R2, R6, R7 ;  /* 0x000000070602723e */ /* 0x002fe400000010ff */
[----:B0-----:R-:W-:-:S03]  /*b7440*/  F2FP.BF16.PACK_AB R0, R14, R15 ;  /* 0x0000000f0e00723e */ /* 0x001fc600000010ff */
[----:B------:R0:W-:Y:S01]  /*b7450*/  STL [R1+0x34], R2 ;  /* 0x0000340201007387 */ /* 0x0001e20000100800 */
[----:B--2---:R-:W-:-:S03]  /*b7460*/  F2FP.BF16.PACK_AB R3, R26, R27 ;  /* 0x0000001b1a03723e */ /* 0x004fc600000010ff */
[----:B------:R1:W-:Y:S04]  /*b7470*/  STL [R1+0x30], R0 ;  /* 0x0000300001007387 */ /* 0x0003e80000100800 */
[----:B------:R-:W-:Y:S04]  /*b7480*/  STL [R1+0x2c], R3 ;  /* 0x00002c0301007387 */ /* 0x000fe80000100800 */
[----:B------:R-:W2:Y:S01]  /*b7490*/  LDL.LU R7, [R1+0x624] ;  /* 0x0006240001077983 */ /* 0x000ea20000300800 */
[----:B0-----:R-:W-:Y:S02]  /*b74a0*/  F2FP.BF16.PACK_AB R2, R20, R21 ;  /* 0x000000151402723e */ /* 0x001fe400000010ff */
[----:B-1----:R-:W-:-:S03]  /*b74b0*/  F2FP.BF16.PACK_AB R0, R22, R23 ;  /* 0x000000171600723e */ /* 0x002fc600000010ff */
[----:B------:R-:W-:Y:S04]  /*b74c0*/  STL [R1+0x28], R2 ;  /* 0x0000280201007387 */ /* 0x000fe80000100800 */
[----:B--2---:R0:W-:Y:S04]  /*b74d0*/  STL [R1+0x3318], R7 ;  /* 0x0033180701007387 */ /* 0x0041e80000100800 */
[----:B------:R-:W-:Y:S04]  /*b74e0*/  STL [R1+0x24], R0 ;  /* 0x0000240001007387 */ /* 0x000fe80000100800 */
        /* <DEDUP_REMOVED lines=17> */
[----:B------:R-:W3:Y:S04]  /*b7600*/  LDL.LU R6, [R1+0x644] ;  /* 0x0006440001067983 */ /* 0x000ee80000300800 */
[----:B---3--:R0:W-:Y:S04]  /*b7610*/  STL [R1+0x3314], R6 ;  /* 0x0033140601007387 */ /* 0x0081e80000100800 */
[----:B0-----:R-:W3:Y:S04]  /*b7620*/  LDL.LU R6, [R1+0x614] ;  /* 0x0006140001067983 */ /* 0x001ee80000300800 */
        /* <DEDUP_REMOVED lines=17> */
[----:B0-----:R-:W2:Y:S04]  /*b7740*/  LDL.LU R6, [R1+0x6c0] ;  /* 0x0006c00001067983 */ /* 0x001ea80000300800 */
[----:B------:R-:W3:Y:S04]  /*b7750*/  LDL.LU R5, [R1+0x6e4] ;  /* 0x0006e40001057983 */ /* 0x000ee80000300800 */
[----:B---3--:R0:W-:Y:S04]  /*b7760*/  STL [R1+0x3310], R5 ;  /* 0x0033100501007387 */ /* 0x0081e80000100800 */
[----:B0-----:R-:W3:Y:S04]  /*b7770*/  LDL.LU R5, [R1+0x634] ;  /* 0x0006340001057983 */ /* 0x001ee80000300800 */
[----:B------:R-:W4:Y:S04]  /*b7780*/  LDL.LU R4, [R1+0x704] ;  /* 0x0007040001047983 */ /* 0x000f280000300800 */
[----:B----4-:R0:W-:Y:S04]  /*b7790*/  STL [R1+0x330c], R4 ;  /* 0x00330c0401007387 */ /* 0x0101e80000100800 */
[----:B0-----:R-:W4:Y:S04]  /*b77a0*/  LDL.LU R4, [R1+0x664] ;  /* 0x0006640001047983 */ /* 0x001f280000300800 */
[----:B------:R-:W2:Y:S04]  /*b77b0*/  LDL.LU R11, [R1+0x620] ;  /* 0x00062000010b7983 */ /* 0x000ea80000300800 */
[----:B--2---:R0:W-:Y:S04]  /*b77c0*/  STL [R1+0x3308], R11 ;  /* 0x0033080b01007387 */ /* 0x0041e80000100800 */
[----:B0-----:R-:W2:Y:S04]  /*b77d0*/  LDL.LU R11, [R1+0x6f4] ;  /* 0x0006f400010b7983 */ /* 0x001ea80000300800 */
[----:B------:R-:W2:Y:S04]  /*b77e0*/  LDL.LU R9, [R1+0x630] ;  /* 0x0006300001097983 */ /* 0x000ea80000300800 */
[----:B--2---:R0:W-:Y:S04]  /*b77f0*/  STL [R1+0x3304], R9 ;  /* 0x0033040901007387 */ /* 0x0041e80000100800 */
[----:B0-----:R-:W2:Y:S04]  /*b7800*/  LDL.LU R9, [R1+0x610] ;  /* 0x0006100001097983 */ /* 0x001ea80000300800 */
[----:B------:R-:W2:Y:S04]  /*b7810*/  LDL.LU R10, [R1+0x640] ;  /* 0x00064000010a7983 */ /* 0x000ea80000300800 */
[----:B------:R-:W2:Y:S04]  /*b7820*/  LDL.LU R8, [R1+0x660] ;  /* 0x0006600001087983 */ /* 0x000ea80000300800 */
        /* <DEDUP_REMOVED lines=14> */
[----:B------:R-:W2:Y:S01]  /*b7910*/  LDL.LU R29, [R1+0x748] ;  /* 0x00074800011d7983 */ /* 0x000ea20000300800 */
[----:B------:R-:W-:-:S03]  /*b7920*/  F2FP.BF16.PACK_AB R7, R6, R7 ;  /* 0x000000070607723e */ /* 0x000fc600000010ff */
[----:B--2---:R0:W-:Y:S04]  /*b7930*/  STL [R1+0x32e0], R29 ;  /* 0x0032e01d01007387 */ /* 0x0041e80000100800 */
        /* <DEDUP_REMOVED lines=48> */
[----:B------:R0:W-:Y:S04]  /*b7c40*/  STL [R1], R7 ;  /* 0x0000000701007387 */ /* 0x0001e80000100800 */
[----:B0-----:R-:W2:Y:S02]  /*b7c50*/  LDL.LU R7, [R1+0x3318] ;  /* 0x0033180001077983 */ /* 0x001ea40000300800 */
[----:B--2---:R-:W-:-:S02]  /*b7c60*/  F2FP.BF16.PACK_AB R7, R6, R7 ;  /* 0x000000070607723e */ /* 0x004fc400000010ff */
[----:B------:R-:W3:Y:S02]  /*b7c70*/  LDL.LU R6, [R1+0x3314] ;  /* 0x0033140001067983 */ /* 0x000ee40000300800 */
[----:B---3--:R-:W-:Y:S02]  /*b7c80*/  F2FP.BF16.PACK_AB R6, R5, R6 ;  /* 0x000000060506723e */ /* 0x008fe400000010ff */
[----:B------:R-:W4:Y:S02]  /*b7c90*/  LDL.LU R5, [R1+0x3310] ;  /* 0x0033100001057983 */ /* 0x000f240000300800 */
[----:B----4-:R-:W-:Y:S02]  /*b7ca0*/  F2FP.BF16.PACK_AB R5, R4, R5 ;  /* 0x000000050405723e */ /* 0x010fe400000010ff */
[----:B------:R-:W2:Y:S02]  /*b7cb0*/  LDL.LU R4, [R1+0x330c] ;  /* 0x00330c0001047983 */ /* 0x000ea40000300800 */
[----:B--2---:R-:W-:-:S02]  /*b7cc0*/  F2FP.BF16.PACK_AB R4, R11, R4 ;  /* 0x000000040b04723e */ /* 0x004fc400000010ff */
[----:B------:R-:W2:Y:S02]  /*b7cd0*/  LDL.LU R11, [R1+0x3308] ;  /* 0x00330800010b7983 */ /* 0x000ea40000300800 */
[----:B--2---:R-:W-:Y:S02]  /*b7ce0*/  F2FP.BF16.PACK_AB R11, R9, R11 ;  /* 0x0000000b090b723e */ /* 0x004fe400000010ff */
[----:B------:R-:W2:Y:S02]  /*b7cf0*/  LDL.LU R9, [R1+0x3304] ;  /* 0x0033040001097983 */ /* 0x000ea40000300800 */
[----:B--2---:R-:W-:Y:S02]  /*b7d00*/  F2FP.BF16.PACK_AB R10, R9, R10 ;  /* 0x0000000a090a723e */ /* 0x004fe400000010ff */
        /* <DEDUP_REMOVED lines=16> */
[----:B------:R-:W2:Y:S01]  /*b7e10*/  LDL.LU R29, [R1+0x32e0] ;  /* 0x0032e000011d7983 */ /* 0x000ea20000300800 */
[----:B------:R-:W-:Y:S02]  /*b7e20*/  F2FP.BF16.PACK_AB R16, R25, R16 ;  /* 0x000000101910723e */ /* 0x000fe400000010ff */
[----:B------:R-:W-:Y:S02]  /*b7e30*/  F2FP.BF16.PACK_AB R23, R28, R23 ;  /* 0x000000171c17723e */ /* 0x000fe400000010ff */
[----:B------:R-:W-:Y:S02]  /*b7e40*/  F2FP.BF16.PACK_AB R22, R24, R22 ;  /* 0x000000161816723e */ /* 0x000fe400000010ff */
[----:B------:R-:W-:-:S02]  /*b7e50*/  F2FP.BF16.PACK_AB R21, R3, R21 ;  /* 0x000000150315723e */ /* 0x000fc400000010ff */
[----:B--2---:R-:W-:Y:S02]  /*b7e60*/  F2FP.BF16.PACK_AB R17, R29, R17 ;  /* 0x000000111d11723e */ /* 0x004fe400000010ff */
[----:B------:R-:W2:Y:S04]  /*b7e70*/  LDL.LU R29, [R1+0x32dc] ;  /* 0x0032dc00011d7983 */ /* 0x000ea80000300800 */
[----:B------:R-:W3:Y:S04]  /*b7e80*/  LDL.LU R25, [R1+0x32d8] ;  /* 0x0032d80001197983 */ /* 0x000ee80000300800 */
[----:B------:R-:W3:Y:S04]  /*b7e90*/  LDL.LU R28, [R1+0x32d4] ;  /* 0x0032d400011c7983 */ /* 0x000ee80000300800 */
[----:B------:R-:W4:Y:S04]  /*b7ea0*/  LDL.LU R24, [R1+0x32d0] ;  /* 0x0032d00001187983 */ /* 0x000f280000300800 */
[----:B------:R-:W4:Y:S01]  /*b7eb0*/  LDL.LU R3, [R1+0x32cc] ;  /* 0x0032cc0001037983 */ /* 0x000f220000300800 */
[----:B------:R-:W-:-:S02]  /*b7ec0*/  F2FP.BF16.PACK_AB R20, R0, R20 ;  /* 0x000000140014723e */ /* 0x000fc400000010ff */
[----:B------:R-:W-:Y:S02]  /*b7ed0*/  F2FP.BF16.PACK_AB R27, R2, R27 ;  /* 0x0000001b021b723e */ /* 0x000fe400000010ff */
[----:B--2---:R-:W-:Y:S02]  /*b7ee0*/  F2FP.BF16.PACK_AB R26, R26, R29 ;  /* 0x0000001d1a1a723e */ /* 0x004fe400000010ff */
[----:B---3--:R-:W-:Y:S02]  /*b7ef0*/  F2FP.BF16.PACK_AB R25, R28, R25 ;  /* 0x000000191c19723e */ /* 0x008fe400000010ff */
[----:B----4-:R-:W-:Y:S02]  /*b7f00*/  F2FP.BF16.PACK_AB R24, R24, R3 ;  /* 0x000000031818723e */ /* 0x010fe400000010ff */
.L_x_1:
[----:B------:R-:W2:Y:S04]  /*b7f10*/  LDL.LU R28, [R1+0x31c4] ;  /* 0x0031c400011c7983 */ /* 0x000ea80000300800 */
[----:B------:R-:W1:Y:S02]  /*b7f20*/  S2R R29, SR_TID.X ;  /* 0x00000000001d7919 */ /* 0x000e640000002100 */
[----:B-1----:R-:W-:-:S02]  /*b7f30*/  IMAD.SHL.U32 R3, R29, 0x200, RZ ;  /* 0x000002001d037824 */ /* 0x002fc400078e00ff */
[C---:B0-----:R-:W-:Y:S02]  /*b7f40*/  IMAD.SHL.U32 R0, R29.reuse, 0x800, RZ ;  /* 0x000008001d007824 */ /* 0x041fe400078e00ff */
[----:B------:R-:W-:Y:S01]  /*b7f50*/  IMAD.SHL.U32 R2, R29, 0x10, RZ ;  /* 0x000000101d027824 */ /* 0x000fe200078e00ff */
[----:B------:R-:W-:Y:S02]  /*b7f60*/  LOP3.LUT R3, R3, 0x3000, RZ, 0xc0, !PT ;  /* 0x0000300003037812 */ /* 0x000fe400078ec0ff */
[----:B------:R-:W-:-:S04]  /*b7f70*/  LOP3.LUT R0, R0, 0x3000, RZ, 0xc0, !PT ;  /* 0x0000300000007812 */ /* 0x000fc800078ec0ff */
[----:B------:R-:W-:Y:S02]  /*b7f80*/  LOP3.LUT R0, R0, 0x3f0, R2, 0xf8, !PT ;  /* 0x000003f000007812 */ /* 0x000fe400078ef802 */
[----:B------:R-:W-:Y:S01]  /*b7f90*/  SHF.R.U32.HI R2, RZ, 0x1, R29 ;  /* 0x00000001ff027819 */ /* 0x000fe2000001161d */
[----:B------:R-:W-:Y:S01]  /*b7fa0*/  BAR.SYNC.DEFER_BLOCKING 0x0 ;  /* 0x0000000000007b1d */ /* 0x000fe20000010000 */
[----:B--2---:R-:W-:Y:S01]  /*b7fb0*/  LOP3.LUT R3, R3, 0xc60, R28, 0xf8, !PT ;  /* 0x00000c6003037812 */ /* 0x004fe200078ef81c */
[----:B------:R-:W-:-:S05]  /*b7fc0*/  IMAD.SHL.U32 R28, R29, 0x4, RZ ;  /* 0x000000041d1c7824 */ /* 0x000fca00078e00ff */
[----:B------:R-:W-:Y:S02]  /*b7fd0*/  LOP3.LUT R3, R3, 0x70, R28, 0x78, !PT ;  /* 0x0000007003037812 */ /* 0x000fe400078e781c */
[----:B------:R-:W2:Y:S01]  /*b7fe0*/  LDL.LU R28, [R1+0x378] ;  /* 0x00037800011c7983 */ /* 0x000ea20000300800 */
[----:B------:R-:W-:-:S03]  /*b7ff0*/  LOP3.LUT R0, R0, 0x20, R2, 0x78, !PT ;  /* 0x0000002000007812 */ /* 0x000fc600078e7802 */
[----:B------:R0:W-:Y:S04]  /*b8000*/  STS.128 [R3+0x200], R20 ;  /* 0x0002001403007388 */ /* 0x0001e80000000c00 */
[----:B------:R1:W-:Y:S04]  /*b8010*/  STS.128 [R3+0x80], R16 ;  /* 0x0000801003007388 */ /* 0x0003e80000000c00 */
[----:B------:R3:W-:Y:S04]  /*b8020*/  STS.128 [R3], R24 ;  /* 0x0000001803007388 */ /* 0x0007e80000000c00 */
[----:B0-----:R-:W4:Y:S04]  /*b8030*/  LDL.LU R20, [R1+0x10] ;  /* 0x0000100001147983 */ /* 0x001f280000300800 */
[----:B------:R-:W4:Y:S04]  /*b8040*/  LDL.LU R21, [R1+0x14] ;  /* 0x0000140001157983 */ /* 0x000f280000300800 */
[----:B------:R-:W4:Y:S04]  /*b8050*/  LDL.LU R22, [R1+0x18] ;  /* 0x0000180001167983 */ /* 0x000f280000300800 */
[----:B------:R-:W4:Y:S04]  /*b8060*/  LDL.LU R23, [R1+0x1c] ;  /* 0x00001c0001177983 */ /* 0x000f280000300800 */
[----:B-1----:R-:W5:Y:S04]  /*b8070*/  LDL.LU R16, [R1] ;  /* 0x0000000001107983 */ /* 0x002f680000300800 */
[----:B------:R-:W5:Y:S04]  /*b8080*/  LDL.LU R17, [R1+0x4] ;  /* 0x0000040001117983 */ /* 0x000f680000300800 */
[----:B------:R-:W5:Y:S04]  /*b8090*/  LDL.LU R18, [R1+0x8] ;  /* 0x0000080001127983 */ /* 0x000f680000300800 */
[----:B------:R-:W5:Y:S01]  /*b80a0*/  LDL.LU R19, [R1+0xc] ;  /* 0x00000c0001137983 */ /* 0x000f620000300800 */
[----:B---3--:R-:W-:-:S03]  /*b80b0*/  SHF.R.U32.HI R27, RZ, 0x5, R29 ;  /* 0x00000005ff1b7819 */ /* 0x008fc6000001161d */
[----:B------:R0:W-:Y:S01]  /*b80c0*/  STS.128 [R3+0x300], R4 ;  /* 0x0003000403007388 */ /* 0x0001e20000000c00 */
[----:B------:R-:W-:-:S03]  /*b80d0*/  SGXT.U32 R27, R27, 0x2 ;  /* 0x000000021b1b781a */ /* 0x000fc60000000000 */
[----:B------:R-:W-:Y:S04]  /*b80e0*/  STL [R1+0xb0], R0 ;  /* 0x0000b00001007387 */ /* 0x000fe80000100800 */
[----:B------:R-:W-:Y:S04]  /*b80f0*/  STS.128 [R3+0x280], R12 ;  /* 0x0002800c03007388 */ /* 0x000fe80000000c00 */
[----:B------:R-:W-:Y:S01]  /*b8100*/  STS.128 [R3+0x100], R8 ;  /* 0x0001000803007388 */ /* 0x000fe20000000c00 */
[C---:B--2---:R-:W-:Y:S02]  /*b8110*/  LOP3.LUT R25, R28.reuse, R27, RZ, 0xfc, !PT ;  /* 0x0000001b1c197212 */ /* 0x044fe400078efcff */
[----:B------:R-:W-:-:S02]  /*b8120*/  LOP3.LUT R24, R28, 0x8, R27, 0xfe, !PT ;  /* 0x000000081c187812 */ /* 0x000fc400078efe1b */
[C-C-:B0-----:R-:W-:Y:S02]  /*b8130*/  LOP3.LUT R5, R28.reuse, 0xc, R27.reuse, 0xfe, !PT ;  /* 0x0000000c1c057812 */ /* 0x141fe400078efe1b */
[C-C-:B------:R-:W-:Y:S01]  /*b8140*/  LOP3.LUT R4, R28.reuse, 0x10, R27.reuse, 0xfe, !PT ;  /* 0x000000101c047812 */ /* 0x140fe200078efe1b */
[----:B------:R-:W-:Y:S01]  /*b8150*/  STL.64 [R1+0x3308], R24 ;  /* 0x0033081801007387 */ /* 0x000fe20000100a00 */
[C-C-:B------:R-:W-:Y:S02]  /*b8160*/  LOP3.LUT R2, R28.reuse, 0x14, R27.reuse, 0xfe, !PT ;  /* 0x000000141c027812 */ /* 0x140fe400078efe1b */
[C-C-:B------:R-:W-:Y:S01]  /*b8170*/  LOP3.LUT R29, R28.reuse, 0x4, R27.reuse, 0xfe, !PT ;  /* 0x000000041c1d7812 */ /* 0x140fe200078efe1b */
[----:B------:R0:W-:Y:S04]  /*b8180*/  STL [R1+0xb4], R5 ;  /* 0x0000b40501007387 */ /* 0x0001e80000100800 */
[----:B------:R1:W-:Y:S04]  /*b8190*/  STL [R1+0xb8], R4 ;  /* 0x0000b80401007387 */ /* 0x0003e80000100800 */
[----:B------:R2:W-:Y:S01]  /*b81a0*/  STL [R1+0xbc], R2 ;  /* 0x0000bc0201007387 */ /* 0x0005e20000100800 */
[----:B0-----:R-:W-:-:S02]  /*b81b0*/  LOP3.LUT R5, R28, 0x18, R27, 0xfe, !PT ;  /* 0x000000181c057812 */ /* 0x001fc400078efe1b */
[----:B-1----:R-:W-:-:S03]  /*b81c0*/  LOP3.LUT R4, R28, 0x1c, R27, 0xfe, !PT ;  /* 0x0000001c1c047812 */ /* 0x002fc600078efe1b */
[----:B------:R0:W-:Y:S01]  /*b81d0*/  STL [R1+0xc0], R5 ;  /* 0x0000c00501007387 */ /* 0x0001e20000100800 */
[----:B--2---:R-:W-:-:S03]  /*b81e0*/  LOP3.LUT R2, R28, 0x20, R27, 0xfe, !PT ;  /* 0x000000201c027812 */ /* 0x004fc600078efe1b */
[----:B------:R1:W-:Y:S04]  /*b81f0*/  STL [R1+0xc4], R4 ;  /* 0x0000c40401007387 */ /* 0x0003e80000100800 */
[----:B------:R2:W-:Y:S01]  /*b8200*/  STL [R1+0xc8], R2 ;  /* 0x0000c80201007387 */ /* 0x0005e20000100800 */
[----:B0-----:R-:W-:-:S03]  /*b8210*/  LOP3.LUT R5, R28, 0x24, R27, 0xfe, !PT ;  /* 0x000000241c057812 */ /* 0x001fc600078efe1b */
[----:B----4-:R-:W-:Y:S01]  /*b8220*/  STS.128 [R3+0x380], R20 ;  /* 0x0003801403007388 */ /* 0x010fe20000000c00 */
[----:B-1----:R-:W-:-:S03]  /*b8230*/  LOP3.LUT R4, R28, 0x28, R27, 0xfe, !PT ;  /* 0x000000281c047812 */ /* 0x002fc600078efe1b */
[----:B------:R0:W-:Y:S01]  /*b8240*/  STL [R1+0xcc], R5 ;  /* 0x0000cc0501007387 */ /* 0x0001e20000100800 */
[----:B--2---:R-:W-:-:S03]  /*b8250*/  LOP3.LUT R2, R28, 0x2c, R27, 0xfe, !PT ;  /* 0x0000002c1c027812 */ /* 0x004fc600078efe1b */
[----:B------:R1:W-:Y:S04]  /*b8260*/  STL [R1+0xd0], R4 ;  /* 0x0000d00401007387 */ /* 0x0003e80000100800 */
[----:B------:R2:W-:Y:S01]  /*b8270*/  STL [R1+0xd4], R2 ;  /* 0x0000d40201007387 */ /* 0x0005e20000100800 */
[----:B0-----:R-:W-:-:S03]  /*b8280*/  LOP3.LUT R5, R28, 0x30, R27, 0xfe, !PT ;  /* 0x000000301c057812 */ /* 0x001fc600078efe1b */
[----:B-----5:R-:W-:Y:S01]  /*b8290*/  STS.128 [R3+0x180], R16 ;  /* 0x0001801003007388 */ /* 0x020fe20000000c00 */
[----:B-1----:R-:W-:-:S03]  /*b82a0*/  LOP3.LUT R4, R28, 0x34, R27, 0xfe, !PT ;  /* 0x000000341c047812 */ /* 0x002fc600078efe1b */
[----:B------:R0:W-:Y:S01]  /*b82b0*/  STL [R1+0xd8], R5 ;  /* 0x0000d80501007387 */ /* 0x0001e20000100800 */
[----:B--2---:R-:W-:-:S03]  /*b82c0*/  LOP3.LUT R2, R28, 0x38, R27, 0xfe, !PT ;  /* 0x000000381c027812 */ /* 0x004fc600078efe1b */
[----:B------:R1:W-:Y:S04]  /*b82d0*/  STL [R1+0xdc], R4 ;  /* 0x0000dc0401007387 */ /* 0x0003e80000100800 */
[----:B------:R2:W-:Y:S01]  /*b82e0*/  STL [R1+0xe0], R2 ;  /* 0x0000e00201007387 */ /* 0x0005e20000100800 */
[----:B0-----:R-:W-:-:S03]  /*b82f0*/  LOP3.LUT R5, R28, 0x3c, R27, 0xfe, !PT ;  /* 0x0000003c1c057812 */ /* 0x001fc600078efe1b */
[----:B------:R-:W-:Y:S01]  /*b8300*/  BAR.SYNC.DEFER_BLOCKING 0x0 ;  /* 0x0000000000007b1d */ /* 0x000fe20000010000 */
[C-C-:B-1----:R-:W-:Y:S02]  /*b8310*/  LOP3.LUT R4, R28.reuse, 0x40, R27.reuse, 0xfe, !PT ;  /* 0x000000401c047812 */ /* 0x142fe400078efe1b */
[----:B--2---:R-:W-:-:S03]  /*b8320*/  LOP3.LUT R2, R28, 0x44, R27, 0xfe, !PT ;  /* 0x000000441c027812 */ /* 0x004fc600078efe1b */
[----:B------:R0:W-:Y:S04]  /*b8330*/  STL [R1+0xe4], R5 ;  /* 0x0000e40501007387 */ /* 0x0001e80000100800 */
[----:B------:R1:W-:Y:S04]  /*b8340*/  STL [R1+0xe8], R4 ;  /* 0x0000e80401007387 */ /* 0x0003e80000100800 */
[----:B------:R2:W-:Y:S01]  /*b8350*/  STL [R1+0xec], R2 ;  /* 0x0000ec0201007387 */ /* 0x0005e20000100800 */
[C-C-:B0-----:R-:W-:Y:S02]  /*b8360*/  LOP3.LUT R5, R28.reuse, 0x48, R27.reuse, 0xfe, !PT ;  /* 0x000000481c057812 */ /* 0x141fe400078efe1b */
[----:B-1----:R-:W-:-:S03]  /*b8370*/  LOP3.LUT R4, R28, 0x4c, R27, 0xfe, !PT ;  /* 0x0000004c1c047812 */ /* 0x002fc600078efe1b */
[----:B------:R0:W-:Y:S01]  /*b8380*/  STL [R1+0xf0], R5 ;  /* 0x0000f00501007387 */ /* 0x0001e20000100800 */
[----:B--2---:R-:W-:-:S03]  /*b8390*/  LOP3.LUT R2, R28, 0x50, R27, 0xfe, !PT ;  /* 0x000000501c027812 */ /* 0x004fc600078efe1b */
[----:B------:R1:W-:Y:S04]  /*b83a0*/  STL [R1+0xf4], R4 ;  /* 0x0000f40401007387 */ /* 0x0003e80000100800 */
[----:B------:R2:W-:Y:S01]  /*b83b0*/  STL [R1+0xf8], R2 ;  /* 0x0000f80201007387 */ /* 0x0005e20000100800 */
[----:B0-----:R-:W-:-:S03]  /*b83c0*/  LOP3.LUT R5, R28, 0x54, R27, 0xfe, !PT ;  /* 0x000000541c057812 */ /* 0x001fc600078efe1b */
[----:B------:R-:W0:Y:S01]  /*b83d0*/  LDS.128 R8, [R0] ;  /* 0x0000000000087984 */ /* 0x000e220000000c00 */
[----:B-1----:R-:W-:-:S03]  /*b83e0*/  LOP3.LUT R4, R28, 0x58, R27, 0xfe, !PT ;  /* 0x000000581c047812 */ /* 0x002fc600078efe1b */
[----:B------:R1:W-:Y:S01]  /*b83f0*/  STL [R1+0xfc], R5 ;  /* 0x0000fc0501007387 */ /* 0x0003e20000100800 */
[----:B--2---:R-:W-:-:S03]  /*b8400*/  LOP3.LUT R2, R28, 0x5c, R27, 0xfe, !PT ;  /* 0x0000005c1c027812 */ /* 0x004fc600078efe1b */
[----:B------:R2:W-:Y:S04]  /*b8410*/  STL [R1+0x100], R4 ;  /* 0x0001000401007387 */ /* 0x0005e80000100800 */
[----:B------:R3:W-:Y:S01]  /*b8420*/  STL [R1+0x104], R2 ;  /* 0x0001040201007387 */ /* 0x0007e20000100800 */
[----:B-1----:R-:W-:-:S03]  /*b8430*/  LOP3.LUT R5, R28, 0x60, R27, 0xfe, !PT ;  /* 0x000000601c057812 */ /* 0x002fc600078efe1b */
[----:B------:R-:W-:Y:S01]  /*b8440*/  LDS.128 R20, [R0+0x400] ;  /* 0x0004000000147984 */ /* 0x000fe20000000c00 */
[----:B--2---:R-:W-:-:S03]  /*b8450*/  LOP3.LUT R4, R28, 0x64, R27, 0xfe, !PT ;  /* 0x000000641c047812 */ /* 0x004fc600078efe1b */
[----:B------:R1:W-:Y:S01]  /*b8460*/  STL [R1+0x108], R5 ;  /* 0x0001080501007387 */ /* 0x0003e20000100800 */
[----:B---3--:R-:W-:-:S03]  /*b8470*/  LOP3.LUT R2, R28, 0x68, R27, 0xfe, !PT ;  /* 0x000000681c027812 */ /* 0x008fc600078efe1b */
[----:B------:R2:W-:Y:S04]  /*b8480*/  STL [R1+0x10c], R4 ;  /* 0x00010c0401007387 */ /* 0x0005e80000100800 */
[----:B------:R3:W-:Y:S01]  /*b8490*/  STL [R1+0x110], R2 ;  /* 0x0001100201007387 */ /* 0x0007e20000100800 */
[C-C-:B-1----:R-:W-:Y:S02]  /*b84a0*/  LOP3.LUT R5, R28.reuse, 0x6c, R27.reuse, 0xfe, !PT ;  /* 0x0000006c1c057812 */ /* 0x142fe400078efe1b */
        /* <DEDUP_REMOVED lines=194> */
[----:B---3--:R-:W-:-:S03]  /*b90d0*/  LOP3.LUT R2, R0, 0x40, RZ, 0x3c, !PT ;  /* 0x0000004000027812 */ /* 0x008fc600078e3cff */
[----:B------:R2:W-:Y:S04]  /*b90e0*/  STL [R1+0x2a0], R4 ;  /* 0x0002a00401007387 */ /* 0x0005e80000100800 */
[----:B------:R-:W-:Y:S01]  /*b90f0*/  STL [R1+0x1b4], R2 ;  /* 0x0001b40201007387 */ /* 0x000fe20000100800 */
[----:B-1----:R-:W-:-:S03]  /*b9100*/  LOP3.LUT R5, R28, 0x1f8, R27, 0xfe, !PT ;  /* 0x000001f81c057812 */ /* 0x002fc600078efe1b */
[----:B0-----:R-:W-:Y:S01]  /*b9110*/  STL.64 [R1+0x10], R8 ;  /* 0x0000100801007387 */ /* 0x001fe20000100a00 */
[----:B--2---:R-:W-:-:S03]  /*b9120*/  LOP3.LUT R4, R28, 0x1f4, R27, 0xfe, !PT ;  /* 0x000001f41c047812 */ /* 0x004fc600078efe1b */
[----:B------:R-:W-:Y:S04]  /*b9130*/  STL.64 [R1+0x18], R10 ;  /* 0x0000180a01007387 */ /* 0x000fe80000100a00 */
[----:B------:R-:W0:Y:S04]  /*b9140*/  LDS.128 R8, [R2] ;  /* 0x0000000002087984 */ /* 0x000e280000000c00 */
[----:B------:R1:W-:Y:S04]  /*b9150*/  STL [R1+0x2a4], R4 ;  /* 0x0002a40401007387 */ /* 0x0003e80000100800 */
[----:B------:R-:W-:Y:S04]  /*b9160*/  STL [R1+0x2a8], R5 ;  /* 0x0002a80501007387 */ /* 0x000fe80000100800 */
[----:B------:R-:W2:Y:S01]  /*b9170*/  LDL.LU R24, [R1+0x80] ;  /* 0x0000800001187983 */ /* 0x000ea20000300800 */
[----:B-1----:R-:W-:-:S03]  /*b9180*/  LOP3.LUT R4, R28, 0x1fc, R27, 0xfe, !PT ;  /* 0x000001fc1c047812 */ /* 0x002fc600078efe1b */
[----:B------:R-:W-:Y:S04]  /*b9190*/  LDS.128 R12, [R2+0x400] ;  /* 0x00040000020c7984 */ /* 0x000fe80000000c00 */
[----:B------:R-:W-:Y:S04]  /*b91a0*/  LDS.128 R16, [R2+0x800] ;  /* 0x0008000002107984 */ /* 0x000fe80000000c00 */
[----:B0-----:R-:W-:Y:S04]  /*b91b0*/  STL.64 [R1], R8 ;  /* 0x0000000801007387 */ /* 0x001fe80000100a00 */
[----:B------:R-:W-:Y:S04]  /*b91c0*/  STL.64 [R1+0x8], R10 ;  /* 0x0000080a01007387 */ /* 0x000fe80000100a00 */
[----:B------:R-:W-:Y:S04]  /*b91d0*/  STL [R1+0x238], R4 ;  /* 0x0002380401007387 */ /* 0x000fe80000100800 */
[----:B------:R-:W2:Y:S04]  /*b91e0*/  LDL.LU R25, [R1+0x84] ;  /* 0x0000840001197983 */ /* 0x000ea80000300800 */
[----:B------:R-:W3:Y:S04]  /*b91f0*/  LDL.LU R26, [R1+0x88] ;  /* 0x00008800011a7983 */ /* 0x000ee80000300800 */
[----:B------:R-:W3:Y:S04]  /*b9200*/  LDL.LU R27, [R1+0x8c] ;  /* 0x00008c00011b7983 */ /* 0x000ee80000300800 */
[----:B------:R-:W0:Y:S04]  /*b9210*/  LDS.128 R4, [R0+0x800] ;  /* 0x0008000000047984 */ /* 0x000e280000000c00 */
[----:B------:R-:W1:Y:S04]  /*b9220*/  LDS.128 R8, [R0+0xc00] ;  /* 0x000c000000087984 */ /* 0x000e680000000c00 */
[----:B---3--:R-:W-:Y:S04]  /*b9230*/  STL.64 [R1+0x3318], R26 ;  /* 0x0033181a01007387 */ /* 0x008fe80000100a00 */
[----:B--2---:R2:W-:Y:S04]  /*b9240*/  STL.64 [R1+0x3310], R24 ;  /* 0x0033101801007387 */ /* 0x0045e80000100a00 */
[----:B--2---:R-:W2:Y:S04]  /*b9250*/  LDL.LU R24, [R1+0x70] ;  /* 0x0000700001187983 */ /* 0x004ea80000300800 */
[----:B------:R-:W2:Y:S04]  /*b9260*/  LDL.LU R25, [R1+0x74] ;  /* 0x0000740001197983 */ /* 0x000ea80000300800 */
[----:B------:R-:W3:Y:S04]  /*b9270*/  LDL.LU R26, [R1+0x78] ;  /* 0x00007800011a7983 */ /* 0x000ee80000300800 */
[----:B------:R-:W3:Y:S04]  /*b9280*/  LDL.LU R27, [R1+0x7c] ;  /* 0x00007c00011b7983 */ /* 0x000ee80000300800 */
        /* <DEDUP_REMOVED lines=31> */
[----:B--2---:R-:W-:Y:S04]  /*b9480*/  STL.64 [R1+0x3370], R24 ;  /* 0x0033701801007387 */ /* 0x004fe80000100a00 */
[----:B------:R-:W2:Y:S04]  /*b9490*/  LDS.128 R24, [R2+0xc00] ;  /* 0x000c000002187984 */ /* 0x000ea80000000c00 */
[----:B------:R2:W-:Y:S04]  /*b94a0*/  STL [R1+0x32e4], R21 ;  /* 0x0032e41501007387 */ /* 0x0005e80000100800 */
[----:B------:R-:W-:Y:S04]  /*b94b0*/  STL [R1+0x32dc], R22 ;  /* 0x0032dc1601007387 */ /* 0x000fe80000100800 */
[----:B------:R3:W-:Y:S04]  /*b94c0*/  STL [R1+0x32d8], R23 ;  /* 0x0032d81701007387 */ /* 0x0007e80000100800 */
[----:B0-----:R-:W-:Y:S04]  /*b94d0*/  STL [R1+0x32f0], R4 ;  /* 0x0032f00401007387 */ /* 0x001fe80000100800 */
[----:B------:R-:W-:Y:S04]  /*b94e0*/  STL [R1+0x32ec], R5 ;  /* 0x0032ec0501007387 */ /* 0x000fe80000100800 */
[----:B------:R-:W-:Y:S04]  /*b94f0*/  STL [R1+0x32e8], R6 ;  /* 0x0032e80601007387 */ /* 0x000fe80000100800 */
[----:B------:R-:W-:Y:S04]  /*b9500*/  STL [R1+0x32e0], R7 ;  /* 0x0032e00701007387 */ /* 0x000fe80000100800 */
[----:B------:R-:W4:Y:S04]  /*b9510*/  LDL.LU R0, [R1+0x31c8] ;  /* 0x0031c80001007983 */ /* 0x000f280000300800 */
[----:B-1----:R-:W-:Y:S04]  /*b9520*/  STL.64 [R1+0x3300], R10 ;  /* 0x0033000a01007387 */ /* 0x002fe80000100a00 */
[----:B------:R0:W-:Y:S01]  /*b9530*/  STL.64 [R1+0x32f8], R8 ;  /* 0x0032f80801007387 */ /* 0x0001e20000100a00 */
[----:B--2---:R-:W-:-:S02]  /*b9540*/  IMAD.MOV.U32 R21, RZ, RZ, R24 ;  /* 0x000000ffff157224 */ /* 0x004fc400078e0018 */
[----:B---3--:R-:W-:Y:S01]  /*b9550*/  IMAD.MOV.U32 R23, RZ, RZ, R25 ;  /* 0x000000ffff177224 */ /* 0x008fe200078e0019 */
[----:B0-----:R-:W2:Y:S04]  /*b9560*/  LDL.LU R8, [R1+0x90] ;  /* 0x0000900001087983 */ /* 0x001ea80000300800 */
[----:B------:R-:W2:Y:S04]  /*b9570*/  LDL.LU R9, [R1+0x94] ;  /* 0x0000940001097983 */ /* 0x000ea80000300800 */
[----:B------:R-:W2:Y:S04]  /*b9580*/  LDL.LU R10, [R1+0x98] ;  /* 0x00009800010a7983 */ /* 0x000ea80000300800 */
[----:B------:R-:W2:Y:S04]  /*b9590*/  LDL.LU R11, [R1+0x9c] ;  /* 0x00009c00010b7983 */ /* 0x000ea80000300800 */
[----:B------:R-:W3:Y:S04]  /*b95a0*/  LDL.LU R5, [R1+0x10] ;  /* 0x0000100001057983 */ /* 0x000ee80000300800 */
[----:B------:R0:W-:Y:S04]  /*b95b0*/  STL.64 [R1+0xa8], R26 ;  /* 0x0000a81a01007387 */ /* 0x0001e80000100a00 */
[----:B------:R-:W-:Y:S06]  /*b95c0*/  BAR.SYNC.DEFER_BLOCKING 0x0 ;  /* 0x0000000000007b1d */ /* 0x000fec0000010000 */
[----:B0-----:R-:W5:Y:S04]  /*b95d0*/  LDL.LU.64 R26, [R1+0x3378] ;  /* 0x00337800011a7983 */ /* 0x001f680000300a00 */
[----:B------:R-:W5:Y:S04]  /*b95e0*/  LDL.LU.64 R24, [R1+0x3370] ;  /* 0x0033700001187983 */ /* 0x000f680000300a00 */
[----:B------:R-:W2:Y:S04]  /*b95f0*/  LDL.LU R6, [R1] ;  /* 0x0000000001067983 */ /* 0x000ea80000300800 */
[----:B-----5:R0:W-:Y:S04]  /*b9600*/  STS.128 [R3], R24 ;  /* 0x0000001803007388 */ /* 0x0201e80000000c00 */
[----:B0-----:R-:W5:Y:S04]  /*b9610*/  LDL.LU.64 R26, [R1+0x3368] ;  /* 0x00336800011a7983 */ /* 0x001f680000300a00 */
[----:B------:R-:W5:Y:S04]  /*b9620*/  LDL.LU.64 R24, [R1+0x3360] ;  /* 0x0033600001187983 */ /* 0x000f680000300a00 */
[----:B-----5:R0:W-:Y:S04]  /*b9630*/  STS.128 [R3+0x200], R24 ;  /* 0x0002001803007388 */ /* 0x0201e80000000c00 */
        /* <DEDUP_REMOVED lines=14> */
[----:B--2---:R-:W-:Y:S04]  /*b9720*/  STS.128 [R3+0x380], R8 ;  /* 0x0003800803007388 */ /* 0x004fe80000000c00 */
[----:B-----5:R0:W-:Y:S04]  /*b9730*/  STS.128 [R3+0x180], R24 ;  /* 0x0001801803007388 */ /* 0x0201e80000000c00 */
[----:B0-----:R-:W2:Y:S04]  /*b9740*/  LDL.LU.64 R24, [R1+0x3308] ;  /* 0x0033080001187983 */ /* 0x001ea80000300a00 */
[----:B------:R-:W-:Y:S01]  /*b9750*/  BAR.SYNC.DEFER_BLOCKING 0x0 ;  /* 0x0000000000007b1d */ /* 0x000fe20000010000 */
[C---:B----4-:R-:W-:Y:S01]  /*b9760*/  ISETP.GE.AND P0, PT, R0.reuse, c[0x0][0x178], PT ;  /* 0x00005e0000007a0c */ /* 0x050fe20003f06270 */
[----:B------:R-:W-:-:S03]  /*b9770*/  IMAD R2, R0, c[0x0][0x194], RZ ;  /* 0x0000650000027a24 */ /* 0x000fc600078e02ff */
[C---:B------:R-:W-:Y:S01]  /*b9780*/  ISETP.LT.AND P3, PT, R29.reuse, c[0x0][0x17c], !P0 ;  /* 0x00005f001d007a0c */ /* 0x040fe20004761270 */
[----:B------:R-:W-:Y:S01]  /*b9790*/  IMAD R29, R29, c[0x0][0x198], RZ ;  /* 0x000066001d1d7a24 */ /* 0x000fe200078e02ff */
[C---:B------:R-:W-:Y:S01]  /*b97a0*/  LEA R0, P1, R2.reuse, c[0x0][0x170], 0x1 ;  /* 0x00005c0002007a11 */ /* 0x040fe200078208ff */
[----:B------:R-:W4:Y:S03]  /*b97b0*/  LDL.LU R7, [R1+0xc4] ;  /* 0x0000c40001077983 */ /* 0x000f260000300800 */
[----:B------:R-:W-:Y:S01]  /*b97c0*/  LEA.HI.X.SX32 R2, R2, c[0x0][0x174], 0x1, P1 ;  /* 0x00005d0002027a11 */ /* 0x000fe200008f0eff */
[----:B------:R-:W5:Y:S01]  /*b97d0*/  LDL.LU.64 R10, [R1+0x3300] ;  /* 0x00330000010a7983 */ /* 0x000f620000300a00 */
[----:B------:R-:W-:-:S03]  /*b97e0*/  LEA R28, P5, R29, R0, 0x1 ;  /* 0x000000001d1c7211 */ /* 0x000fc600078a08ff */
[----:B------:R-:W4:Y:S01]  /*b97f0*/  LDL.LU.64 R8, [R1+0x32f8] ;  /* 0x0032f80001087983 */ /* 0x000f220000300a00 */
[----:B------:R-:W-:-:S03]  /*b9800*/  LEA.HI.X.SX32 R29, R29, R2, 0x1, P5 ;  /* 0x000000021d1d7211 */ /* 0x000fc600028f0eff */
[----:B------:R-:W4:Y:S04]  /*b9810*/  LDL.LU R3, [R1+0xb4] ;  /* 0x0000b40001037983 */ /* 0x000f280000300800 */
[----:B------:R-:W4:Y:S01]  /*b9820*/  LDL.LU R22, [R1+0xc8] ;  /* 0x0000c80001167983 */ /* 0x000f220000300800 */
[C---:B--2---:R-:W-:Y:S01]  /*b9830*/  ISETP.LT.AND P2, PT, R25.reuse, c[0x0][0x17c], !P0 ;  /* 0x00005f0019007a0c */ /* 0x044fe20004741270 */
[----:B------:R-:W-:Y:S01]  /*b9840*/  IMAD R25, R25, c[0x0][0x198], RZ ;  /* 0x0000660019197a24 */ /* 0x000fe200078e02ff */
[C---:B------:R-:W-:Y:S01]  /*b9850*/  ISETP.LT.AND P4, PT, R24.reuse, c[0x0][0x17c], !P0 ;  /* 0x00005f0018007a0c */ /* 0x040fe20004781270 */
[----:B------:R-:W-:-:S03]  /*b9860*/  IMAD R4, R24, c[0x0][0x198], RZ ;  /* 0x0000660018047a24 */ /* 0x000fc600078e02ff */
[CC--:B------:R-:W-:Y:S02]  /*b9870*/  LEA R26, P1, R25.reuse, R0.reuse, 0x1 ;  /* 0x00000000191a7211 */ /* 0x0c0fe400078208ff */
[C---:B------:R-:W-:Y:S02]  /*b9880*/  LEA R24, P6, R4.reuse, R0, 0x1 ;  /* 0x0000000004187211 */ /* 0x040fe400078c08ff */
[-C--:B------:R-:W-:Y:S02]  /*b9890*/  LEA.HI.X.SX32 R27, R25, R2.reuse, 0x1, P1 ;  /* 0x00000002191b7211 */ /* 0x080fe400008f0eff */
[----:B------:R-:W-:Y:S02]  /*b98a0*/  LEA.HI.X.SX32 R25, R4, R2, 0x1, P6 ;  /* 0x0000000204197211 */ /* 0x000fe400030f0eff */
[----:B------:R-:W2:Y:S04]  /*b98b0*/  LDL.LU R4, [R1+0x32f0] ;  /* 0x0032f00001047983 */ /* 0x000ea80000300800 */
[----:B---3--:R-:W-:Y:S04]  /*b98c0*/  @P2 STG.E.U16 [R26.64], R5 ;  /* 0x000000051a002986 */ /* 0x008fe8000c101508 */
[----:B------:R0:W-:Y:S04]  /*b98d0*/  @P3 STG.E.U16 [R28.64], R6 ;  /* 0x000000061c003986 */ /* 0x0001e8000c101508 */
[----:B------:R1:W-:Y:S04]  /*b98e0*/  @P4 STG.E.U16 [R24.64], R20 ;  /* 0x0000001418004986 */ /* 0x0003e8000c101508 */
[----:B0-----:R-:W3:Y:S04]  /*b98f0*/  LDL.LU R29, [R1+0xbc] ;  /* 0x0000bc00011d7983 */ /* 0x001ee80000300800 */
[----:B------:R-:W2:Y:S04]  /*b9900*/  LDL.LU R28, [R1+0xc0] ;  /* 0x0000c000011c7983 */ /* 0x000ea80000300800 */
[----:B-1----:R-:W2:Y:S01]  /*b9910*/  LDL.LU R25, [R1+0xb8] ;  /* 0x0000b80001197983 */ /* 0x002ea20000300800 */
[C---:B----4-:R-:W-:Y:S01]  /*b9920*/  ISETP.LT.AND P1, PT, R3.reuse, c[0x0][0x17c], !P0 ;  /* 0x00005f0003007a0c */ /* 0x050fe20004721270 */
[----:B------:R-:W-:-:S05]  /*b9930*/  IMAD R3, R3, c[0x0][0x198], RZ ;  /* 0x0000660003037a24 */ /* 0x000fca00078e02ff */
[----:B------:R-:W-:-:S04]  /*b9940*/  LEA R26, P2, R3, R0, 0x1 ;  /* 0x00000000031a7211 */ /* 0x000fc800078408ff */
[----:B------:R-:W-:-:S05]  /*b9950*/  LEA.HI.X.SX32 R27, R3, R2, 0x1, P2 ;  /* 0x00000002031b7211 */ /* 0x000fca00010f0eff */
[----:B------:R0:W-:Y:S01]  /*b9960*/  @P1 STG.E.U16 [R26.64], R12 ;  /* 0x0000000c1a001986 */ /* 0x0001e2000c101508 */
[C---:B---3--:R-:W-:Y:S01]  /*b9970*/  ISETP.LT.AND P2, PT, R29.reuse, c[0x0][0x17c], !P0 ;  /* 0x00005f001d007a0c */ /* 0x048fe20004741270 */
[----:B------:R-:W-:Y:S02]  /*b9980*/  IMAD R29, R29, c[0x0][0x198], RZ ;  /* 0x000066001d1d7a24 */ /* 0x000fe400078e02ff */
[C---:B--2---:R-:W-:Y:S01]  /*b9990*/  IMAD R3, R25.reuse, c[0x0][0x198], RZ ;  /* 0x0000660019037a24 */ /* 0x044fe200078e02ff */
[----:B------:R-:W-:Y:S01]  /*b99a0*/  ISETP.LT.AND P3, PT, R25, c[0x0][0x17c], !P0 ;  /* 0x00005f0019007a0c */ /* 0x000fe20004761270 */
[C---:B------:R-:W-:Y:S01]  /*b99b0*/  IMAD R25, R28.reuse, c[0x0][0x198], RZ ;  /* 0x000066001c197a24 */ /* 0x040fe200078e02ff */
[----:B------:R-:W-:Y:S02]  /*b99c0*/  ISETP.LT.AND P4, PT, R28, c[0x0][0x17c], !P0 ;  /* 0x00005f001c007a0c */ /* 0x000fe40004781270 */
[-C--:B0-----:R-:W-:Y:S02]  /*b99d0*/  LEA R26, P1, R3, R0.reuse, 0x1 ;  /* 0x00000000031a7211 */ /* 0x081fe400078208ff */
[----:B------:R-:W-:-:S02]  /*b99e0*/  LEA R28, P5, R29, R0, 0x1 ;  /* 0x000000001d1c7211 */ /* 0x000fc400078a08ff */
[-C--:B------:R-:W-:Y:S01]  /*b99f0*/  LEA.HI.X.SX32 R27, R3, R2.reuse, 0x1, P1 ;  /* 0x00000002031b7211 */ /* 0x080fe200008f0eff */
[----:B------:R-:W-:Y:S01]  /*b9a00*/  IMAD R3, R7, c[0x0][0x198], RZ ;  /* 0x0000660007037a24 */ /* 0x000fe200078e02ff */
[----:B------:R-:W-:-:S03]  /*b9a10*/  LEA.HI.X.SX32 R29, R29, R2, 0x1, P5 ;  /* 0x000000021d1d7211 */ /* 0x000fc600028f0eff */
[----:B------:R0:W-:Y:S01]  /*b9a20*/  @P3 STG.E.U16 [R26.64], R4 ;  /* 0x000000041a003986 */ /* 0x0001e2000c101508 */
[----:B------:R-:W-:-:S03]  /*b9a30*/  ISETP.LT.AND P1, PT, R7, c[0x0][0x17c], !P0 ;  /* 0x00005f0007007a0c */ /* 0x000fc60004721270 */
[----:B------:R-:W2:Y:S04]  /*b9a40*/  LDL.LU R7, [R1+0xd8] ;  /* 0x0000d80001077983 */ /* 0x000ea80000300800 */
[----:B------:R1:W-:Y:S01]  /*b9a50*/  @P2 STG.E.U16 [R28.64], R16 ;  /* 0x000000101c002986 */ /* 0x0003e2000c101508 */
[----:B------:R-:W-:Y:S02]  /*b9a60*/  ISETP.LT.AND P2, PT, R22, c[0x0][0x17c], !P0 ;  /* 0x00005f0016007a0c */ /* 0x000fe40004741270 */
[----:B0-----:R-:W-:-:S04]  /*b9a70*/  LEA R26, P3, R3, R0, 0x1 ;  /* 0x00000000031a7211 */ /* 0x001fc800078608ff */
[----:B------:R-:W-:Y:S01]  /*b9a80*/  LEA.HI.X.SX32 R27, R3, R2, 0x1, P3 ;  /* 0x00000002031b7211 */ /* 0x000fe200018f0eff */
[----:B-1----:R-:W3:Y:S01]  /*b9a90*/  LDL.LU R29, [R1+0xd0] ;  /* 0x0000d000011d7983 */ /* 0x002ee20000300800 */
[----:B------:R-:W-:-:S03]  /*b9aa0*/  IMAD R28, R22, c[0x0][0x198], RZ ;  /* 0x00006600161c7a24 */ /* 0x000fc600078e02ff */
[----:B------:R-:W4:Y:S04]  /*b9ab0*/  LDL.LU R22, [R1+0xdc] ;  /* 0x0000dc0001167983 */ /* 0x000f280000300800 */
[----:B------:R-:W2:Y:S01]  /*b9ac0*/  LDL.LU R3, [R1+0xcc] ;  /* 0x0000cc0001037983 */ /* 0x000ea20000300800 */
[----:B------:R-:W-:-:S04]  /*b9ad0*/  LEA R24, P6, R25, R0, 0x1 ;  /* 0x0000000019187211 */ /* 0x000fc800078c08ff */
[----:B------:R-:W-:-:S05]  /*b9ae0*/  LEA.HI.X.SX32 R25, R25, R2, 0x1, P6 ;  /* 0x0000000219197211 */ /* 0x000fca00030f0eff */
[----:B------:R0:W-:Y:S01]  /*b9af0*/  @P4 STG.E.U16 [R24.64], R8 ;  /* 0x0000000818004986 */ /* 0x0001e2000c101508 */
[----:B------:R-:W-:-:S03]  /*b9b00*/  PRMT R4, R5, 0x7632, R4 ;  /* 0x0000763205047816 */ /* 0x000fc60000000004 */
[----:B------:R1:W-:Y:S04]  /*b9b10*/  @P1 STG.E.U16 [R26.64], R21 ;  /* 0x000000151a001986 */ /* 0x0003e8000c101508 */
[----:B------:R-:W4:Y:S01]  /*b9b20*/  LDL.LU R5, [R1+0x32ec] ;  /* 0x0032ec0001057983 */ /* 0x000f220000300800 */
[----:B0-----:R-:W-:-:S04]  /*b9b30*/  LEA R24, P4, R28, R0, 0x1 ;  /* 0x000000001c187211 */ /* 0x001fc800078808ff */
[----:B------:R-:W-:-:S05]  /*b9b40*/  LEA.HI.X.SX32 R25, R28, R2, 0x1, P4 ;  /* 0x000000021c197211 */ /* 0x000fca00020f0eff */
[----:B------:R0:W-:Y:S01]  /*b9b50*/  @P2 STG.E.U16 [R24.64], R4 ;  /* 0x0000000418002986 */ /* 0x0001e2000c101508 */
[C---:B--2---:R-:W-:Y:S01]  /*b9b60*/  ISETP.LT.AND P3, PT, R3.reuse, c[0x0][0x17c], !P0 ;  /* 0x00005f0003007a0c */ /* 0x044fe20004761270 */
[----:B------:R-:W-:Y:S01]  /*b9b70*/  IMAD R3, R3, c[0x0][0x198], RZ ;  /* 0x0000660003037a24 */ /* 0x000fe200078e02ff */
[----:B---3--:R-:W-:-:S04]  /*b9b80*/  ISETP.LT.AND P1, PT, R29, c[0x0][0x17c], !P0 ;  /* 0x00005f001d007a0c */ /* 0x008fc80004721270 */
[----:B-1----:R-:W-:Y:S01]  /*b9b90*/  LEA R26, P5, R3, R0, 0x1 ;  /* 0x00000000031a7211 */ /* 0x002fe200078a08ff */
[----:B------:R-:W-:Y:S02]  /*b9ba0*/  IMAD R28, R29, c[0x0][0x198], RZ ;  /* 0x000066001d1c7a24 */ /* 0x000fe400078e02ff */
[----:B------:R-:W2:Y:S01]  /*b9bb0*/  LDL.LU R29, [R1+0xe4] ;  /* 0x0000e400011d7983 */ /* 0x000ea20000300800 */
[----:B------:R-:W-:Y:S02]  /*b9bc0*/  LEA.HI.X.SX32 R27, R3, R2, 0x1, P5 ;  /* 0x00000002031b7211 */ /* 0x000fe400028f0eff */
[----:B------:R-:W-:Y:S02]  /*b9bd0*/  PRMT R3, R6, 0x7632, R3 ;  /* 0x0000763206037816 */ /* 0x000fe40000000003 */
[----:B------:R-:W3:Y:S04]  /*b9be0*/  LDL.LU R6, [R1+0x32e8] ;  /* 0x0032e80001067983 */ /* 0x000ee80000300800 */
[----:B0-----:R-:W2:Y:S01]  /*b9bf0*/  LDL.LU R25, [R1+0xd4] ;  /* 0x0000d40001197983 */ /* 0x001ea20000300800 */
[----:B------:R-:W-:-:S03]  /*b9c00*/  LEA R24, P4, R28, R0, 0x1 ;  /* 0x000000001c187211 */ /* 0x000fc600078808ff */
[----:B------:R0:W-:Y:S01]  /*b9c10*/  @P3 STG.E.U16 [R26.64], R3 ;  /* 0x000000031a003986 */ /* 0x0001e2000c101508 */
[----:B------:R-:W-:Y:S01]  /*b9c20*/  PRMT R4, R20, 0x7632, R4 ;  /* 0x0000763214047816 */ /* 0x000fe20000000004 */
[C---:B------:R-:W-:Y:S01]  /*b9c30*/  IMAD R20, R7.reuse, c[0x0][0x198], RZ ;  /* 0x0000660007147a24 */ /* 0x040fe200078e02ff */
[----:B------:R-:W-:Y:S02]  /*b9c40*/  ISETP.LT.AND P3, PT, R7, c[0x0][0x17c], !P0 ;  /* 0x00005f0007007a0c */ /* 0x000fe40004761270 */
[----:B------:R-:W-:Y:S02]  /*b9c50*/  PRMT R12, R12, 0x7632, R12 ;  /* 0x000076320c0c7816 */ /* 0x000fe4000000000c */
[C---:B--2---:R-:W-:Y:S01]  /*b9c60*/  ISETP.LT.AND P2, PT, R25.reuse, c[0x0][0x17c], !P0 ;  /* 0x00005f0019007a0c */ /* 0x044fe20004741270 */
[----:B0-----:R-:W-:Y:S01]  /*b9c70*/  IMAD R3, R25, c[0x0][0x198], RZ ;  /* 0x0000660019037a24 */ /* 0x001fe200078e02ff */
[----:B------:R-:W-:Y:S02]  /*b9c80*/  LEA.HI.X.SX32 R25, R28, R2, 0x1, P4 ;  /* 0x000000021c197211 */ /* 0x000fe400020f0eff */
[----:B------:R-:W2:Y:S02]  /*b9c90*/  LDL.LU R28, [R1+0xe0] ;  /* 0x0000e000011c7983 */ /* 0x000ea40000300800 */
[----:B------:R-:W-:-:S02]  /*b9ca0*/  LEA R26, P4, R3, R0, 0x1 ;  /* 0x00000000031a7211 */ /* 0x000fc400078808ff */
[----:B------:R0:W-:Y:S01]  /*b9cb0*/  @P1 STG.E.U16 [R24.64], R4 ;  /* 0x0000000418001986 */ /* 0x0001e2000c101508 */
[C---:B----4-:R-:W-:Y:S02]  /*b9cc0*/  ISETP.LT.AND P1, PT, R22.reuse, c[0x0][0x17c], !P0 ;  /* 0x00005f0016007a0c */ /* 0x050fe40004721270 */
[----:B------:R-:W-:Y:S01]  /*b9cd0*/  LEA.HI.X.SX32 R27, R3, R2, 0x1, P4 ;  /* 0x00000002031b7211 */ /* 0x000fe200020f0eff */
[----:B------:R-:W4:Y:S01]  /*b9ce0*/  LDL.LU R7, [R1+0x14] ;  /* 0x0000140001077983 */ /* 0x000f220000300800 */
[----:B------:R-:W-:-:S03]  /*b9cf0*/  IMAD R3, R22, c[0x0][0x198], RZ ;  /* 0x0000660016037a24 */ /* 0x000fc600078e02ff */
[----:B------:R-:W3:Y:S01]  /*b9d00*/  LDL.LU R22, [R1+0x4] ;  /* 0x0000040001167983 */ /* 0x000ee20000300800 */
[----:B0-----:R-:W-:-:S04]  /*b9d10*/  LEA R24, P5, R20, R0, 0x1 ;  /* 0x0000000014187211 */ /* 0x001fc800078a08ff */
[----:B------:R-:W-:Y:S02]  /*b9d20*/  LEA.HI.X.SX32 R25, R20, R2, 0x1, P5 ;  /* 0x0000000214197211 */ /* 0x000fe400028f0eff */
[----:B------:R-:W3:Y:S01]  /*b9d30*/  LDL.LU R20, [R1+0xe8] ;  /* 0x0000e80001147983 */ /* 0x000ee20000300800 */
[----:B------:R-:W-:-:S03]  /*b9d40*/  PRMT R4, R4, 0x7632, R4 ;  /* 0x0000763204047816 */ /* 0x000fc60000000004 */
[----:B------:R0:W-:Y:S01]  /*b9d50*/  @P2 STG.E.U16 [R26.64], R12 ;  /* 0x0000000c1a002986 */ /* 0x0001e2000c101508 */
[----:B------:R-:W-:-:S03]  /*b9d60*/  PRMT R16, R16, 0x7632, R16 ;  /* 0x0000763210107816 */ /* 0x000fc60000000010 */
[----:B------:R1:W-:Y:S01]  /*b9d70*/  @P3 STG.E.U16 [R24.64], R4 ;  /* 0x0000000418003986 */ /* 0x0003e2000c101508 */
[----:B0-----:R-:W-:-:S04]  /*b9d80*/  LEA R26, P2, R3, R0, 0x1 ;  /* 0x00000000031a7211 */ /* 0x001fc800078408ff */
[----:B------:R-:W-:Y:S01]  /*b9d90*/  LEA.HI.X.SX32 R27, R3, R2, 0x1, P2 ;  /* 0x00000002031b7211 */ /* 0x000fe200010f0eff */
[----:B-1----:R-:W-:-:S04]  /*b9da0*/  IMAD R4, R29, c[0x0][0x198], RZ ;  /* 0x000066001d047a24 */ /* 0x002fc800078e02ff */
[----:B------:R0:W-:Y:S01]  /*b9db0*/  @P1 STG.E.U16 [R26.64], R16 ;  /* 0x000000101a001986 */ /* 0x0001e2000c101508 */
[----:B------:R-:W-:Y:S02]  /*b9dc0*/  LEA R24, P5, R4, R0, 0x1 ;  /* 0x0000000004187211 */ /* 0x000fe400078a08ff */
[----:B------:R-:W-:Y:S02]  /*b9dd0*/  ISETP.LT.AND P2, PT, R29, c[0x0][0x17c], !P0 ;  /* 0x00005f001d007a0c */ /* 0x000fe40004741270 */
[----:B------:R-:W-:Y:S02]  /*b9de0*/  PRMT R8, R8, 0x7632, R8 ;  /* 0x0000763208087816 */ /* 0x000fe40000000008 */
[----:B------:R-:W-:Y:S02]  /*b9df0*/  LEA.HI.X.SX32 R25, R4, R2, 0x1, P5 ;  /* 0x0000000204197211 */ /* 0x000fe400028f0eff */
[----:B------:R-:W-:Y:S01]  /*b9e00*/  PRMT R4, R21, 0x7632, R4 ;  /* 0x0000763215047816 */ /* 0x000fe20000000004 */
[----:B0-----:R-:W5:Y:S01]  /*b9e10*/  LDL.LU R16, [R1+0xf8] ;  /* 0x0000f80001107983 */ /* 0x001f620000300800 */
[C---:B--2---:R-:W-:Y:S01]  /*b9e20*/  IMAD R12, R28.reuse, c[0x0][0x198], RZ ;  /* 0x000066001c0c7a24 */ /* 0x044fe200078e02ff */
[----:B------:R-:W-:-:S04]  /*b9e30*/  ISETP.LT.AND P4, PT, R28, c[0x0][0x17c], !P0 ;  /* 0x00005f001c007a0c */ /* 0x000fc80004781270 */
[----:B------:R-:W-:-:S04]  /*b9e40*/  LEA R28, P1, R12, R0, 0x1 ;  /* 0x000000000c1c7211 */ /* 0x000fc800078208ff */
[----:B------:R-:W-:-:S05]  /*b9e50*/  LEA.HI.X.SX32 R29, R12, R2, 0x1, P1 ;  /* 0x000000020c1d7211 */ /* 0x000fca00008f0eff */
[----:B------:R0:W-:Y:S01]  /*b9e60*/  @P4 STG.E.U16 [R28.64], R8 ;  /* 0x000000081c004986 */ /* 0x0001e2000c101508 */
[C---:B---3--:R-:W-:Y:S01]  /*b9e70*/  ISETP.LT.AND P3, PT, R20.reuse, c[0x0][0x17c], !P0 ;  /* 0x00005f0014007a0c */ /* 0x048fe20004761270 */
[----:B------:R-:W-:Y:S02]  /*b9e80*/  IMAD R3, R20, c[0x0][0x198], RZ ;  /* 0x0000660014037a24 */ /* 0x000fe400078e02ff */
[----:B------:R-:W2:Y:S04]  /*b9e90*/  LDL.LU R20, [R1+0xfc] ;  /* 0x0000fc0001147983 */ /* 0x000ea80000300800 */
[----:B------:R-:W3:Y:S04]  /*b9ea0*/  LDL.LU R21, [R1+0x32e4] ;  /* 0x0032e40001157983 */ /* 0x000ee80000300800 */
[----:B------:R-:W2:Y:S04]  /*b9eb0*/  LDL.LU R12, [R1+0x100] ;  /* 0x00010000010c7983 */ /* 0x000ea80000300800 */
[----:B0-----:R-:W2:Y:S04]  /*b9ec0*/  LDL.LU R8, [R1+0xec] ;  /* 0x0000ec0001087983 */ /* 0x001ea80000300800 */
[----:B------:R-:W3:Y:S04]  /*b9ed0*/  LDL.LU R28, [R1+0xf0] ;  /* 0x0000f000011c7983 */ /* 0x000ee80000300800 */
[----:B------:R-:W5:Y:S01]  /*b9ee0*/  LDL.LU R29, [R1+0xf4] ;  /* 0x0000f400011d7983 */ /* 0x000f620000300800 */
[----:B------:R-:W-:-:S03]  /*b9ef0*/  LEA R26, P1, R3, R0, 0x1 ;  /* 0x00000000031a7211 */ /* 0x000fc600078208ff */
[----:B------:R-:W-:Y:S01]  /*b9f00*/  @P2 STG.E.U16 [R24.64], R4 ;  /* 0x0000000418002986 */ /* 0x000fe2000c101508 */
[----:B------:R-:W-:-:S05]  /*b9f10*/  LEA.HI.X.SX32 R27, R3, R2, 0x1, P1 ;  /* 0x00000002031b7211 */ /* 0x000fca00008f0eff */
[----:B----4-:R0:W-:Y:S01]  /*b9f20*/  @P3 STG.E.U16 [R26.64], R7 ;  /* 0x000000071a003986 */ /* 0x0101e2000c101508 */
[C---:B--2---:R-:W-:Y:S01]  /*b9f30*/  ISETP.LT.AND P2, PT, R8.reuse, c[0x0][0x17c], !P0 ;  /* 0x00005f0008007a0c */ /* 0x044fe20004741270 */
[----:B------:R-:W-:Y:S02]  /*b9f40*/  IMAD R3, R8, c[0x0][0x198], RZ ;  /* 0x0000660008037a24 */ /* 0x000fe400078e02ff */
[C---:B---3--:R-:W-:Y:S01]  /*b9f50*/  IMAD R8, R28.reuse, c[0x0][0x198], RZ ;  /* 0x000066001c087a24 */ /* 0x048fe200078e02ff */
[----:B------:R-:W-:Y:S02]  /*b9f60*/  ISETP.LT.AND P1, PT, R28, c[0x0][0x17c], !P0 ;  /* 0x00005f001c007a0c */ /* 0x000fe40004721270 */
[-C--:B0-----:R-:W-:Y:S02]  /*b9f70*/  LEA R26, P3, R3, R0.reuse, 0x1 ;  /* 0x00000000031a7211 */ /* 0x081fe400078608ff */
[----:B------:R-:W-:Y:S01]  /*b9f80*/  LEA R28, P5, R8, R0, 0x1 ;  /* 0x00000000081c7211 */ /* 0x000fe200078a08ff */
[C---:B-----5:R-:W-:Y:S01]  /*b9f90*/  IMAD R4, R29.reuse, c[0x0][0x198], RZ ;  /* 0x000066001d047a24 */ /* 0x060fe200078e02ff */
[----:B------:R-:W-:-:S02]  /*b9fa0*/  ISETP.LT.AND P4, PT, R29, c[0x0][0x17c], !P0 ;  /* 0x00005f001d007a0c */ /* 0x000fc40004781270 */
[-C--:B------:R-:W-:Y:S02]  /*b9fb0*/  LEA.HI.X.SX32 R27, R3, R2.reuse, 0x1, P3 ;  /* 0x00000002031b7211 */ /* 0x080fe400018f0eff */
[----:B------:R-:W-:Y:S01]  /*b9fc0*/  LEA.HI.X.SX32 R29, R8, R2, 0x1, P5 ;  /* 0x00000002081d7211 */ /* 0x000fe200028f0eff */
[C---:B------:R-:W-:Y:S01]  /*b9fd0*/  IMAD R3, R16.reuse, c[0x0][0x198], RZ ;  /* 0x0000660010037a24 */ /* 0x040fe200078e02ff */
[----:B------:R-:W-:Y:S01]  /*b9fe0*/  ISETP.LT.AND P3, PT, R16, c[0x0][0x17c], !P0 ;  /* 0x00005f0010007a0c */ /* 0x000fe20004761270 */
[----:B------:R-:W-:Y:S04]  /*b9ff0*/  @P2 STG.E.U16 [R26.64], R22 ;  /* 0x000000161a002986 */ /* 0x000fe8000c101508 */
[----:B------:R-:W2:Y:S04]  /*ba000*/  LDL.LU R16, [R1+0x10c] ;  /* 0x00010c0001107983 */ /* 0x000ea80000300800 */
[----:B------:R-:W3:Y:S04]  /*ba010*/  LDL.LU R8, [R1+0x104] ;  /* 0x0001040001087983 */ /* 0x000ee80000300800 */
[----:B------:R0:W-:Y:S04]  /*ba020*/  @P1 STG.E.U16 [R28.64], R21 ;  /* 0x000000151c001986 */ /* 0x0001e8000c101508 */
[----:B0-----:R-:W4:Y:S01]  /*ba030*/  LDL.LU R29, [R1+0x108] ;  /* 0x00010800011d7983 */ /* 0x001f220000300800 */
[----:B------:R-:W-:-:S03]  /*ba040*/  LEA R24, P6, R4, R0, 0x1 ;  /* 0x0000000004187211 */ /* 0x000fc600078c08ff */
[----:B------:R-:W5:Y:S01]  /*ba050*/  LDL.LU R28, [R1+0x110] ;  /* 0x00011000011c7983 */ /* 0x000f620000300800 */
[----:B------:R-:W-:Y:S01]  /*ba060*/  LEA.HI.X.SX32 R25, R4, R2, 0x1, P6 ;  /* 0x0000000204197211 */ /* 0x000fe200030f0eff */
[C---:B------:R-:W-:Y:S01]  /*ba070*/  IMAD R4, R20.reuse, c[0x0][0x198], RZ ;  /* 0x0000660014047a24 */ /* 0x040fe200078e02ff */
[----:B------:R-:W-:Y:S02]  /*ba080*/  ISETP.LT.AND P1, PT, R20, c[0x0][0x17c], !P0 ;  /* 0x00005f0014007a0c */ /* 0x000fe40004721270 */
[----:B------:R-:W2:Y:S01]  /*ba090*/  LDL.LU R20, [R1+0x114] ;  /* 0x0001140001147983 */ /* 0x000ea20000300800 */
[----:B------:R-:W-:-:S03]  /*ba0a0*/  LEA R26, P2, R3, R0, 0x1 ;  /* 0x00000000031a7211 */ /* 0x000fc600078408ff */
[----:B------:R0:W-:Y:S01]  /*ba0b0*/  @P4 STG.E.U16 [R24.64], R13 ;  /* 0x0000000d18004986 */ /* 0x0001e2000c101508 */
[----:B------:R-:W-:Y:S01]  /*ba0c0*/  LEA.HI.X.SX32 R27, R3, R2, 0x1, P2 ;  /* 0x00000002031b7211 */ /* 0x000fe200010f0eff */
[C---:B------:R-:W-:Y:S01]  /*ba0d0*/  IMAD R3, R12.reuse, c[0x0][0x198], RZ ;  /* 0x000066000c037a24 */ /* 0x040fe200078e02ff */
[----:B------:R-:W-:Y:S02]  /*ba0e0*/  ISETP.LT.AND P2, PT, R12, c[0x0][0x17c], !P0 ;  /* 0x00005f000c007a0c */ /* 0x000fe40004741270 */
[----:B------:R-:W5:Y:S01]  /*ba0f0*/  LDL.LU R12, [R1+0x118] ;  /* 0x00011800010c7983 */ /* 0x000f620000300800 */
[----:B0-----:R-:W-:-:S04]  /*ba100*/  LEA R24, P4, R4, R0, 0x1 ;  /* 0x0000000004187211 */ /* 0x001fc800078808ff */
[----:B------:R-:W-:Y:S01]  /*ba110*/  LEA.HI.X.SX32 R25, R4, R2, 0x1, P4 ;  /* 0x0000000204197211 */ /* 0x000fe200020f0eff */
[----:B------:R0:W-:Y:S04]  /*ba120*/  @P3 STG.E.U16 [R26.64], R5 ;  /* 0x000000051a003986 */ /* 0x0001e8000c101508 */
[----:B------:R1:W-:Y:S01]  /*ba130*/  @P1 STG.E.U16 [R24.64], R17 ;  /* 0x0000001118001986 */ /* 0x0003e2000c101508 */
[----:B0-----:R-:W-:-:S04]  /*ba140*/  LEA R26, P5, R3, R0, 0x1 ;  /* 0x00000000031a7211 */ /* 0x001fc800078a08ff */
[----:B------:R-:W-:Y:S02]  /*ba150*/  LEA.HI.X.SX32 R27, R3, R2, 0x1, P5 ;  /* 0x00000002031b7211 */ /* 0x000fe400028f0eff */
[C---:B----4-:R-:W-:Y:S01]  /*ba160*/  ISETP.LT.AND P4, PT, R29.reuse, c[0x0][0x17c], !P0 ;  /* 0x00005f001d007a0c */ /* 0x050fe20004781270 */
[----:B------:R-:W-:Y:S02]  /*ba170*/  IMAD R4, R29, c[0x0][0x198], RZ ;  /* 0x000066001d047a24 */ /* 0x000fe400078e02ff */
[----:B------:R-:W4:Y:S01]  /*ba180*/  LDL.LU R29, [R1+0x11c] ;  /* 0x00011c00011d7983 */ /* 0x000f220000300800 */
[C---:B---3--:R-:W-:Y:S01]  /*ba190*/  ISETP.LT.AND P3, PT, R8.reuse, c[0x0][0x17c], !P0 ;  /* 0x00005f0008007a0c */ /* 0x048fe20004761270 */
[----:B------:R-:W-:Y:S02]  /*ba1a0*/  IMAD R8, R8, c[0x0][0x198], RZ ;  /* 0x0000660008087a24 */ /* 0x000fe400078e02ff */
[----:B------:R0:W-:Y:S03]  /*ba1b0*/  @P2 STG.E.U16 [R26.64], R9 ;  /* 0x000000091a002986 */ /* 0x0001e6000c101508 */
[----:B-1----:R-:W-:Y:S01]  /*ba1c0*/  LEA R24, P1, R8, R0, 0x1 ;  /* 0x0000000008187211 */ /* 0x002fe200078208ff */
[----:B--2---:R-:W-:-:S03]  /*ba1d0*/  IMAD R3, R16, c[0x0][0x198], RZ ;  /* 0x0000660010037a24 */ /* 0x004fc600078e02ff */
[----:B------:R-:W-:Y:S02]  /*ba1e0*/  LEA.HI.X.SX32 R25, R8, R2, 0x1, P1 ;  /* 0x0000000208197211 */ /* 0x000fe400008f0eff */
[----:B------:R-:W-:Y:S02]  /*ba1f0*/  ISETP.LT.AND P1, PT, R16, c[0x0][0x17c], !P0 ;  /* 0x00005f0010007a0c */ /* 0x000fe40004721270 */
[----:B------:R-:W2:Y:S01]  /*ba200*/  LDL.LU R16, [R1+0x120] ;  /* 0x0001200001107983 */ /* 0x000ea20000300800 */
[----:B0-----:R-:W-:-:S04]  /*ba210*/  LEA R26, P2, R4, R0, 0x1 ;  /* 0x00000000041a7211 */ /* 0x001fc800078408ff */
[----:B------:R-:W-:Y:S02]  /*ba220*/  LEA.HI.X.SX32 R27, R4, R2, 0x1, P2 ;  /* 0x00000002041b7211 */ /* 0x000fe400010f0eff */
[----:B------:R-:W-:Y:S01]  /*ba230*/  PRMT R4, R7, 0x7632, R4 ;  /* 0x0000763207047816 */ /* 0x000fe20000000004 */
[----:B------:R0:W-:Y:S01]  /*ba240*/  @P3 STG.E.U16 [R24.64], R23 ;  /* 0x0000001718003986 */ /* 0x0001e2000c101508 */
[----:B-----5:R-:W-:-:S03]  /*ba250*/  ISETP.LT.AND P2, PT, R28, c[0x0][0x17c], !P0 ;  /* 0x00005f001c007a0c */ /* 0x020fc60004741270 */
[----:B------:R1:W-:Y:S01]  /*ba260*/  @P4 STG.E.U16 [R26.64], R4 ;  /* 0x000000041a004986 */ /* 0x0003e2000c101508 */
[----:B------:R-:W-:-:S03]  /*ba270*/  PRMT R5, R22, 0x7632, R5 ;  /* 0x0000763216057816 */ /* 0x000fc60000000005 */
[----:B------:R-:W3:Y:S01]  /*ba280*/  LDL.LU R7, [R1+0x32e0] ;  /* 0x0032e00001077983 */ /* 0x000ee20000300800 */
[----:B0-----:R-:W-:-:S03]  /*ba290*/  LEA R24, P3, R3, R0, 0x1 ;  /* 0x0000000003187211 */ /* 0x001fc600078608ff */
[----:B------:R-:W5:Y:S01]  /*ba2a0*/  LDL.LU R22, [R1+0x32dc] ;  /* 0x0032dc0001167983 */ /* 0x000f620000300800 */
[----:B-1----:R-:W-:Y:S01]  /*ba2b0*/  IMAD R4, R28, c[0x0][0x198], RZ ;  /* 0x000066001c047a24 */ /* 0x002fe200078e02ff */
[----:B------:R-:W-:Y:S01]  /*ba2c0*/  LEA.HI.X.SX32 R25, R3, R2, 0x1, P3 ;  /* 0x0000000203197211 */ /* 0x000fe200018f0eff */
[C---:B------:R-:W-:Y:S01]  /*ba2d0*/  IMAD R3, R20.reuse, c[0x0][0x198], RZ ;  /* 0x0000660014037a24 */ /* 0x040fe200078e02ff */
[----:B------:R-:W-:Y:S01]  /*ba2e0*/  ISETP.LT.AND P3, PT, R20, c[0x0][0x17c], !P0 ;  /* 0x00005f0014007a0c */ /* 0x000fe20004761270 */
[----:B------:R-:W3:Y:S01]  /*ba2f0*/  LDL.LU R26, [R1+0x128] ;  /* 0x00012800011a7983 */ /* 0x000ee20000300800 */
[----:B------:R-:W-:-:S03]  /*ba300*/  LEA R20, P4, R4, R0, 0x1 ;  /* 0x0000000004147211 */ /* 0x000fc600078808ff */
[----:B------:R0:W-:Y:S04]  /*ba310*/  @P1 STG.E.U16 [R24.64], R5 ;  /* 0x0000000518001986 */ /* 0x0001e8000c101508 */
[----:B------:R-:W3:Y:S01]  /*ba320*/  LDL.LU R27, [R1+0x12c] ;  /* 0x00012c00011b7983 */ /* 0x000ee20000300800 */
[----:B0-----:R-:W-:Y:S02]  /*ba330*/  PRMT R5, R21, 0x7632, R5 ;  /* 0x0000763215057816 */ /* 0x001fe40000000005 */
[----:B------:R-:W-:-:S05]  /*ba340*/  LEA.HI.X.SX32 R21, R4, R2, 0x1, P4 ;  /* 0x0000000204157211 */ /* 0x000fca00020f0eff */
[----:B------:R0:W-:Y:S04]  /*ba350*/  @P2 STG.E.U16 [R20.64], R5 ;  /* 0x0000000514002986 */ /* 0x0001e8000c101508 */
[----:B0-----:R-:W5:Y:S01]  /*ba360*/  LDL.LU R20, [R1+0x124] ;  /* 0x0001240001147983 */ /* 0x001f620000300800 */
[----:B------:R-:W-:-:S04]  /*ba370*/  LEA R24, P5, R3, R0, 0x1 ;  /* 0x0000000003187211 */ /* 0x000fc800078a08ff */
[----:B------:R-:W-:Y:S02]  /*ba380*/  LEA.HI.X.SX32 R25, R3, R2, 0x1, P5 ;  /* 0x0000000203197211 */ /* 0x000fe400028f0eff */
[C---:B----4-:R-:W-:Y:S01]  /*ba390*/  ISETP.LT.AND P2, PT, R29.reuse, c[0x0][0x17c], !P0 ;  /* 0x00005f001d007a0c */ /* 0x050fe20004741270 */
[----:B------:R-:W-:Y:S02]  /*ba3a0*/  IMAD R3, R29, c[0x0][0x198], RZ ;  /* 0x000066001d037a24 */ /* 0x000fe400078e02ff */
[----:B------:R-:W4:Y:S01]  /*ba3b0*/  LDL.LU R29, [R1+0x130] ;  /* 0x00013000011d7983 */ /* 0x000f220000300800 */
[----:B------:R-:W-:-:S05]  /*ba3c0*/  PRMT R13, R13, 0x7632, R13 ;  /* 0x000076320d0d7816 */ /* 0x000fca000000000d */
[----:B------:R0:W-:Y:S01]  /*ba3d0*/  @P3 STG.E.U16 [R24.64], R13 ;  /* 0x0000000d18003986 */ /* 0x0001e2000c101508 */
[C---:B--2---:R-:W-:Y:S01]  /*ba3e0*/  ISETP.LT.AND P3, PT, R16.reuse, c[0x0][0x17c], !P0 ;  /* 0x00005f0010007a0c */ /* 0x044fe20004761270 */
[----:B------:R-:W-:Y:S02]  /*ba3f0*/  IMAD R8, R16, c[0x0][0x198], RZ ;  /* 0x0000660010087a24 */ /* 0x000fe400078e02ff */
[----:B------:R-:W2:Y:S04]  /*ba400*/  LDL.LU R16, [R1+0x134] ;  /* 0x0001340001107983 */ /* 0x000ea80000300800 */
[----:B------:R-:W2:Y:S01]  /*ba410*/  LDL.LU R28, [R1+0x18] ;  /* 0x00001800011c7983 */ /* 0x000ea20000300800 */
[----:B------:R-:W-:-:S03]  /*ba420*/  IMAD R4, R12, c[0x0][0x198], RZ ;  /* 0x000066000c047a24 */ /* 0x000fc600078e02ff */
[----:B------:R-:W2:Y:S01]  /*ba430*/  LDL.LU R21, [R1+0x8] ;  /* 0x0000080001157983 */ /* 0x000ea20000300800 */
[----:B------:R-:W-:Y:S02]  /*ba440*/  ISETP.LT.AND P1, PT, R12, c[0x0][0x17c], !P0 ;  /* 0x00005f000c007a0c */ /* 0x000fe40004721270 */
[C---:B------:R-:W-:Y:S02]  /*ba450*/  LEA R12, P4, R4.reuse, R0, 0x1 ;  /* 0x00000000040c7211 */ /* 0x040fe400078808ff */
[----:B------:R-:W-:Y:S02]  /*ba460*/  PRMT R5, R5, 0x7632, R5 ;  /* 0x0000763205057816 */ /* 0x000fe40000000005 */
[----:B0-----:R-:W-:Y:S02]  /*ba470*/  LEA.HI.X.SX32 R13, R4, R2, 0x1, P4 ;  /* 0x00000002040d7211 */ /* 0x001fe400020f0eff */
[----:B------:R-:W-:-:S05]  /*ba480*/  LEA R4, P4, R3, R0, 0x1 ;  /* 0x0000000003047211 */ /* 0x000fca00078808ff */
[----:B------:R0:W-:Y:S01]  /*ba490*/  @P1 STG.E.U16 [R12.64], R5 ;  /* 0x000000050c001986 */ /* 0x0001e2000c101508 */
[----:B------:R-:W-:Y:S02]  /*ba4a0*/  PRMT R17, R17, 0x7632, R17 ;  /* 0x0000763211117816 */ /* 0x000fe40000000011 */
[----:B------:R-:W-:Y:S02]  /*ba4b0*/  PRMT R9, R9, 0x7632, R9 ;  /* 0x0000763209097816 */ /* 0x000fe40000000009 */
[C---:B0-----:R-:W-:Y:S02]  /*ba4c0*/  LEA R12, P5, R8.reuse, R0, 0x1 ;  /* 0x00000000080c7211 */ /* 0x041fe400078a08ff */
[-C--:B------:R-:W-:Y:S02]  /*ba4d0*/  LEA.HI.X.SX32 R5, R3, R2.reuse, 0x1, P4 ;  /* 0x0000000203057211 */ /* 0x080fe400020f0eff */
[----:B------:R-:W-:-:S03]  /*ba4e0*/  LEA.HI.X.SX32 R13, R8, R2, 0x1, P5 ;  /* 0x00000002080d7211 */ /* 0x000fc600028f0eff */
[----:B------:R-:W-:Y:S01]  /*ba4f0*/  @P2 STG.E.U16 [R4.64], R17 ;  /* 0x0000001104002986 */ /* 0x000fe2000c101508 */
[----:B---3--:R-:W-:-:S03]  /*ba500*/  ISETP.LT.AND P4, PT, R26, c[0x0][0x17c], !P0 ;  /* 0x00005f001a007a0c */ /* 0x008fc60004781270 */
[----:B------:R0:W-:Y:S01]  /*ba510*/  @P3 STG.E.U16 [R12.64], R9 ;  /* 0x000000090c003986 */ /* 0x0001e2000c101508 */
[C---:B-----5:R-:W-:Y:S01]  /*ba520*/  ISETP.LT.AND P1, PT, R20.reuse, c[0x0][0x17c], !P0 ;  /* 0x00005f0014007a0c */ /* 0x060fe20004721270 */
[----:B------:R-:W-:Y:S02]  /*ba530*/  IMAD R3, R20, c[0x0][0x198], RZ ;  /* 0x0000660014037a24 */ /* 0x000fe400078e02ff */
[----:B------:R-:W3:Y:S01]  /*ba540*/  LDL.LU R20, [R1+0x138] ;  /* 0x0001380001147983 */ /* 0x000ee20000300800 */
[----:B0-----:R-:W-:Y:S01]  /*ba550*/  PRMT R12, R23, 0x7632, R12 ;  /* 0x00007632170c7816 */ /* 0x001fe2000000000c */
[----:B------:R-:W-:Y:S01]  /*ba560*/  IMAD R4, R26, c[0x0][0x198], RZ ;  /* 0x000066001a047a24 */ /* 0x000fe200078e02ff */
[C---:B------:R-:W-:Y:S01]  /*ba570*/  LEA R8, P2, R3.reuse, R0, 0x1 ;  /* 0x0000000003087211 */ /* 0x040fe200078408ff */
[----:B------:R-:W5:Y:S04]  /*ba580*/  LDL.LU R23, [R1+0x32d8] ;  /* 0x0032d80001177983 */ /* 0x000f680000300800 */
[----:B------:R-:W5:Y:S01]  /*ba590*/  LDL.LU R26, [R1+0x140] ;  /* 0x00014000011a7983 */ /* 0x000f620000300800 */
[----:B------:R-:W-:Y:S01]  /*ba5a0*/  LEA.HI.X.SX32 R9, R3, R2, 0x1, P2 ;  /* 0x0000000203097211 */ /* 0x000fe200010f0eff */
[C---:B------:R-:W-:Y:S01]  /*ba5b0*/  IMAD R5, R27.reuse, c[0x0][0x198], RZ ;  /* 0x000066001b057a24 */ /* 0x040fe200078e02ff */
[----:B------:R-:W-:Y:S01]  /*ba5c0*/  ISETP.LT.AND P3, PT, R27, c[0x0][0x17c], !P0 ;  /* 0x00005f001b007a0c */ /* 0x000fe20004761270 */
[----:B------:R-:W5:Y:S04]  /*ba5d0*/  LDL.LU R17, [R1+0x144] ;  /* 0x0001440001117983 */ /* 0x000f680000300800 */
[----:B------:R0:W-:Y:S04]  /*ba5e0*/  @P1 STG.E.U16 [R8.64], R12 ;  /* 0x0000000c08001986 */ /* 0x0001e8000c101508 */
[----:B------:R-:W5:Y:S01]  /*ba5f0*/  LDL.LU R27, [R1+0x1ac] ;  /* 0x0001ac00011b7983 */ /* 0x000f620000300800 */
[C---:B----4-:R-:W-:Y:S01]  /*ba600*/  ISETP.LT.AND P1, PT, R29.reuse, c[0x0][0x17c], !P0 ;  /* 0x00005f001d007a0c */ /* 0x050fe20004721270 */
[----:B------:R-:W-:-:S02]  /*ba610*/  IMAD R3, R29, c[0x0][0x198], RZ ;  /* 0x000066001d037a24 */ /* 0x000fc400078e02ff */
[----:B------:R-:W4:Y:S01]  /*ba620*/  LDL.LU R29, [R1+0x148] ;  /* 0x00014800011d7983 */ /* 0x000f220000300800 */
[CC--:B0-----:R-:W-:Y:S02]  /*ba630*/  LEA R12, P2, R4.reuse, R0.reuse, 0x1 ;  /* 0x00000000040c7211 */ /* 0x0c1fe400078408ff */
[C---:B------:R-:W-:Y:S01]  /*ba640*/  LEA R8, P5, R5.reuse, R0, 0x1 ;  /* 0x0000000005087211 */ /* 0x040fe200078a08ff */
[----:B------:R-:W4:Y:S01]  /*ba650*/  LDL.LU R25, [R1+0x14c] ;  /* 0x00014c0001197983 */ /* 0x000f220000300800 */
[-C--:B------:R-:W-:Y:S02]  /*ba660*/  LEA.HI.X.SX32 R13, R4, R2.reuse, 0x1, P2 ;  /* 0x00000002040d7211 */ /* 0x080fe400010f0eff */
[----:B------:R-:W-:Y:S01]  /*ba670*/  LEA.HI.X.SX32 R9, R5, R2, 0x1, P5 ;  /* 0x0000000205097211 */ /* 0x000fe200028f0eff */
[----:B------:R-:W4:Y:S04]  /*ba680*/  LDL.LU R24, [R1+0xa8] ;  /* 0x0000a80001187983 */ /* 0x000f280000300800 */
[----:B--2---:R-:W-:Y:S04]  /*ba690*/  @P4 STG.E.U16 [R12.64], R28 ;  /* 0x0000001c0c004986 */ /* 0x004fe8000c101508 */
[----:B------:R0:W-:Y:S04]  /*ba6a0*/  @P3 STG.E.U16 [R8.64], R21 ;  /* 0x0000001508003986 */ /* 0x0001e8000c101508 */
[----:B0-----:R-:W2:Y:S01]  /*ba6b0*/  LDL.LU R9, [R1+0x13c] ;  /* 0x00013c0001097983 */ /* 0x001ea20000300800 */
[C---:B------:R-:W-:Y:S01]  /*ba6c0*/  ISETP.LT.AND P2, PT, R16.reuse, c[0x0][0x17c], !P0 ;  /* 0x00005f0010007a0c */ /* 0x040fe20004741270 */
[----:B------:R-:W-:Y:S01]  /*ba6d0*/  IMAD R16, R16, c[0x0][0x198], RZ ;  /* 0x0000660010107a24 */ /* 0x000fe200078e02ff */
[----:B------:R-:W-:-:S04]  /*ba6e0*/  LEA R4, P6, R3, R0, 0x1 ;  /* 0x0000000003047211 */ /* 0x000fc800078c08ff */
[----:B------:R-:W-:Y:S02]  /*ba6f0*/  LEA.HI.X.SX32 R5, R3, R2, 0x1, P6 ;  /* 0x0000000203057211 */ /* 0x000fe400030f0eff */
[----:B------:R-:W-:-:S03]  /*ba700*/  LEA R12, P4, R16, R0, 0x1 ;  /* 0x00000000100c7211 */ /* 0x000fc600078808ff */
[----:B------:R0:W-:Y:S01]  /*ba710*/  @P1 STG.E.U16 [R4.64], R22 ;  /* 0x0000001604001986 */ /* 0x0001e2000c101508 */
[----:B------:R-:W-:-:S05]  /*ba720*/  LEA.HI.X.SX32 R13, R16, R2, 0x1, P4 ;  /* 0x00000002100d7211 */ /* 0x000fca00020f0eff */
[----:B------:R-:W-:Y:S01]  /*ba730*/  @P2 STG.E.U16 [R12.64], R14 ;  /* 0x0000000e0c002986 */ /* 0x000fe2000c101508 */
[C---:B---3--:R-:W-:Y:S01]  /*ba740*/  IMAD R3, R20.reuse, c[0x0][0x198], RZ ;  /* 0x0000660014037a24 */ /* 0x048fe200078e02ff */
[----:B------:R-:W-:Y:S02]  /*ba750*/  ISETP.LT.AND P3, PT, R20, c[0x0][0x17c], !P0 ;  /* 0x00005f0014007a0c */ /* 0x000fe40004761270 */
[----:B------:R-:W3:Y:S02]  /*ba760*/  LDL.LU R20, [R1+0x150] ;  /* 0x0001500001147983 */ /* 0x000ee40000300800 */
[C---:B0-----:R-:W-:Y:S02]  /*ba770*/  LEA R4, P4, R3.reuse, R0, 0x1 ;  /* 0x0000000003047211 */ /* 0x041fe400078808ff */
[C---:B-----5:R-:W-:Y:S02]  /*ba780*/  ISETP.LT.AND P2, PT, R26.reuse, c[0x0][0x17c], !P0 ;  /* 0x00005f001a007a0c */ /* 0x060fe40004741270 */
[----:B------:R-:W-:Y:S01]  /*ba790*/  LEA.HI.X.SX32 R5, R3, R2, 0x1, P4 ;  /* 0x0000000203057211 */ /* 0x000fe200020f0eff */
[----:B------:R-:W-:-:S02]  /*ba7a0*/  IMAD R3, R26, c[0x0][0x198], RZ ;  /* 0x000066001a037a24 */ /* 0x000fc400078e02ff */
[----:B------:R-:W5:Y:S04]  /*ba7b0*/  LDL.LU R26, [R1+0x154] ;  /* 0x00015400011a7983 */ /* 0x000f680000300800 */
[----:B------:R0:W-:Y:S01]  /*ba7c0*/  @P3 STG.E.U16 [R4.64], R6 ;  /* 0x0000000604003986 */ /* 0x0001e2000c101508 */
[----:B------:R-:W-:-:S03]  /*ba7d0*/  ISETP.LT.AND P3, PT, R27, c[0x0][0x17c], !P0 ;  /* 0x00005f001b007a0c */ /* 0x000fc60004761270 */
[----:B------:R-:W5:Y:S01]  /*ba7e0*/  LDL.LU R27, [R1+0x158] ;  /* 0x00015800011b7983 */ /* 0x000f620000300800 */
[----:B0-----:R-:W-:-:S04]  /*ba7f0*/  LEA R4, P6, R3, R0, 0x1 ;  /* 0x0000000003047211 */ /* 0x001fc800078c08ff */
[----:B------:R-:W-:Y:S02]  /*ba800*/  LEA.HI.X.SX32 R5, R3, R2, 0x1, P6 ;  /* 0x0000000203057211 */ /* 0x000fe400030f0eff */
[----:B------:R-:W-:Y:S02]  /*ba810*/  PRMT R6, R28, 0x7632, R6 ;  /* 0x000076321c067816 */ /* 0x000fe40000000006 */
[C---:B----4-:R-:W-:Y:S01]  /*ba820*/  ISETP.LT.AND P6, PT, R29.reuse, c[0x0][0x17c], !P0 ;  /* 0x00005f001d007a0c */ /* 0x050fe200047c1270 */
[----:B------:R-:W-:Y:S02]  /*ba830*/  IMAD R3, R29, c[0x0][0x198], RZ ;  /* 0x000066001d037a24 */ /* 0x000fe400078e02ff */
[----:B------:R-:W4:Y:S04]  /*ba840*/  LDL.LU R29, [R1+0x15c] ;  /* 0x00015c00011d7983 */ /* 0x000f280000300800 */
[----:B------:R-:W4:Y:S01]  /*ba850*/  LDL.LU R28, [R1+0x160] ;  /* 0x00016000011c7983 */ /* 0x000f220000300800 */
[C---:B------:R-:W-:Y:S01]  /*ba860*/  IMAD R13, R17.reuse, c[0x0][0x198], RZ ;  /* 0x00006600110d7a24 */ /* 0x040fe200078e02ff */
[----:B------:R-:W-:-:S02]  /*ba870*/  ISETP.LT.AND P4, PT, R17, c[0x0][0x17c], !P0 ;  /* 0x00005f0011007a0c */ /* 0x000fc40004781270 */
[----:B------:R-:W4:Y:S01]  /*ba880*/  LDL.LU R16, [R1+0x164] ;  /* 0x0001640001107983 */ /* 0x000f220000300800 */
[C---:B--2---:R-:W-:Y:S01]  /*ba890*/  ISETP.LT.AND P1, PT, R9.reuse, c[0x0][0x17c], !P0 ;  /* 0x00005f0009007a0c */ /* 0x044fe20004721270 */
[----:B------:R-:W-:-:S05]  /*ba8a0*/  IMAD R9, R9, c[0x0][0x198], RZ ;  /* 0x0000660009097a24 */ /* 0x000fca00078e02ff */
[----:B------:R-:W-:-:S04]  /*ba8b0*/  LEA R8, P5, R9, R0, 0x1 ;  /* 0x0000000009087211 */ /* 0x000fc800078a08ff */
[----:B------:R-:W-:Y:S02]  /*ba8c0*/  LEA.HI.X.SX32 R9, R9, R2, 0x1, P5 ;  /* 0x0000000209097211 */ /* 0x000fe400028f0eff */
[----:B------:R-:W-:-:S03]  /*ba8d0*/  LEA R12, P5, R13, R0, 0x1 ;  /* 0x000000000d0c7211 */ /* 0x000fc600078a08ff */
[----:B------:R0:W-:Y:S01]  /*ba8e0*/  @P1 STG.E.U16 [R8.64], R18 ;  /* 0x0000001208001986 */ /* 0x0001e2000c101508 */
[----:B------:R-:W-:-:S03]  /*ba8f0*/  LEA.HI.X.SX32 R13, R13, R2, 0x1, P5 ;  /* 0x000000020d0d7211 */ /* 0x000fc600028f0eff */
[----:B------:R1:W-:Y:S01]  /*ba900*/  @P2 STG.E.U16 [R4.64], R10 ;  /* 0x0000000a04002986 */ /* 0x0003e2000c101508 */
[----:B------:R-:W-:-:S03]  /*ba910*/  ISETP.LT.AND P1, PT, R25, c[0x0][0x17c], !P0 ;  /* 0x00005f0019007a0c */ /* 0x000fc60004721270 */
[----:B------:R-:W-:Y:S01]  /*ba920*/  @P4 STG.E.U16 [R12.64], R24 ;  /* 0x000000180c004986 */ /* 0x000fe2000c101508 */
[----:B0-----:R-:W-:-:S03]  /*ba930*/  IMAD R9, R25, c[0x0][0x198], RZ ;  /* 0x0000660019097a24 */ /* 0x001fc600078e02ff */
[----:B------:R-:W2:Y:S01]  /*ba940*/  LDL.LU R25, [R1+0x168] ;  /* 0x0001680001197983 */ /* 0x000ea20000300800 */
[----:B-1----:R-:W-:-:S04]  /*ba950*/  LEA R4, P2, R3, R0, 0x1 ;  /* 0x0000000003047211 */ /* 0x002fc800078408ff */
[----:B------:R-:W-:Y:S02]  /*ba960*/  LEA.HI.X.SX32 R5, R3, R2, 0x1, P2 ;  /* 0x0000000203057211 */ /* 0x000fe400010f0eff */
[----:B------:R-:W-:-:S03]  /*ba970*/  LEA R8, P4, R9, R0, 0x1 ;  /* 0x0000000009087211 */ /* 0x000fc600078808ff */
[----:B------:R0:W-:Y:S01]  /*ba980*/  @P6 STG.E.U16 [R4.64], R6 ;  /* 0x0000000604006986 */ /* 0x0001e2000c101508 */
[----:B------:R-:W-:Y:S01]  /*ba990*/  LEA.HI.X.SX32 R9, R9, R2, 0x1, P4 ;  /* 0x0000000209097211 */ /* 0x000fe200020f0eff */
[C---:B---3--:R-:W-:Y:S01]  /*ba9a0*/  IMAD R3, R20.reuse, c[0x0][0x198], RZ ;  /* 0x0000660014037a24 */ /* 0x048fe200078e02ff */
[----:B------:R-:W-:Y:S02]  /*ba9b0*/  ISETP.LT.AND P2, PT, R20, c[0x0][0x17c], !P0 ;  /* 0x00005f0014007a0c */ /* 0x000fe40004741270 */
[----:B0-----:R-:W-:Y:S02]  /*ba9c0*/  PRMT R6, R21, 0x7632, R6 ;  /* 0x0000763215067816 */ /* 0x001fe40000000006 */
[----:B------:R-:W3:Y:S01]  /*ba9d0*/  LDL.LU R21, [R1+0x16c] ;  /* 0x00016c0001157983 */ /* 0x000ee20000300800 */
[C---:B------:R-:W-:Y:S01]  /*ba9e0*/  LEA R4, P5, R3.reuse, R0, 0x1 ;  /* 0x0000000003047211 */ /* 0x040fe200078a08ff */
[----:B-----5:R-:W-:Y:S01]  /*ba9f0*/  IMAD R12, R26, c[0x0][0x198], RZ ;  /* 0x000066001a0c7a24 */ /* 0x020fe200078e02ff */
[----:B------:R-:W-:Y:S01]  /*baa00*/  PRMT R22, R22, 0x7632, R22 ;  /* 0x0000763216167816 */ /* 0x000fe20000000016 */
[----:B------:R0:W-:Y:S01]  /*baa10*/  @P1 STG.E.U16 [R8.64], R6 ;  /* 0x0000000608001986 */ /* 0x0001e2000c101508 */
[----:B------:R-:W-:-:S05]  /*baa20*/  LEA.HI.X.SX32 R5, R3, R2, 0x1, P5 ;  /* 0x0000000203057211 */ /* 0x000fca00028f0eff */
[----:B------:R1:W-:Y:S01]  /*baa30*/  @P2 STG.E.U16 [R4.64], R22 ;  /* 0x0000001604002986 */ /* 0x0003e2000c101508 */
[----:B0-----:R-:W-:-:S04]  /*baa40*/  LEA R8, P5, R12, R0, 0x1 ;  /* 0x000000000c087211 */ /* 0x001fc800078a08ff */
[----:B------:R-:W-:Y:S02]  /*baa50*/  LEA.HI.X.SX32 R9, R12, R2, 0x1, P5 ;  /* 0x000000020c097211 */ /* 0x000fe400028f0eff */
[----:B------:R-:W-:Y:S01]  /*baa60*/  ISETP.LT.AND P4, PT, R26, c[0x0][0x17c], !P0 ;  /* 0x00005f001a007a0c */ /* 0x000fe20004781270 */
[----:B------:R-:W-:Y:S01]  /*baa70*/  IMAD R3, R27, c[0x0][0x198], RZ ;  /* 0x000066001b037a24 */ /* 0x000fe200078e02ff */
[----:B------:R-:W-:-:S04]  /*baa80*/  PRMT R14, R14, 0x7632, R14 ;  /* 0x000076320e0e7816 */ /* 0x000fc8000000000e */
[----:B-1----:R-:W-:-:S04]  /*baa90*/  LEA R4, P5, R3, R0, 0x1 ;  /* 0x0000000003047211 */ /* 0x002fc800078a08ff */
[----:B------:R-:W-:-:S03]  /*baaa0*/  LEA.HI.X.SX32 R5, R3, R2, 0x1, P5 ;  /* 0x0000000203057211 */ /* 0x000fc600028f0eff */
[----:B------:R0:W-:Y:S01]  /*baab0*/  @P4 STG.E.U16 [R8.64], R14 ;  /* 0x0000000e08004986 */ /* 0x0001e2000c101508 */
[----:B------:R-:W-:Y:S02]  /*baac0*/  ISETP.LT.AND P1, PT, R27, c[0x0][0x17c], !P0 ;  /* 0x00005f001b007a0c */ /* 0x000fe40004721270 */
[C---:B----4-:R-:W-:Y:S01]  /*baad0*/  ISETP.LT.AND P2, PT, R29.reuse, c[0x0][0x17c], !P0 ;  /* 0x00005f001d007a0c */ /* 0x050fe20004741270 */
[----:B------:R-:W-:Y:S02]  /*baae0*/  IMAD R12, R29, c[0x0][0x198], RZ ;  /* 0x000066001d0c7a24 */ /* 0x000fe400078e02ff */
[----:B------:R-:W4:Y:S01]  /*baaf0*/  LDL.LU R29, [R1+0x170] ;  /* 0x00017000011d7983 */ /* 0x000f220000300800 */
[C---:B------:R-:W-:Y:S01]  /*bab00*/  ISETP.LT.AND P4, PT, R28.reuse, c[0x0][0x17c], !P0 ;  /* 0x00005f001c007a0c */ /* 0x040fe20004781270 */
[----:B------:R-:W-:Y:S02]  /*bab10*/  IMAD R3, R28, c[0x0][0x198], RZ ;  /* 0x000066001c037a24 */ /* 0x000fe400078e02ff */
[----:B------:R-:W5:Y:S04]  /*bab20*/  LDL.LU R20, [R1+0x1c] ;  /* 0x00001c0001147983 */ /* 0x000f680000300800 */
[----:B------:R-:W5:Y:S04]  /*bab30*/  LDL.LU R28, [R1+0x174] ;  /* 0x00017400011c7983 */ /* 0x000f680000300800 */
[----:B------:R-:W5:Y:S04]  /*bab40*/  LDL.LU R26, [R1+0x1b0] ;  /* 0x0001b000011a7983 */ /* 0x000f680000300800 */
[----:B------:R-:W5:Y:S04]  /*bab50*/  LDL.LU R27, [R1+0x178] ;  /* 0x00017800011b7983 */ /* 0x000f680000300800 */
[----:B------:R-:W5:Y:S01]  /*bab60*/  LDL.LU R17, [R1+0xc] ;  /* 0x00000c0001117983 */ /* 0x000f620000300800 */
[----:B------:R-:W-:-:S02]  /*bab70*/  PRMT R6, R6, 0x7632, R6 ;  /* 0x0000763206067816 */ /* 0x000fc40000000006 */
[----:B0-----:R-:W-:-:S03]  /*bab80*/  LEA R8, P6, R12, R0, 0x1 ;  /* 0x000000000c087211 */ /* 0x001fc600078c08ff */
[----:B------:R0:W-:Y:S01]  /*bab90*/  @P1 STG.E.U16 [R4.64], R6 ;  /* 0x0000000604001986 */ /* 0x0001e2000c101508 */
[----:B------:R-:W-:Y:S02]  /*baba0*/  LEA.HI.X.SX32 R9, R12, R2, 0x1, P6 ;  /* 0x000000020c097211 */ /* 0x000fe400030f0eff */
[----:B------:R-:W-:Y:S02]  /*babb0*/  PRMT R18, R18, 0x7632, R18 ;  /* 0x0000763212127816 */ /* 0x000fe40000000012 */
[----:B------:R-:W-:Y:S02]  /*babc0*/  PRMT R10, R10, 0x7632, R10 ;  /* 0x000076320a0a7816 */ /* 0x000fe4000000000a */
[----:B0-----:R-:W-:-:S04]  /*babd0*/  LEA R4, P1, R3, R0, 0x1 ;  /* 0x0000000003047211 */ /* 0x001fc800078208ff */
[----:B------:R-:W-:Y:S01]  /*babe0*/  LEA.HI.X.SX32 R5, R3, R2, 0x1, P1 ;  /* 0x0000000203057211 */ /* 0x000fe200008f0eff */
[----:B------:R-:W-:Y:S01]  /*babf0*/  IMAD R3, R16, c[0x0][0x198], RZ ;  /* 0x0000660010037a24 */ /* 0x000fe200078e02ff */
[----:B------:R-:W-:Y:S04]  /*bac00*/  @P2 STG.E.U16 [R8.64], R18 ;  /* 0x0000001208002986 */ /* 0x000fe8000c101508 */
[----:B------:R0:W-:Y:S01]  /*bac10*/  @P4 STG.E.U16 [R4.64], R10 ;  /* 0x0000000a04004986 */ /* 0x0001e2000c101508 */
[C---:B--2---:R-:W-:Y:S01]  /*bac20*/  ISETP.LT.AND P2, PT, R25.reuse, c[0x0][0x17c], !P0 ;  /* 0x00005f0019007a0c */ /* 0x044fe20004741270 */
[----:B------:R-:W-:Y:S02]  /*bac30*/  IMAD R6, R25, c[0x0][0x198], RZ ;  /* 0x0000660019067a24 */ /* 0x000fe400078e02ff */
[----:B------:R-:W2:Y:S01]  /*bac40*/  LDL.LU R25, [R1+0x17c] ;  /* 0x00017c0001197983 */ /* 0x000ea20000300800 */
[----:B0-----:R-:W-:-:S04]  /*bac50*/  LEA R4, P4, R3, R0, 0x1 ;  /* 0x0000000003047211 */ /* 0x001fc800078808ff */
[----:B------:R-:W-:Y:S02]  /*bac60*/  LEA.HI.X.SX32 R5, R3, R2, 0x1, P4 ;  /* 0x0000000203057211 */ /* 0x000fe400020f0eff */
[C---:B------:R-:W-:Y:S02]  /*bac70*/  LEA R8, P6, R6.reuse, R0, 0x1 ;  /* 0x0000000006087211 */ /* 0x040fe400078c08ff */
[C---:B---3--:R-:W-:Y:S01]  /*bac80*/  ISETP.LT.AND P1, PT, R21.reuse, c[0x0][0x17c], !P0 ;  /* 0x00005f0015007a0c */ /* 0x048fe20004721270 */
[----:B------:R-:W-:Y:S02]  /*bac90*/  IMAD R3, R21, c[0x0][0x198], RZ ;  /* 0x0000660015037a24 */ /* 0x000fe400078e02ff */
[----:B------:R-:W3:Y:S01]  /*baca0*/  LDL.LU R21, [R1+0x180] ;  /* 0x0001800001157983 */ /* 0x000ee20000300800 */
[----:B------:R-:W-:Y:S02]  /*bacb0*/  LEA.HI.X.SX32 R9, R6, R2, 0x1, P6 ;  /* 0x0000000206097211 */ /* 0x000fe400030f0eff */
[----:B------:R-:W-:-:S02]  /*bacc0*/  ISETP.LT.AND P5, PT, R16, c[0x0][0x17c], !P0 ;  /* 0x00005f0010007a0c */ /* 0x000fc400047a1270 */
[----:B------:R-:W-:-:S11]  /*bacd0*/  PRMT R10, R24, 0x7632, R10 ;  /* 0x00007632180a7816 */ /* 0x000fd6000000000a */
[----:B------:R0:W-:Y:S02]  /*bace0*/  @P5 STG.E.U16 [R4.64], R10 ;  /* 0x0000000a04005986 */ /* 0x0001e4000c101508 */
[----:B0-----:R-:W-:-:S04]  /*bacf0*/  LEA R4, P5, R3, R0, 0x1 ;  /* 0x0000000003047211 */ /* 0x001fc800078a08ff */
[----:B------:R-:W-:Y:S02]  /*bad00*/  LEA.HI.X.SX32 R5, R3, R2, 0x1, P5 ;  /* 0x0000000203057211 */ /* 0x000fe400028f0eff */
[C---:B----4-:R-:W-:Y:S01]  /*bad10*/  ISETP.LT.AND P4, PT, R29.reuse, c[0x0][0x17c], !P0 ;  /* 0x00005f001d007a0c */ /* 0x050fe20004781270 */
[----:B------:R-:W-:Y:S02]  /*bad20*/  IMAD R6, R29, c[0x0][0x198], RZ ;  /* 0x000066001d067a24 */ /* 0x000fe400078e02ff */
[----:B------:R-:W4:Y:S01]  /*bad30*/  LDL.LU R29, [R1+0x184] ;  /* 0x00018400011d7983 */ /* 0x000f220000300800 */
[C---:B-----5:R-:W-:Y:S01]  /*bad40*/  ISETP.LT.AND P5, PT, R28.reuse, c[0x0][0x17c], !P0 ;  /* 0x00005f001c007a0c */ /* 0x060fe200047a1270 */
[----:B------:R-:W-:Y:S02]  /*bad50*/  IMAD R3, R28, c[0x0][0x198], RZ ;  /* 0x000066001c037a24 */ /* 0x000fe400078e02ff */
[----:B------:R-:W5:Y:S04]  /*bad60*/  LDL.LU R28, [R1+0x188] ;  /* 0x00018800011c7983 */ /* 0x000f680000300800 */
[----:B------:R0:W-:Y:S02]  /*bad70*/  @P2 STG.E.U16 [R8.64], R20 ;  /* 0x0000001408002986 */ /* 0x0001e4000c101508 */
[----:B0-----:R-:W-:-:S04]  /*bad80*/  LEA R8, P2, R6, R0, 0x1 ;  /* 0x0000000006087211 */ /* 0x001fc800078408ff */
[----:B------:R-:W-:Y:S01]  /*bad90*/  LEA.HI.X.SX32 R9, R6, R2, 0x1, P2 ;  /* 0x0000000206097211 */ /* 0x000fe200010f0eff */
[----:B------:R0:W-:Y:S01]  /*bada0*/  @P1 STG.E.U16 [R4.64], R17 ;  /* 0x0000001104001986 */ /* 0x0001e2000c101508 */
[----:B------:R-:W-:-:S03]  /*badb0*/  IMAD R6, R27, c[0x0][0x198], RZ ;  /* 0x000066001b067a24 */ /* 0x000fc600078e02ff */
[----:B------:R1:W-:Y:S01]  /*badc0*/  @P4 STG.E.U16 [R8.64], R23 ;  /* 0x0000001708004986 */ /* 0x0003e2000c101508 */
[----:B------:R-:W-:-:S03]  /*badd0*/  ISETP.LT.AND P4, PT, R27, c[0x0][0x17c], !P0 ;  /* 0x00005f001b007a0c */ /* 0x000fc60004781270 */
[----:B------:R-:W5:Y:S01]  /*bade0*/  LDL.LU R27, [R1+0x18c] ;  /* 0x00018c00011b7983 */ /* 0x000f620000300800 */
[----:B------:R-:W-:Y:S02]  /*badf0*/  ISETP.LT.AND P2, PT, R26, c[0x0][0x17c], !P0 ;  /* 0x00005f001a007a0c */ /* 0x000fe40004741270 */
[C---:B0-----:R-:W-:Y:S01]  /*bae00*/  LEA R4, P1, R3.reuse, R0, 0x1 ;  /* 0x0000000003047211 */ /* 0x041fe200078208ff */
[----:B------:R-:W5:Y:S03]  /*bae10*/  LDL.LU R26, [R1+0xac] ;  /* 0x0000ac00011a7983 */ /* 0x000f660000300800 */
[----:B------:R-:W-:Y:S02]  /*bae20*/  LEA.HI.X.SX32 R5, R3, R2, 0x1, P1 ;  /* 0x0000000203057211 */ /* 0x000fe400008f0eff */
[----:B------:R-:W-:Y:S02]  /*bae30*/  PRMT R3, R20, 0x7632, R3 ;  /* 0x0000763214037816 */ /* 0x000fe40000000003 */
[----:B------:R-:W5:Y:S01]  /*bae40*/  LDL.LU R20, [R1+0x190] ;  /* 0x0001900001147983 */ /* 0x000f620000300800 */
[----:B-1----:R-:W-:-:S04]  /*bae50*/  LEA R8, P6, R6, R0, 0x1 ;  /* 0x0000000006087211 */ /* 0x002fc800078c08ff */
[----:B------:R-:W-:Y:S01]  /*bae60*/  LEA.HI.X.SX32 R9, R6, R2, 0x1, P6 ;  /* 0x0000000206097211 */ /* 0x000fe200030f0eff */
[C---:B--2---:R-:W-:Y:S01]  /*bae70*/  IMAD R10, R25.reuse, c[0x0][0x198], RZ ;  /* 0x00006600190a7a24 */ /* 0x044fe200078e02ff */
[----:B------:R-:W-:Y:S01]  /*bae80*/  ISETP.LT.AND P1, PT, R25, c[0x0][0x17c], !P0 ;  /* 0x00005f0019007a0c */ /* 0x000fe20004721270 */
[----:B------:R0:W-:Y:S04]  /*bae90*/  @P5 STG.E.U16 [R4.64], R15 ;  /* 0x0000000f04005986 */ /* 0x0001e8000c101508 */
[----:B------:R1:W-:Y:S01]  /*baea0*/  @P4 STG.E.U16 [R8.64], R7 ;  /* 0x0000000708004986 */ /* 0x0003e2000c101508 */
[----:B0-----:R-:W-:-:S04]  /*baeb0*/  LEA R4, P5, R10, R0, 0x1 ;  /* 0x000000000a047211 */ /* 0x001fc800078a08ff */
[----:B------:R-:W-:Y:S02]  /*baec0*/  LEA.HI.X.SX32 R5, R10, R2, 0x1, P5 ;  /* 0x000000020a057211 */ /* 0x000fe400028f0eff */
[C---:B---3--:R-:W-:Y:S01]  /*baed0*/  ISETP.LT.AND P6, PT, R21.reuse, c[0x0][0x17c], !P0 ;  /* 0x00005f0015007a0c */ /* 0x048fe200047c1270 */
[----:B------:R-:W-:Y:S02]  /*baee0*/  IMAD R6, R21, c[0x0][0x198], RZ ;  /* 0x0000660015067a24 */ /* 0x000fe400078e02ff */
[----:B------:R-:W2:Y:S04]  /*baef0*/  LDL.LU R21, [R1+0x194] ;  /* 0x0001940001157983 */ /* 0x000ea80000300800 */
[----:B------:R0:W-:Y:S01]  /*baf00*/  @P1 STG.E.U16 [R4.64], R19 ;  /* 0x0000001304001986 */ /* 0x0001e2000c101508 */
[----:B-1----:R-:W-:-:S04]  /*baf10*/  LEA R8, P4, R6, R0, 0x1 ;  /* 0x0000000006087211 */ /* 0x002fc800078808ff */
[----:B------:R-:W-:-:S05]  /*baf20*/  LEA.HI.X.SX32 R9, R6, R2, 0x1, P4 ;  /* 0x0000000206097211 */ /* 0x000fca00020f0eff */
[----:B------:R1:W-:Y:S01]  /*baf30*/  @P6 STG.E.U16 [R8.64], R11 ;  /* 0x0000000b08006986 */ /* 0x0003e2000c101508 */
[----:B------:R-:W-:Y:S02]  /*baf40*/  PRMT R10, R7, 0x7632, R10 ;  /* 0x00007632070a7816 */ /* 0x000fe4000000000a */
[C---:B----4-:R-:W-:Y:S01]  /*baf50*/  ISETP.LT.AND P5, PT, R29.reuse, c[0x0][0x17c], !P0 ;  /* 0x00005f001d007a0c */ /* 0x050fe200047a1270 */
[----:B0-----:R-:W-:Y:S02]  /*baf60*/  IMAD R5, R29, c[0x0][0x198], RZ ;  /* 0x000066001d057a24 */ /* 0x001fe400078e02ff */
[----:B------:R-:W3:Y:S04]  /*baf70*/  LDL.LU R29, [R1+0x198] ;  /* 0x00019800011d7983 */ /* 0x000ee80000300800 */
[----:B------:R-:W4:Y:S04]  /*baf80*/  LDL.LU R24, [R1+0x19c] ;  /* 0x00019c0001187983 */ /* 0x000f280000300800 */
[----:B------:R-:W3:Y:S01]  /*baf90*/  LDL.LU R25, [R1+0xb0] ;  /* 0x0000b00001197983 */ /* 0x000ee20000300800 */
[C---:B-----5:R-:W-:Y:S01]  /*bafa0*/  ISETP.LT.AND P1, PT, R28.reuse, c[0x0][0x17c], !P0 ;  /* 0x00005f001c007a0c */ /* 0x060fe20004721270 */
[----:B------:R-:W-:-:S02]  /*bafb0*/  IMAD R12, R28, c[0x0][0x198], RZ ;  /* 0x000066001c0c7a24 */ /* 0x000fc400078e02ff */
[----:B------:R-:W5:Y:S01]  /*bafc0*/  LDL.LU R28, [R1+0x1b4] ;  /* 0x0001b400011c7983 */ /* 0x000f620000300800 */
[----:B------:R-:W-:-:S04]  /*bafd0*/  LEA R4, P4, R5, R0, 0x1 ;  /* 0x0000000005047211 */ /* 0x000fc800078808ff */
[----:B------:R-:W-:Y:S02]  /*bafe0*/  LEA.HI.X.SX32 R5, R5, R2, 0x1, P4 ;  /* 0x0000000205057211 */ /* 0x000fe400020f0eff */
[C---:B------:R-:W-:Y:S01]  /*baff0*/  ISETP.LT.AND P4, PT, R27.reuse, c[0x0][0x17c], !P0 ;  /* 0x00005f001b007a0c */ /* 0x040fe20004781270 */
[----:B-1----:R-:W-:Y:S02]  /*bb000*/  IMAD R8, R27, c[0x0][0x198], RZ ;  /* 0x000066001b087a24 */ /* 0x002fe400078e02ff */
[----:B------:R-:W5:Y:S01]  /*bb010*/  LDL.LU R27, [R1+0x1a0] ;  /* 0x0001a000011b7983 */ /* 0x000f620000300800 */
[----:B------:R-:W-:-:S04]  /*bb020*/  LEA R6, P6, R12, R0, 0x1 ;  /* 0x000000000c067211 */ /* 0x000fc800078c08ff */
[----:B------:R-:W-:Y:S01]  /*bb030*/  LEA.HI.X.SX32 R7, R12, R2, 0x1, P6 ;  /* 0x000000020c077211 */ /* 0x000fe200030f0eff */
[----:B------:R-:W-:Y:S04]  /*bb040*/  @P5 STG.E.U16 [R4.64], R26 ;  /* 0x0000001a04005986 */ /* 0x000fe8000c101508 */
[----:B------:R0:W-:Y:S01]  /*bb050*/  @P1 STG.E.U16 [R6.64], R3 ;  /* 0x0000000306001986 */ /* 0x0001e2000c101508 */
[C---:B------:R-:W-:Y:S01]  /*bb060*/  ISETP.LT.AND P1, PT, R20.reuse, c[0x0][0x17c], !P0 ;  /* 0x00005f0014007a0c */ /* 0x040fe20004721270 */
[----:B0-----:R-:W-:Y:S02]  /*bb070*/  IMAD R3, R20, c[0x0][0x198], RZ ;  /* 0x0000660014037a24 */ /* 0x001fe400078e02ff */
[----:B------:R-:W5:Y:S01]  /*bb080*/  LDL.LU R20, [R1+0x1a4] ;  /* 0x0001a40001147983 */ /* 0x000f620000300800 */
[----:B------:R-:W-:-:S02]  /*bb090*/  LEA R4, P5, R8, R0, 0x1 ;  /* 0x0000000008047211 */ /* 0x000fc400078a08ff */
[----:B------:R-:W-:Y:S02]  /*bb0a0*/  PRMT R9, R17, 0x7632, R9 ;  /* 0x0000763211097816 */ /* 0x000fe40000000009 */
[----:B------:R-:W-:Y:S02]  /*bb0b0*/  LEA.HI.X.SX32 R5, R8, R2, 0x1, P5 ;  /* 0x0000000208057211 */ /* 0x000fe400028f0eff */
[----:B------:R-:W-:-:S03]  /*bb0c0*/  LEA R6, P5, R3, R0, 0x1 ;  /* 0x0000000003067211 */ /* 0x000fc600078a08ff */
[----:B------:R0:W-:Y:S01]  /*bb0d0*/  @P4 STG.E.U16 [R4.64], R9 ;  /* 0x0000000904004986 */ /* 0x0001e2000c101508 */
[----:B------:R-:W-:Y:S01]  /*bb0e0*/  PRMT R23, R23, 0x7632, R23 ;  /* 0x0000763217177816 */ /* 0x000fe20000000017 */
[C---:B--2---:R-:W-:Y:S01]  /*bb0f0*/  IMAD R8, R21.reuse, c[0x0][0x198], RZ ;  /* 0x0000660015087a24 */ /* 0x044fe200078e02ff */
[----:B------:R-:W-:Y:S02]  /*bb100*/  ISETP.LT.AND P6, PT, R21, c[0x0][0x17c], !P0 ;  /* 0x00005f0015007a0c */ /* 0x000fe400047c1270 */
[----:B------:R-:W-:Y:S01]  /*bb110*/  LEA.HI.X.SX32 R7, R3, R2, 0x1, P5 ;  /* 0x0000000203077211 */ /* 0x000fe200028f0eff */
[----:B------:R-:W2:Y:S01]  /*bb120*/  LDL.LU R21, [R1+0x1b8] ;  /* 0x0001b80001157983 */ /* 0x000ea20000300800 */
[C---:B0-----:R-:W-:Y:S02]  /*bb130*/  LEA R4, P4, R8.reuse, R0, 0x1 ;  /* 0x0000000008047211 */ /* 0x041fe400078808ff */
[----:B------:R-:W-:Y:S02]  /*bb140*/  PRMT R15, R15, 0x7632, R15 ;  /* 0x000076320f0f7816 */ /* 0x000fe4000000000f */
[----:B------:R-:W-:Y:S01]  /*bb150*/  LEA.HI.X.SX32 R5, R8, R2, 0x1, P4 ;  /* 0x0000000208057211 */ /* 0x000fe200020f0eff */
[----:B------:R0:W-:Y:S04]  /*bb160*/  @P1 STG.E.U16 [R6.64], R23 ;  /* 0x0000001706001986 */ /* 0x0001e8000c101508 */
[----:B------:R1:W-:Y:S01]  /*bb170*/  @P6 STG.E.U16 [R4.64], R15 ;  /* 0x0000000f04006986 */ /* 0x0003e2000c101508 */
[----:B------:R-:W-:-:S02]  /*bb180*/  PRMT R19, R19, 0x7632, R19 ;  /* 0x0000763213137816 */ /* 0x000fc40000000013 */
[----:B------:R-:W-:Y:S02]  /*bb190*/  PRMT R11, R11, 0x7632, R11 ;  /* 0x000076320b0b7816 */ /* 0x000fe4000000000b */
[----:B------:R-:W-:Y:S01]  /*bb1a0*/  PRMT R18, R26, 0x7632, R18 ;  /* 0x000076321a127816 */ /* 0x000fe20000000012 */
[----:B---3--:R-:W3:Y:S01]  /*bb1b0*/  LDS.128 R12, [R25] ;  /* 0x00000000190c7984 */ /* 0x008ee20000000c00 */
[C---:B------:R-:W-:Y:S01]  /*bb1c0*/  IMAD R3, R29.reuse, c[0x0][0x198], RZ ;  /* 0x000066001d037a24 */ /* 0x040fe200078e02ff */
[----:B------:R-:W-:Y:S01]  /*bb1d0*/  ISETP.LT.AND P5, PT, R29, c[0x0][0x17c], !P0 ;  /* 0x00005f001d007a0c */ /* 0x000fe200047a1270 */
[C---:B----4-:R-:W-:Y:S01]  /*bb1e0*/  IMAD R8, R24.reuse, c[0x0][0x198], RZ ;  /* 0x0000660018087a24 */ /* 0x050fe200078e02ff */
[----:B------:R-:W-:Y:S01]  /*bb1f0*/  ISETP.LT.AND P4, PT, R24, c[0x0][0x17c], !P0 ;  /* 0x00005f0018007a0c */ /* 0x000fe20004781270 */
[----:B------:R-:W4:Y:S01]  /*bb200*/  LDL.LU R29, [R1+0x1a8] ;  /* 0x0001a800011d7983 */ /* 0x000f220000300800 */
[-C--:B0-----:R-:W-:Y:S02]  /*bb210*/  LEA R6, P1, R3, R0.reuse, 0x1 ;  /* 0x0000000003067211 */ /* 0x081fe400078208ff */
[----:B-1----:R-:W-:-:S02]  /*bb220*/  LEA R4, P6, R8, R0, 0x1 ;  /* 0x0000000008047211 */ /* 0x002fc400078c08ff */
[-C--:B------:R-:W-:Y:S02]  /*bb230*/  LEA.HI.X.SX32 R7, R3, R2.reuse, 0x1, P1 ;  /* 0x0000000203077211 */ /* 0x080fe400008f0eff */
[----:B------:R-:W-:-:S03]  /*bb240*/  LEA.HI.X.SX32 R5, R8, R2, 0x1, P6 ;  /* 0x0000000208057211 */ /* 0x000fc600030f0eff */
[----:B------:R-:W-:Y:S04]  /*bb250*/  @P5 STG.E.U16 [R6.64], R10 ;  /* 0x0000000a06005986 */ /* 0x000fe8000c101508 */
[----:B------:R-:W-:Y:S04]  /*bb260*/  @P4 STG.E.U16 [R4.64], R19 ;  /* 0x0000001304004986 */ /* 0x000fe8000c101508 */
[----:B------:R-:W-:Y:S04]  /*bb270*/  LDS.128 R4, [R25+0x400] ;  /* 0x0004000019047984 */ /* 0x000fe80000000c00 */
[----:B---3--:R-:W-:Y:S01]  /*bb280*/  STL.64 [R1+0x20], R12 ;  /* 0x0000200c01007387 */ /* 0x008fe20000100a00 */
[----:B------:R-:W-:-:S03]  /*bb290*/  IMAD.MOV.U32 R23, RZ, RZ, R12 ;  /* 0x000000ffff177224 */ /* 0x000fc600078e000c */
[----:B------:R-:W-:Y:S04]  /*bb2a0*/  STL.64 [R1+0x28], R14 ;  /* 0x0000280e01007387 */ /* 0x000fe80000100a00 */
[----:B-----5:R-:W0:Y:S01]  /*bb2b0*/  LDS.128 R12, [R28] ;  /* 0x000000001c0c7984 */ /* 0x020e220000000c00 */
[C---:B------:R-:W-:Y:S01]  /*bb2c0*/  ISETP.LT.AND P1, PT, R27.reuse, c[0x0][0x17c], !P0 ;  /* 0x00005f001b007a0c */ /* 0x040fe20004721270 */
[----:B------:R-:W-:Y:S02]  /*bb2d0*/  IMAD R3, R27, c[0x0][0x198], RZ ;  /* 0x000066001b037a24 */ /* 0x000fe400078e02ff */
[----:B------:R-:W3:Y:S03]  /*bb2e0*/  LDL.LU R27, [R1+0x1bc] ;  /* 0x0001bc00011b7983 */ /* 0x000ee60000300800 */
[C---:B------:R-:W-:Y:S01]  /*bb2f0*/  LEA R8, P5, R3.reuse, R0, 0x1 ;  /* 0x0000000003087211 */ /* 0x040fe200078a08ff */
[----:B0-----:R0:W-:Y:S04]  /*bb300*/  STL.64 [R1+0x10], R12 ;  /* 0x0000100c01007387 */ /* 0x0011e80000100a00 */
[----:B------:R-:W-:Y:S04]  /*bb310*/  STL.64 [R1+0x18], R14 ;  /* 0x0000180e01007387 */ /* 0x000fe80000100a00 */
[----:B------:R-:W-:Y:S04]  /*bb320*/  STL.64 [R1], R4 ;  /* 0x0000000401007387 */ /* 0x000fe80000100a00 */
[----:B------:R-:W-:Y:S04]  /*bb330*/  STL.64 [R1+0x8], R6 ;  /* 0x0000080601007387 */ /* 0x000fe80000100a00 */
[----:B------:R-:W1:Y:S01]  /*bb340*/  LDS.128 R4, [R28+0x400] ;  /* 0x000400001c047984 */ /* 0x000e620000000c00 */
[----:B------:R-:W-:Y:S01]  /*bb350*/  LEA.HI.X.SX32 R9, R3, R2, 0x1, P5 ;  /* 0x0000000203097211 */ /* 0x000fe200028f0eff */
[C---:B0-----:R-:W-:Y:S01]  /*bb360*/  IMAD R12, R20.reuse, c[0x0][0x198], RZ ;  /* 0x00006600140c7a24 */ /* 0x041fe200078e02ff */
[----:B------:R-:W-:-:S03]  /*bb370*/  ISETP.LT.AND P6, PT, R20, c[0x0][0x17c], !P0 ;  /* 0x00005f0014007a0c */ /* 0x000fc600047c1270 */
[----:B------:R-:W-:Y:S01]  /*bb380*/  @P1 STG.E.U16 [R8.64], R11 ;  /* 0x0000000b08001986 */ /* 0x000fe2000c101508 */
[----:B------:R-:W-:-:S03]  /*bb390*/  LEA R16, P1, R12, R0, 0x1 ;  /* 0x000000000c107211 */ /* 0x000fc600078208ff */
[----:B------:R-:W0:Y:S01]  /*bb3a0*/  LDS.128 R8, [R25+0x800] ;  /* 0x0008000019087984 */ /* 0x000e220000000c00 */
[----:B------:R-:W-:-:S03]  /*bb3b0*/  LEA.HI.X.SX32 R17, R12, R2, 0x1, P1 ;  /* 0x000000020c117211 */ /* 0x000fc600008f0eff */
[----:B-1----:R1:W-:Y:S04]  /*bb3c0*/  STL [R1+0x32d4], R5 ;  /* 0x0032d40501007387 */ /* 0x0023e80000100800 */
[----:B------:R-:W-:Y:S04]  /*bb3d0*/  @P6 STG.E.U16 [R16.64], R18 ;  /* 0x0000001210006986 */ /* 0x000fe8000c101508 */
[----:B------:R-:W-:Y:S04]  /*bb3e0*/  LDS.128 R16, [R25+0xc00] ;  /* 0x000c000019107984 */ /* 0x000fe80000000c00 */
[----:B-1----:R-:W5:Y:S04]  /*bb3f0*/  LDL.LU R5, [R1] ;  /* 0x0000000001057983 */ /* 0x002f680000300800 */
[----:B------:R-:W-:Y:S04]  /*bb400*/  STL [R1+0x32d0], R6 ;  /* 0x0032d00601007387 */ /* 0x000fe80000100800 */
[----:B------:R1:W-:Y:S01]  /*bb410*/  STL [R1+0x32cc], R7 ;  /* 0x0032cc0701007387 */ /* 0x0003e20000100800 */
[----:B--2---:R-:W-:-:S03]  /*bb420*/  ISETP.LT.AND P5, PT, R21, c[0x0][0x17c], !P0 ;  /* 0x00005f0015007a0c */ /* 0x004fc600047a1270 */
[----:B------:R-:W2:Y:S04]  /*bb430*/  LDS.128 R12, [R28+0x800] ;  /* 0x000800001c0c7984 */ /* 0x000ea80000000c00 */
[----:B-1----:R-:W2:Y:S04]  /*bb440*/  LDL.LU R7, [R1+0x1c4] ;  /* 0x0001c40001077983 */ /* 0x002ea80000300800 */
[----:B------:R-:W2:Y:S04]  /*bb450*/  LDL.LU R6, [R1+0x1d4] ;  /* 0x0001d40001067983 */ /* 0x000ea80000300800 */
[----:B------:R-:W2:Y:S01]  /*bb460*/  LDL R25, [R1+0x10] ;  /* 0x0000100001197983 */ /* 0x000ea20000100800 */
[C---:B----4-:R-:W-:Y:S01]  /*bb470*/  ISETP.LT.AND P4, PT, R29.reuse, c[0x0][0x17c], !P0 ;  /* 0x00005f001d007a0c */ /* 0x050fe20004781270 */
[----:B------:R-:W-:-:S02]  /*bb480*/  IMAD R3, R29, c[0x0][0x198], RZ ;  /* 0x000066001d037a24 */ /* 0x000fc400078e02ff */
[----:B------:R-:W-:-:S03]  /*bb490*/  IMAD.MOV.U32 R29, RZ, RZ, c[0x0][0x198] ;  /* 0x00006600ff1d7624 */ /* 0x000fc600078e00ff */
[----:B------:R-:W-:Y:S01]  /*bb4a0*/  LEA R20, P1, R3, R0, 0x1 ;  /* 0x0000000003147211 */ /* 0x000fe200078208ff */
[----:B------:R-:W-:-:S03]  /*bb4b0*/  IMAD R22, R29, 0x4, R3 ;  /* 0x000000041d167824 */ /* 0x000fc600078e0203 */
[----:B------:R-:W-:Y:S01]  /*bb4c0*/  LEA.HI.X.SX32 R21, R3, R2, 0x1, P1 ;  /* 0x0000000203157211 */ /* 0x000fe200008f0eff */
[----:B------:R-:W-:Y:S01]  /*bb4d0*/  IMAD R3, R29, 0x4, R22 ;  /* 0x000000041d037824 */ /* 0x000fe200078e0216 */
[----:B------:R-:W-:-:S03]  /*bb4e0*/  LEA R26, P6, R22, R0, 0x1 ;  /* 0x00000000161a7211 */ /* 0x000fc600078c08ff */
[----:B------:R-:W-:Y:S01]  /*bb4f0*/  @P4 STG.E.U16 [R20.64], R23 ;  /* 0x0000001714004986 */ /* 0x000fe2000c101508 */
[----:B------:R-:W-:Y:S02]  /*bb500*/  LEA R24, P4, R3, R0, 0x1 ;  /* 0x0000000003187211 */ /* 0x000fe400078808ff */
[----:B---3--:R-:W-:Y:S02]  /*bb510*/  ISETP.LT.AND P1, PT, R27, c[0x0][0x17c], !P0 ;  /* 0x00005f001b007a0c */ /* 0x008fe40004721270 */
[-C--:B------:R-:W-:Y:S02]  /*bb520*/  LEA.HI.X.SX32 R27, R22, R2.reuse, 0x1, P6 ;  /* 0x00000002161b7211 */ /* 0x080fe400030f0eff */
[----:B------:R1:W3:Y:S02]  /*bb530*/  LDS.128 R20, [R28+0xc00] ;  /* 0x000c00001c147984 */ /* 0x0002e40000000c00 */
[----:B-1----:R-:W-:Y:S02]  /*bb540*/  IMAD R28, R29, 0x4, R3 ;  /* 0x000000041d1c7824 */ /* 0x002fe400078e0203 */
[----:B--2---:R1:W-:Y:S02]  /*bb550*/  @P3 STG.E.U16 [R26.64], R25 ;  /* 0x000000191a003986 */ /* 0x0043e4000c101508 */
[----:B-1----:R-:W-:-:S02]  /*bb560*/  LEA.HI.X.SX32 R25, R3, R2, 0x1, P4 ;  /* 0x0000000203197211 */ /* 0x002fc400020f0eff */
[----:B------:R-:W2:Y:S01]  /*bb570*/  LDL.LU R3, [R1+0x1c0] ;  /* 0x0001c00001037983 */ /* 0x000ea20000300800 */
[----:B------:R-:W-:-:S03]  /*bb580*/  LEA R26, P6, R28, R0, 0x1 ;  /* 0x000000001c1a7211 */ /* 0x000fc600078c08ff */
[----:B-----5:R1:W-:Y:S01]  /*bb590*/  @P2 STG.E.U16 [R24.64], R5 ;  /* 0x0000000518002986 */ /* 0x0203e2000c101508 */
[----:B------:R-:W-:Y:S02]  /*bb5a0*/  LEA.HI.X.SX32 R27, R28, R2, 0x1, P6 ;  /* 0x000000021c1b7211 */ /* 0x000fe400030f0eff */
[----:B------:R-:W-:Y:S02]  /*bb5b0*/  ISETP.LT.AND P4, PT, R7, c[0x0][0x17c], !P0 ;  /* 0x00005f0007007a0c */ /* 0x000fe40004781270 */
[----:B------:R-:W4:Y:S04]  /*bb5c0*/  LDL.LU R7, [R1+0x1dc] ;  /* 0x0001dc0001077983 */ /* 0x000f280000300800 */
[----:B------:R5:W-:Y:S01]  /*bb5d0*/  @P5 STG.E.U16 [R26.64], R4 ;  /* 0x000000041a005986 */ /* 0x000be2000c101508 */
[----:B--2---:R-:W-:Y:S01]  /*bb5e0*/  ISETP.LT.AND P3, PT, R3, c[0x0][0x17c], !P0 ;  /* 0x00005f0003007a0c */ /* 0x004fe20004761270 */
[----:B------:R-:W-:-:S05]  /*bb5f0*/  IMAD R3, R29, 0x4, R28 ;  /* 0x000000041d037824 */ /* 0x000fca00078e021c */
[----:B-1----:R-:W-:Y:S01]  /*bb600*/  LEA R24, P2, R3, R0, 0x1 ;  /* 0x0000000003187211 */ /* 0x002fe200078408ff */
[----:B------:R-:W-:-:S03]  /*bb610*/  IMAD R28, R29, 0x4, R3 ;  /* 0x000000041d1c7824 */ /* 0x000fc600078e0203 */
[----:B------:R-:W-:Y:S02]  /*bb620*/  LEA.HI.X.SX32 R25, R3, R2, 0x1, P2 ;  /* 0x0000000203197211 */ /* 0x000fe400010f0eff */
[----:B------:R-:W2:Y:S04]  /*bb630*/  LDL.LU R3, [R1+0x1cc] ;  /* 0x0001cc0001037983 */ /* 0x000ea80000300800 */
[----:B-----5:R-:W5:Y:S01]  /*bb640*/  LDL.LU R27, [R1+0x1c8] ;  /* 0x0001c800011b7983 */ /* 0x020f620000300800 */
[----:B------:R-:W-:Y:S02]  /*bb650*/  LEA R26, P6, R28, R0, 0x1 ;  /* 0x000000001c1a7211 */ /* 0x000fe400078c08ff */
[----:B--2---:R-:W-:Y:S01]  /*bb660*/  ISETP.LT.AND P5, PT, R3, c[0x0][0x17c], !P0 ;  /* 0x00005f0003007a0c */ /* 0x004fe200047a1270 */
[----:B------:R-:W-:Y:S01]  /*bb670*/  IMAD R3, R29, 0x4, R28 ;  /* 0x000000041d037824 */ /* 0x000fe200078e021c */
[----:B-----5:R-:W-:-:S02]  /*bb680*/  ISETP.LT.AND P2, PT, R27, c[0x0][0x17c], !P0 ;  /* 0x00005f001b007a0c */ /* 0x020fc40004741270 */
[----:B------:R-:W-:Y:S02]  /*bb690*/  LEA.HI.X.SX32 R27, R28, R2, 0x1, P6 ;  /* 0x000000021c1b7211 */ /* 0x000fe400030f0eff */
[----:B------:R-:W2:Y:S01]  /*bb6a0*/  LDL.LU R28, [R1+0x1d0] ;  /* 0x0001d000011c7983 */ /* 0x000ea20000300800 */
[----:B------:R-:W-:-:S03]  /*bb6b0*/  IMAD R29, R29, 0x4, R3 ;  /* 0x000000041d1d7824 */ /* 0x000fc600078e0203 */
[----:B0-----:R0:W-:Y:S04]  /*bb6c0*/  @P1 STG.E.U16 [R24.64], R8 ;  /* 0x0000000818001986 */ /* 0x0011e8000c101508 */
[----:B------:R1:W-:Y:S01]  /*bb6d0*/  @P3 STG.E.U16 [R26.64], R12 ;  /* 0x0000000c1a003986 */ /* 0x0003e2000c101508 */
[----:B0-----:R-:W-:-:S04]  /*bb6e0*/  LEA R24, P1, R3, R0, 0x1 ;  /* 0x0000000003187211 */ /* 0x001fc800078208ff */
[----:B------:R-:W-:Y:S01]  /*bb6f0*/  LEA.HI.X.SX32 R25, R3, R2, 0x1, P1 ;  /* 0x0000000203197211 */ /* 0x000fe200008f0eff */
[----:B------:R-:W-:Y:S01]  /*bb700*/  IMAD.MOV.U32 R3, RZ, RZ, c[0x0][0x198] ;  /* 0x00006600ff037624 */ /* 0x000fe200078e00ff */
[C---:B-1----:R-:W-:Y:S02]  /*bb710*/  LEA R26, P6, R29.reuse, R0, 0x1 ;  /* 0x000000001d1a7211 */ /* 0x042fe400078c08ff */
[----:B------:R-:W-:Y:S01]  /*bb720*/  ISETP.LT.AND P1, PT, R6, c[0x0][0x17c], !P0 ;  /* 0x00005f0006007a0c */ /* 0x000fe20004721270 */
[----:B------:R0:W-:Y:S01]  /*bb730*/  @P4 STG.E.U16 [R24.64], R16 ;  /* 0x0000001018004986 */ /* 0x0001e2000c101508 */
[----:B------:R-:W-:-:S03]  /*bb740*/  LEA.HI.X.SX32 R27, R29, R2, 0x1, P6 ;  /* 0x000000021d1b7211 */ /* 0x000fc600030f0eff */
[----:B------:R-:W5:Y:S01]  /*bb750*/  LDL.LU R6, [R1+0x1ec] ;  /* 0x0001ec0001067983 */ /* 0x000f620000300800 */
[----:B--2---:R-:W-:Y:S01]  /*bb760*/  ISETP.LT.AND P3, PT, R28, c[0x0][0x17c], !P0 ;  /* 0x00005f001c007a0c */ /* 0x004fe20004761270 */
[----:B------:R-:W-:Y:S02]  /*bb770*/  IMAD R28, R3, 0x4, R29 ;  /* 0x00000004031c7824 */ /* 0x000fe400078e021d */
[----:B------:R-:W2:Y:S04]  /*bb780*/  LDL.LU R29, [R1+0x20] ;  /* 0x00002000011d7983 */ /* 0x000ea80000300800 */
[----:B0-----:R-:W5:Y:S01]  /*bb790*/  LDL.LU R25, [R1+0x1d8] ;  /* 0x0001d80001197983 */ /* 0x001f620000300800 */
[----:B------:R-:W-:-:S03]  /*bb7a0*/  LEA R24, P6, R28, R0, 0x1 ;  /* 0x000000001c187211 */ /* 0x000fc600078c08ff */
[----:B---3--:R0:W-:Y:S01]  /*bb7b0*/  @P2 STG.E.U16 [R26.64], R20 ;  /* 0x000000141a002986 */ /* 0x0081e2000c101508 */
[----:B----4-:R-:W-:-:S03]  /*bb7c0*/  ISETP.LT.AND P2, PT, R7, c[0x0][0x17c], !P0 ;  /* 0x00005f0007007a0c */ /* 0x010fc60004741270 */
[----:B------:R-:W3:Y:S04]  /*bb7d0*/  LDL.LU R7, [R1+0x1f0] ;  /* 0x0001f00001077983 */ /* 0x000ee80000300800 */
[----:B0-----:R-:W4:Y:S01]  /*bb7e0*/  LDL.LU R27, [R1+0x1e0] ;  /* 0x0001e000011b7983 */ /* 0x001f220000300800 */
[----:B--2---:R-:W-:Y:S02]  /*bb7f0*/  PRMT R4, R29, 0x7632, R4 ;  /* 0x000076321d047816 */ /* 0x004fe40000000004 */
[----:B-----5:R-:W-:Y:S02]  /*bb800*/  ISETP.LT.AND P4, PT, R25, c[0x0][0x17c], !P0 ;  /* 0x00005f0019007a0c */ /* 0x020fe40004781270 */
[----:B------:R-:W-:-:S05]  /*bb810*/  LEA.HI.X.SX32 R25, R28, R2, 0x1, P6 ;  /* 0x000000021c197211 */ /* 0x000fca00030f0eff */
[----:B------:R0:W-:Y:S04]  /*bb820*/  @P5 STG.E.U16 [R24.64], R4 ;  /* 0x0000000418005986 */ /* 0x0001e8000c101508 */
[----:B0-----:R-:W2:Y:S01]  /*bb830*/  LDL.LU R25, [R1+0x10] ;  /* 0x0000100001197983 */ /* 0x001ea20000300800 */
[----:B------:R-:W-:Y:S02]  /*bb840*/  IMAD R3, R3, 0x4, R28 ;  /* 0x0000000403037824 */ /* 0x000fe400078e021c */
[----:B------:R-:W-:-:S03]  /*bb850*/  IMAD.MOV.U32 R28, RZ, RZ, c[0x0][0x198] ;  /* 0x00006600ff1c7624 */ /* 0x000fc600078e00ff */
[----:B------:R-:W-:Y:S01]  /*bb860*/  LEA R26, P6, R3, R0, 0x1 ;  /* 0x00000000031a7211 */ /* 0x000fe200078c08ff */
[--C-:B------:R-:W-:Y:S01]  /*bb870*/  IMAD R29, R28, 0x4, R3.reuse ;  /* 0x000000041c1d7824 */ /* 0x100fe200078e0203 */
[----:B----4-:R-:W-:Y:S02]  /*bb880*/  ISETP.LT.AND P5, PT, R27, c[0x0][0x17c], !P0 ;  /* 0x00005f001b007a0c */ /* 0x010fe400047a1270 */
[----:B------:R-:W-:Y:S02]  /*bb890*/  LEA.HI.X.SX32 R27, R3, R2, 0x1, P6 ;  /* 0x00000002031b7211 */ /* 0x000fe400030f0eff */
[----:B------:R-:W-:Y:S02]  /*bb8a0*/  LEA R24, P6, R29, R0, 0x1 ;  /* 0x000000001d187211 */ /* 0x000fe400078c08ff */
[----:B------:R-:W-:Y:S02]  /*bb8b0*/  PRMT R4, R5, 0x7632, R4 ;  /* 0x0000763205047816 */ /* 0x000fe40000000004 */
[----:B------:R-:W4:Y:S01]  /*bb8c0*/  LDL.LU R5, [R1+0x32d4] ;  /* 0x0032d40001057983 */ /* 0x000f220000300800 */
[----:B--2---:R-:W-:-:S02]  /*bb8d0*/  PRMT R3, R25, 0x7632, R3 ;  /* 0x0000763219037816 */ /* 0x004fc40000000003 */
[----:B------:R-:W-:-:S03]  /*bb8e0*/  LEA.HI.X.SX32 R25, R29, R2, 0x1, P6 ;  /* 0x000000021d197211 */ /* 0x000fc600030f0eff */
[----:B------:R0:W-:Y:S04]  /*bb8f0*/  @P3 STG.E.U16 [R26.64], R3 ;  /* 0x000000031a003986 */ /* 0x0001e8000c101508 */
[----:B------:R1:W-:Y:S04]  /*bb900*/  @P1 STG.E.U16 [R24.64], R4 ;  /* 0x0000000418001986 */ /* 0x0003e8000c101508 */
[----:B0-----:R-:W2:Y:S04]  /*bb910*/  LDL.LU R27, [R1+0x1e4] ;  /* 0x0001e400011b7983 */ /* 0x001ea80000300800 */
[----:B-1----:R-:W5:Y:S01]  /*bb920*/  LDL.LU R25, [R1+0x1e8] ;  /* 0x0001e80001197983 */ /* 0x002f620000300800 */
[----:B------:R-:W-:-:S02]  /*bb930*/  IMAD R28, R28, 0x4, R29 ;  /* 0x000000041c1c7824 */ /* 0x000fc400078e021d */
[----:B------:R-:W-:-:S03]  /*bb940*/  IMAD.MOV.U32 R29, RZ, RZ, c[0x0][0x198] ;  /* 0x00006600ff1d7624 */ /* 0x000fc600078e00ff */
[----:B------:R-:W-:Y:S01]  /*bb950*/  LEA R26, P6, R28, R0, 0x1 ;  /* 0x000000001c1a7211 */ /* 0x000fe200078c08ff */
[----:B------:R-:W-:Y:S01]  /*bb960*/  IMAD R3, R29, 0x4, R28 ;  /* 0x000000041d037824 */ /* 0x000fe200078e021c */
[----:B------:R-:W-:-:S03]  /*bb970*/  PRMT R8, R4, 0x7632, R8 ;  /* 0x0000763204087816 */ /* 0x000fc60000000008 */
[----:B------:R-:W-:Y:S01]  /*bb980*/  IMAD R4, R29, 0x4, R3 ;  /* 0x000000041d047824 */ /* 0x000fe200078e0203 */
[----:B------:R-:W-:Y:S02]  /*bb990*/  PRMT R12, R12, 0x7632, R12 ;  /* 0x000076320c0c7816 */ /* 0x000fe4000000000c */
[----:B--2---:R-:W-:Y:S02]  /*bb9a0*/  ISETP.LT.AND P3, PT, R27, c[0x0][0x17c], !P0 ;  /* 0x00005f001b007a0c */ /* 0x004fe40004761270 */
[----:B------:R-:W-:Y:S02]  /*bb9b0*/  LEA.HI.X.SX32 R27, R28, R2, 0x1, P6 ;  /* 0x000000021c1b7211 */ /* 0x000fe400030f0eff */
[----:B------:R-:W-:Y:S01]  /*bb9c0*/  LEA R24, P6, R3, R0, 0x1 ;  /* 0x0000000003187211 */ /* 0x000fe200078c08ff */
[----:B------:R-:W2:Y:S01]  /*bb9d0*/  LDL.LU R28, [R1+0x1fc] ;  /* 0x0001fc00011c7983 */ /* 0x000ea20000300800 */
[----:B-----5:R-:W-:Y:S02]  /*bb9e0*/  ISETP.LT.AND P1, PT, R25, c[0x0][0x17c], !P0 ;  /* 0x00005f0019007a0c */ /* 0x020fe40004721270 */
[----:B------:R-:W-:Y:S01]  /*bb9f0*/  LEA.HI.X.SX32 R25, R3, R2, 0x1, P6 ;  /* 0x0000000203197211 */ /* 0x000fe200030f0eff */
[----:B------:R0:W-:Y:S01]  /*bba00*/  @P4 STG.E.U16 [R26.64], R8 ;  /* 0x000000081a004986 */ /* 0x0001e2000c101508 */
[----:B------:R-:W-:-:S03]  /*bba10*/  ISETP.LT.AND P4, PT, R6, c[0x0][0x17c], !P0 ;  /* 0x00005f0006007a0c */ /* 0x000fc60004781270 */
[----:B------:R-:W5:Y:S04]  /*bba20*/  LDL.LU R6, [R1+0x24] ;  /* 0x0000240001067983 */ /* 0x000f680000300800 */
[----:B------:R-:W2:Y:S01]  /*bba30*/  LDL.LU R29, [R1+0x14] ;  /* 0x00001400011d7983 */ /* 0x000ea20000300800 */
[----:B0-----:R-:W-:Y:S02]  /*bba40*/  LEA R26, P6, R4, R0, 0x1 ;  /* 0x00000000041a7211 */ /* 0x001fe400078c08ff */
[----:B------:R-:W-:Y:S02]  /*bba50*/  PRMT R8, R8, 0x7632, R8 ;  /* 0x0000763208087816 */ /* 0x000fe40000000008 */
[----:B------:R-:W-:-:S03]  /*bba60*/  LEA.HI.X.SX32 R27, R4, R2, 0x1, P6 ;  /* 0x00000002041b7211 */ /* 0x000fc600030f0eff */
[----:B------:R-:W-:Y:S01]  /*bba70*/  @P2 STG.E.U16 [R24.64], R8 ;  /* 0x0000000818002986 */ /* 0x000fe2000c101508 */
[----:B---3--:R-:W-:-:S03]  /*bba80*/  ISETP.LT.AND P2, PT, R7, c[0x0][0x17c], !P0 ;  /* 0x00005f0007007a0c */ /* 0x008fc60004741270 */
[----:B------:R-:W3:Y:S04]  /*bba90*/  LDL.LU R7, [R1+0x4] ;  /* 0x0000040001077983 */ /* 0x000ee80000300800 */
[----:B------:R0:W-:Y:S04]  /*bbaa0*/  @P5 STG.E.U16 [R26.64], R12 ;  /* 0x0000000c1a005986 */ /* 0x0001e8000c101508 */
[----:B0-----:R-:W2:Y:S01]  /*bbab0*/  LDL.LU R27, [R1+0x1f4] ;  /* 0x0001f400011b7983 */ /* 0x001ea20000300800 */
[----:B------:R-:W-:-:S04]  /*bbac0*/  IMAD.MOV.U32 R3, RZ, RZ, c[0x0][0x198] ;  /* 0x00006600ff037624 */ /* 0x000fc800078e00ff */
[----:B------:R-:W-:Y:S02]  /*bbad0*/  IMAD R3, R3, 0x4, R4 ;  /* 0x0000000403037824 */ /* 0x000fe400078e0204 */
[----:B------:R-:W-:-:S03]  /*bbae0*/  IMAD.MOV.U32 R4, RZ, RZ, c[0x0][0x198] ;  /* 0x00006600ff047624 */ /* 0x000fc600078e00ff */
[----:B------:R-:W-:Y:S01]  /*bbaf0*/  LEA R24, P6, R3, R0, 0x1 ;  /* 0x0000000003187211 */ /* 0x000fe200078c08ff */
[----:B------:R-:W-:-:S03]  /*bbb00*/  IMAD R4, R4, 0x4, R3 ;  /* 0x0000000404047824 */ /* 0x000fc600078e0203 */
[----:B------:R-:W-:Y:S01]  /*bbb10*/  LEA.HI.X.SX32 R25, R3, R2, 0x1, P6 ;  /* 0x0000000203197211 */ /* 0x000fe200030f0eff */
[----:B------:R-:W-:Y:S01]  /*bbb20*/  IMAD.MOV.U32 R3, RZ, RZ, c[0x0][0x198] ;  /* 0x00006600ff037624 */ /* 0x000fe200078e00ff */
[----:B------:R-:W-:-:S03]  /*bbb30*/  LEA R26, P6, R4, R0, 0x1 ;  /* 0x00000000041a7211 */ /* 0x000fc600078c08ff */
[----:B------:R-:W-:Y:S01]  /*bbb40*/  IMAD R3, R3, 0x4, R4 ;  /* 0x0000000403037824 */ /* 0x000fe200078e0204 */
[----:B--2---:R-:W-:Y:S02]  /*bbb50*/  ISETP.LT.AND P5, PT, R27, c[0x0][0x17c], !P0 ;  /* 0x00005f001b007a0c */ /* 0x004fe400047a1270 */
[----:B------:R-:W-:Y:S02]  /*bbb60*/  LEA.HI.X.SX32 R27, R4, R2, 0x1, P6 ;  /* 0x00000002041b7211 */ /* 0x000fe400030f0eff */
[----:B------:R-:W2:Y:S01]  /*bbb70*/  LDL.LU R4, [R1+0x1f8] ;  /* 0x0001f80001047983 */ /* 0x000ea20000300800 */
[----:B------:R-:W-:-:S05]  /*bbb80*/  PRMT R16, R16, 0x7632, R16 ;  /* 0x0000763210107816 */ /* 0x000fca0000000010 */
[----:B------:R0:W-:Y:S01]  /*bbb90*/  @P3 STG.E.U16 [R24.64], R16 ;  /* 0x0000001018003986 */ /* 0x0001e2000c101508 */
[----:B------:R-:W-:Y:S01]  /*bbba0*/  PRMT R20, R20, 0x7632, R20 ;  /* 0x0000763214147816 */ /* 0x000fe20000000014 */
[----:B0-----:R-:W-:Y:S01]  /*bbbb0*/  IMAD.MOV.U32 R16, RZ, RZ, c[0x0][0x198] ;  /* 0x00006600ff107624 */ /* 0x001fe200078e00ff */
[----:B------:R-:W-:-:S03]  /*bbbc0*/  LEA R24, P6, R3, R0, 0x1 ;  /* 0x0000000003187211 */ /* 0x000fc600078c08ff */
[----:B------:R0:W-:Y:S01]  /*bbbd0*/  @P1 STG.E.U16 [R26.64], R20 ;  /* 0x000000141a001986 */ /* 0x0001e2000c101508 */
[----:B------:R-:W-:Y:S02]  /*bbbe0*/  LEA.HI.X.SX32 R25, R3, R2, 0x1, P6 ;  /* 0x0000000203197211 */ /* 0x000fe400030f0eff */
[----:B------:R-:W-:Y:S01]  /*bbbf0*/  ISETP.LT.AND P1, PT, R28, c[0x0][0x17c], !P0 ;  /* 0x00005f001c007a0c */ /* 0x000fe20004721270 */
[----:B0-----:R-:W3:Y:S04]  /*bbc00*/  LDL.LU R20, [R1+0x210] ;  /* 0x0002100001147983 */ /* 0x001ee80000300800 */
[----:B------:R-:W3:Y:S01]  /*bbc10*/  LDL.LU R28, [R1+0x218] ;  /* 0x00021800011c7983 */ /* 0x000ee20000300800 */
[----:B--2---:R-:W-:Y:S01]  /*bbc20*/  ISETP.LT.AND P3, PT, R4, c[0x0][0x17c], !P0 ;  /* 0x00005f0004007a0c */ /* 0x004fe20004761270 */
[----:B------:R-:W-:-:S05]  /*bbc30*/  IMAD R4, R16, 0x4, R3 ;  /* 0x0000000410047824 */ /* 0x000fca00078e0203 */
[----:B------:R-:W-:Y:S01]  /*bbc40*/  LEA R26, P6, R4, R0, 0x1 ;  /* 0x00000000041a7211 */ /* 0x000fe200078c08ff */
[----:B------:R-:W-:-:S03]  /*bbc50*/  IMAD R3, R16, 0x4, R4 ;  /* 0x0000000410037824 */ /* 0x000fc600078e0204 */
[----:B------:R-:W-:Y:S02]  /*bbc60*/  LEA.HI.X.SX32 R27, R4, R2, 0x1, P6 ;  /* 0x00000002041b7211 */ /* 0x000fe400030f0eff */
[----:B------:R-:W2:Y:S04]  /*bbc70*/  LDL.LU R4, [R1+0x200] ;  /* 0x0002000001047983 */ /* 0x000ea80000300800 */
[----:B-----5:R0:W-:Y:S02]  /*bbc80*/  @P4 STG.E.U16 [R24.64], R6 ;  /* 0x0000000618004986 */ /* 0x0201e4000c101508 */
[----:B0-----:R-:W-:-:S04]  /*bbc90*/  LEA R24, P6, R3, R0, 0x1 ;  /* 0x0000000003187211 */ /* 0x001fc800078c08ff */
[----:B------:R-:W-:Y:S02]  /*bbca0*/  LEA.HI.X.SX32 R25, R3, R2, 0x1, P6 ;  /* 0x0000000203197211 */ /* 0x000fe400030f0eff */
[----:B--2---:R-:W-:Y:S01]  /*bbcb0*/  ISETP.LT.AND P4, PT, R4, c[0x0][0x17c], !P0 ;  /* 0x00005f0004007a0c */ /* 0x004fe20004781270 */
[----:B------:R-:W-:Y:S02]  /*bbcc0*/  IMAD R4, R16, 0x4, R3 ;  /* 0x0000000410047824 */ /* 0x000fe400078e0203 */
[----:B------:R-:W2:Y:S04]  /*bbcd0*/  LDL.LU R3, [R1+0x204] ;  /* 0x0002040001037983 */ /* 0x000ea80000300800 */
[----:B------:R0:W-:Y:S02]  /*bbce0*/  @P2 STG.E.U16 [R26.64], R29 ;  /* 0x0000001d1a002986 */ /* 0x0001e4000c101508 */
[----:B0-----:R-:W-:-:S04]  /*bbcf0*/  LEA R26, P6, R4, R0, 0x1 ;  /* 0x00000000041a7211 */ /* 0x001fc800078c08ff */
[----:B------:R-:W-:Y:S02]  /*bbd00*/  LEA.HI.X.SX32 R27, R4, R2, 0x1, P6 ;  /* 0x00000002041b7211 */ /* 0x000fe400030f0eff */
[----:B--2---:R-:W-:Y:S01]  /*bbd10*/  ISETP.LT.AND P2, PT, R3, c[0x0][0x17c], !P0 ;  /* 0x00005f0003007a0c */ /* 0x004fe20004741270 */
[----:B------:R-:W-:Y:S02]  /*bbd20*/  IMAD R3, R16, 0x4, R4 ;  /* 0x0000000410037824 */ /* 0x000fe400078e0204 */
[----:B------:R-:W2:Y:S04]  /*bbd30*/  LDL.LU R4, [R1+0x208] ;  /* 0x0002080001047983 */ /* 0x000ea80000300800 */
[----:B---3--:R0:W-:Y:S02]  /*bbd40*/  @P5 STG.E.U16 [R24.64], R7 ;  /* 0x0000000718005986 */ /* 0x0081e4000c101508 */
[----:B0-----:R-:W-:-:S04]  /*bbd50*/  LEA R24, P6, R3, R0, 0x1 ;  /* 0x0000000003187211 */ /* 0x001fc800078c08ff */
[----:B------:R-:W-:Y:S02]  /*bbd60*/  LEA.HI.X.SX32 R25, R3, R2, 0x1, P6 ;  /* 0x0000000203197211 */ /* 0x000fe400030f0eff */
[----:B--2---:R-:W-:Y:S01]  /*bbd70*/  ISETP.LT.AND P5, PT, R4, c[0x0][0x17c], !P0 ;  /* 0x00005f0004007a0c */ /* 0x004fe200047a1270 */
[----:B------:R-:W-:Y:S02]  /*bbd80*/  IMAD R4, R16, 0x4, R3 ;  /* 0x0000000410047824 */ /* 0x000fe400078e0203 */
[----:B------:R-:W2:Y:S04]  /*bbd90*/  LDL.LU R3, [R1+0x20c] ;  /* 0x00020c0001037983 */ /* 0x000ea80000300800 */
[----:B----4-:R0:W-:Y:S04]  /*bbda0*/  @P3 STG.E.U16 [R26.64], R5 ;  /* 0x000000051a003986 */ /* 0x0101e8000c101508 */
[----:B------:R1:W-:Y:S01]  /*bbdb0*/  @P1 STG.E.U16 [R24.64], R9 ;  /* 0x0000000918001986 */ /* 0x0003e2000c101508 */
[----:B0-----:R-:W-:-:S04]  /*bbdc0*/  LEA R26, P6, R4, R0, 0x1 ;  /* 0x00000000041a7211 */ /* 0x001fc800078c08ff */
[----:B------:R-:W-:Y:S02]  /*bbdd0*/  LEA.HI.X.SX32 R27, R4, R2, 0x1, P6 ;  /* 0x00000002041b7211 */ /* 0x000fe400030f0eff */
[----:B------:R-:W-:Y:S02]  /*bbde0*/  ISETP.LT.AND P1, PT, R20, c[0x0][0x17c], !P0 ;  /* 0x00005f0014007a0c */ /* 0x000fe40004721270 */
[----:B------:R-:W3:Y:S04]  /*bbdf0*/  LDL.LU R20, [R1+0x228] ;  /* 0x0002280001147983 */ /* 0x000ee80000300800 */
[----:B------:R-:W-:Y:S01]  /*bbe00*/  @P4 STG.E.U16 [R26.64], R13 ;  /* 0x0000000d1a004986 */ /* 0x000fe2000c101508 */
[----:B--2---:R-:W-:Y:S01]  /*bbe10*/  ISETP.LT.AND P3, PT, R3, c[0x0][0x17c], !P0 ;  /* 0x00005f0003007a0c */ /* 0x004fe20004761270 */
[----:B------:R-:W-:-:S05]  /*bbe20*/  IMAD R3, R16, 0x4, R4 ;  /* 0x0000000410037824 */ /* 0x000fca00078e0204 */
[----:B-1----:R-:W-:Y:S01]  /*bbe30*/  LEA R24, P6, R3, R0, 0x1 ;  /* 0x0000000003187211 */ /* 0x002fe200078c08ff */
[----:B------:R-:W-:-:S03]  /*bbe40*/  IMAD R4, R16, 0x4, R3 ;  /* 0x0000000410047824 */ /* 0x000fc600078e0203 */
[----:B------:R-:W-:Y:S02]  /*bbe50*/  LEA.HI.X.SX32 R25, R3, R2, 0x1, P6 ;  /* 0x0000000203197211 */ /* 0x000fe400030f0eff */
[----:B------:R-:W2:Y:S04]  /*bbe60*/  LDL.LU R3, [R1+0x214] ;  /* 0x0002140001037983 */ /* 0x000ea80000300800 */
[----:B------:R0:W-:Y:S01]  /*bbe70*/  @P2 STG.E.U16 [R24.64], R17 ;  /* 0x0000001118002986 */ /* 0x0001e2000c101508 */
[----:B------:R-:W-:-:S03]  /*bbe80*/  ISETP.LT.AND P2, PT, R28, c[0x0][0x17c], !P0 ;  /* 0x00005f001c007a0c */ /* 0x000fc60004741270 */
[----:B------:R-:W4:Y:S04]  /*bbe90*/  LDL.LU R28, [R1+0x22c] ;  /* 0x00022c00011c7983 */ /* 0x000f280000300800 */
[----:B0-----:R-:W5:Y:S01]  /*bbea0*/  LDL.LU R25, [R1+0x21c] ;  /* 0x00021c0001197983 */ /* 0x001f620000300800 */
[----:B------:R-:W-:-:S04]  /*bbeb0*/  LEA R26, P6, R4, R0, 0x1 ;  /* 0x00000000041a7211 */ /* 0x000fc800078c08ff */
[----:B------:R-:W-:-:S05]  /*bbec0*/  LEA.HI.X.SX32 R27, R4, R2, 0x1, P6 ;  /* 0x00000002041b7211 */ /* 0x000fca00030f0eff */
[----:B------:R0:W-:Y:S01]  /*bbed0*/  @P5 STG.E.U16 [R26.64], R21 ;  /* 0x000000151a005986 */ /* 0x0001e2000c101508 */
[----:B------:R-:W-:Y:S02]  /*bbee0*/  PRMT R8, R6, 0x7632, R8 ;  /* 0x0000763206087816 */ /* 0x000fe40000000008 */
[----:B------:R-:W-:Y:S01]  /*bbef0*/  PRMT R5, R29, 0x7632, R5 ;  /* 0x000076321d057816 */ /* 0x000fe20000000005 */
[----:B------:R-:W3:Y:S04]  /*bbf00*/  LDL.LU R6, [R1+0x32d0] ;  /* 0x0032d00001067983 */ /* 0x000ee80000300800 */
[----:B------:R-:W3:Y:S01]  /*bbf10*/  LDL.LU R29, [R1+0x230] ;  /* 0x00023000011d7983 */ /* 0x000ee20000300800 */
[----:B--2---:R-:W-:Y:S01]  /*bbf20*/  ISETP.LT.AND P4, PT, R3, c[0x0][0x17c], !P0 ;  /* 0x00005f0003007a0c */ /* 0x004fe20004781270 */
[----:B------:R-:W-:-:S04]  /*bbf30*/  IMAD R3, R16, 0x4, R4 ;  /* 0x0000000410037824 */ /* 0x000fc800078e0204 */
[----:B------:R-:W-:Y:S01]  /*bbf40*/  IMAD R4, R16, 0x4, R3 ;  /* 0x0000000410047824 */ /* 0x000fe200078e0203 */
[----:B------:R-:W-:Y:S02]  /*bbf50*/  LEA R24, P6, R3, R0, 0x1 ;  /* 0x0000000003187211 */ /* 0x000fe400078c08ff */
[----:B-----5:R-:W-:Y:S02]  /*bbf60*/  ISETP.LT.AND P5, PT, R25, c[0x0][0x17c], !P0 ;  /* 0x00005f0019007a0c */ /* 0x020fe400047a1270 */
[----:B------:R-:W-:Y:S02]  /*bbf70*/  LEA.HI.X.SX32 R25, R3, R2, 0x1, P6 ;  /* 0x0000000203197211 */ /* 0x000fe400030f0eff */
[----:B0-----:R-:W-:Y:S01]  /*bbf80*/  LEA R26, P6, R4, R0, 0x1 ;  /* 0x00000000041a7211 */ /* 0x001fe200078c08ff */
[----:B------:R-:W-:-:S03]  /*bbf90*/  IMAD R3, R16, 0x4, R4 ;  /* 0x0000000410037824 */ /* 0x000fc600078e0204 */
[----:B------:R-:W-:Y:S02]  /*bbfa0*/  LEA.HI.X.SX32 R27, R4, R2, 0x1, P6 ;  /* 0x00000002041b7211 */ /* 0x000fe400030f0eff */
[----:B------:R-:W2:Y:S04]  /*bbfb0*/  LDL.LU R4, [R1+0x220] ;  /* 0x0002200001047983 */ /* 0x000ea80000300800 */
[----:B------:R-:W-:Y:S04]  /*bbfc0*/  @P3 STG.E.U16 [R24.64], R8 ;  /* 0x0000000818003986 */ /* 0x000fe8000c101508 */
[----:B------:R0:W-:Y:S04]  /*bbfd0*/  @P1 STG.E.U16 [R26.64], R5 ;  /* 0x000000051a001986 */ /* 0x0001e8000c101508 */
[----:B0-----:R-:W5:Y:S01]  /*bbfe0*/  LDL.LU R27, [R1+0x224] ;  /* 0x00022400011b7983 */ /* 0x001f620000300800 */
[----:B------:R-:W-:-:S02]  /*bbff0*/  LEA R24, P6, R3, R0, 0x1 ;  /* 0x0000000003187211 */ /* 0x000fc400078c08ff */
[----:B------:R-:W-:Y:S02]  /*bc000*/  PRMT R5, R7, 0x7632, R5 ;  /* 0x0000763207057816 */ /* 0x000fe40000000005 */
[----:B------:R-:W-:Y:S01]  /*bc010*/  LEA.HI.X.SX32 R25, R3, R2, 0x1, P6 ;  /* 0x0000000203197211 */ /* 0x000fe200030f0eff */
[----:B------:R-:W4:Y:S01]  /*bc020*/  LDL.LU R7, [R1+0x32cc] ;  /* 0x0032cc0001077983 */ /* 0x000f220000300800 */
[----:B------:R-:W-:-:S03]  /*bc030*/  PRMT R8, R5, 0x7632, R8 ;  /* 0x0000763205087816 */ /* 0x000fc60000000008 */
[----:B------:R0:W-:Y:S01]  /*bc040*/  @P4 STG.E.U16 [R24.64], R5 ;  /* 0x0000000518004986 */ /* 0x0001e2000c101508 */
[----:B---3--:R-:W-:-:S03]  /*bc050*/  ISETP.LT.AND P4, PT, R20, c[0x0][0x17c], !P0 ;  /* 0x00005f0014007a0c */ /* 0x008fc60004781270 */
[----:B0-----:R-:W3:Y:S04]  /*bc060*/  LDL.LU R25, [R1+0x234] ;  /* 0x0002340001197983 */ /* 0x001ee80000300800 */
[----:B------:R-:W3:Y:S01]  /*bc070*/  LDL.LU R20, [R1+0x23c] ;  /* 0x00023c0001147983 */ /* 0x000ee20000300800 */
[----:B--2---:R-:W-:Y:S01]  /*bc080*/  ISETP.LT.AND P3, PT, R4, c[0x0][0x17c], !P0 ;  /* 0x00005f0004007a0c */ /* 0x004fe20004761270 */
[----:B------:R-:W-:-:S05]  /*bc090*/  IMAD R4, R16, 0x4, R3 ;  /* 0x0000000410047824 */ /* 0x000fca00078e0203 */
[C---:B------:R-:W-:Y:S02]  /*bc0a0*/  LEA R26, P6, R4.reuse, R0, 0x1 ;  /* 0x00000000041a7211 */ /* 0x040fe400078c08ff */
[----:B-----5:R-:W-:Y:S02]  /*bc0b0*/  ISETP.LT.AND P1, PT, R27, c[0x0][0x17c], !P0 ;  /* 0x00005f001b007a0c */ /* 0x020fe40004721270 */
[----:B------:R-:W-:-:S05]  /*bc0c0*/  LEA.HI.X.SX32 R27, R4, R2, 0x1, P6 ;  /* 0x00000002041b7211 */ /* 0x000fca00030f0eff */
[----:B------:R0:W-:Y:S01]  /*bc0d0*/  @P2 STG.E.U16 [R26.64], R8 ;  /* 0x000000081a002986 */ /* 0x0001e2000c101508 */
[----:B----4-:R-:W-:-:S03]  /*bc0e0*/  ISETP.LT.AND P2, PT, R28, c[0x0][0x17c], !P0 ;  /* 0x00005f001c007a0c */ /* 0x010fc60004741270 */
[----:B------:R-:W2:Y:S01]  /*bc0f0*/  LDL.LU R28, [R1+0x240] ;  /* 0x00024000011c7983 */ /* 0x000ea20000300800 */
[----:B------:R-:W-:Y:S01]  /*bc100*/  IMAD R3, R16, 0x4, R4 ;  /* 0x0000000410037824 */ /* 0x000fe200078e0204 */
[----:B------:R-:W-:-:S03]  /*bc110*/  PRMT R12, R9, 0x7632, R12 ;  /* 0x00007632090c7816 */ /* 0x000fc6000000000c */
[C---:B------:R-:W-:Y:S01]  /*bc120*/  IMAD R9, R16.reuse, 0x4, R3 ;  /* 0x0000000410097824 */ /* 0x040fe200078e0203 */
[----:B------:R-:W-:Y:S02]  /*bc130*/  LEA R4, P6, R3, R0, 0x1 ;  /* 0x0000000003047211 */ /* 0x000fe400078c08ff */
[----:B------:R-:W-:Y:S01]  /*bc140*/  PRMT R13, R13, 0x7632, R13 ;  /* 0x000076320d0d7816 */ /* 0x000fe2000000000d */
[----:B0-----:R-:W4:Y:S01]  /*bc150*/  LDL.LU R27, [R1+0x18] ;  /* 0x00001800011b7983 */ /* 0x001f220000300800 */
[----:B------:R-:W-:Y:S02]  /*bc160*/  LEA.HI.X.SX32 R5, R3, R2, 0x1, P6 ;  /* 0x0000000203057211 */ /* 0x000fe400030f0eff */
[C---:B------:R-:W-:Y:S01]  /*bc170*/  LEA R8, P6, R9.reuse, R0, 0x1 ;  /* 0x0000000009087211 */ /* 0x040fe200078c08ff */
[----:B------:R-:W-:Y:S01]  /*bc180*/  IMAD R3, R16, 0x4, R9 ;  /* 0x0000000410037824 */ /* 0x000fe200078e0209 */
[----:B------:R-:W5:Y:S02]  /*bc190*/  LDL.LU R26, [R1+0x244] ;  /* 0x00024400011a7983 */ /* 0x000f640000300800 */
[----:B------:R-:W-:-:S02]  /*bc1a0*/  LEA.HI.X.SX32 R9, R9, R2, 0x1, P6 ;  /* 0x0000000209097211 */ /* 0x000fc400030f0eff */
[----:B------:R-:W-:Y:S01]  /*bc1b0*/  @P5 STG.E.U16 [R4.64], R12 ;  /* 0x0000000c04005986 */ /* 0x000fe2000c101508 */
[----:B------:R-:W-:-:S03]  /*bc1c0*/  ISETP.LT.AND P5, PT, R29, c[0x0][0x17c], !P0 ;  /* 0x00005f001d007a0c */ /* 0x000fc600047a1270 */
[----:B------:R-:W4:Y:S04]  /*bc1d0*/  LDL.LU R29, [R1+0x248] ;  /* 0x00024800011d7983 */ /* 0x000f280000300800 */
[----:B------:R-:W4:Y:S04]  /*bc1e0*/  LDL.LU R24, [R1+0x8] ;  /* 0x0000080001187983 */ /* 0x000f280000300800 */
[----:B------:R0:W-:Y:S04]  /*bc1f0*/  @P3 STG.E.U16 [R8.64], R13 ;  /* 0x0000000d08003986 */ /* 0x0001e8000c101508 */
[----:B0-----:R-:W4:Y:S01]  /*bc200*/  LDL.LU R13, [R1+0x28] ;  /* 0x00002800010d7983 */ /* 0x001f220000300800 */
[----:B------:R-:W-:Y:S01]  /*bc210*/  IMAD R12, R16, 0x4, R3 ;  /* 0x00000004100c7824 */ /* 0x000fe200078e0203 */
[----:B------:R-:W-:-:S02]  /*bc220*/  LEA R4, P6, R3, R0, 0x1 ;  /* 0x0000000003047211 */ /* 0x000fc400078c08ff */
[----:B------:R-:W-:Y:S02]  /*bc230*/  PRMT R17, R17, 0x7632, R17 ;  /* 0x0000763211117816 */ /* 0x000fe40000000011 */
[----:B------:R-:W-:Y:S02]  /*bc240*/  LEA.HI.X.SX32 R5, R3, R2, 0x1, P6 ;  /* 0x0000000203057211 */ /* 0x000fe400030f0eff */
[----:B------:R-:W-:Y:S01]  /*bc250*/  LEA R8, P6, R12, R0, 0x1 ;  /* 0x000000000c087211 */ /* 0x000fe200078c08ff */
[----:B------:R-:W-:Y:S01]  /*bc260*/  IMAD R3, R16, 0x4, R12 ;  /* 0x0000000410037824 */ /* 0x000fe200078e020c */
[----:B------:R-:W-:Y:S02]  /*bc270*/  PRMT R21, R21, 0x7632, R21 ;  /* 0x0000763215157816 */ /* 0x000fe40000000015 */
[----:B------:R-:W-:Y:S01]  /*bc280*/  LEA.HI.X.SX32 R9, R12, R2, 0x1, P6 ;  /* 0x000000020c097211 */ /* 0x000fe200030f0eff */
[----:B------:R0:W-:Y:S01]  /*bc290*/  @P1 STG.E.U16 [R4.64], R17 ;  /* 0x0000001104001986 */ /* 0x0001e2000c101508 */
[----:B---3--:R-:W-:-:S03]  /*bc2a0*/  ISETP.LT.AND P3, PT, R25, c[0x0][0x17c], !P0 ;  /* 0x00005f0019007a0c */ /* 0x008fc60004761270 */
[----:B------:R-:W3:Y:S04]  /*bc2b0*/  LDL.LU R25, [R1+0x250] ;  /* 0x0002500001197983 */ /* 0x000ee80000300800 */
[----:B------:R1:W-:Y:S01]  /*bc2c0*/  @P4 STG.E.U16 [R8.64], R21 ;  /* 0x0000001508004986 */ /* 0x0003e2000c101508 */
[C---:B0-----:R-:W-:Y:S02]  /*bc2d0*/  LEA R4, P1, R3.reuse, R0, 0x1 ;  /* 0x0000000003047211 */ /* 0x041fe400078208ff */
[----:B------:R-:W-:Y:S02]  /*bc2e0*/  ISETP.LT.AND P4, PT, R20, c[0x0][0x17c], !P0 ;  /* 0x00005f0014007a0c */ /* 0x000fe40004781270 */
[----:B------:R-:W-:Y:S01]  /*bc2f0*/  LEA.HI.X.SX32 R5, R3, R2, 0x1, P1 ;  /* 0x0000000203057211 */ /* 0x000fe200008f0eff */
[----:B-1----:R-:W3:Y:S04]  /*bc300*/  LDL.LU R21, [R1+0x24c] ;  /* 0x00024c0001157983 */ /* 0x002ee80000300800 */
[----:B------:R-:W3:Y:S04]  /*bc310*/  LDL.LU R17, [R1+0x254] ;  /* 0x0002540001117983 */ /* 0x000ee80000300800 */
[----:B------:R-:W3:Y:S01]  /*bc320*/  LDL.LU R20, [R1+0x258] ;  /* 0x0002580001147983 */ /* 0x000ee20000300800 */
[----:B--2---:R-:W-:-:S03]  /*bc330*/  ISETP.LT.AND P1, PT, R28, c[0x0][0x17c], !P0 ;  /* 0x00005f001c007a0c */ /* 0x004fc60004721270 */
[----:B------:R-:W2:Y:S01]  /*bc340*/  LDL.LU R28, [R1+0x25c] ;  /* 0x00025c00011c7983 */ /* 0x000ea20000300800 */
[----:B------:R-:W-:-:S04]  /*bc350*/  IMAD R12, R16, 0x4, R3 ;  /* 0x00000004100c7824 */ /* 0x000fc800078e0203 */
[----:B------:R-:W-:Y:S01]  /*bc360*/  IMAD R3, R16, 0x4, R12 ;  /* 0x0000000410037824 */ /* 0x000fe200078e020c */
[----:B------:R-:W-:-:S04]  /*bc370*/  LEA R8, P6, R12, R0, 0x1 ;  /* 0x000000000c087211 */ /* 0x000fc800078c08ff */
[----:B------:R-:W-:Y:S01]  /*bc380*/  LEA.HI.X.SX32 R9, R12, R2, 0x1, P6 ;  /* 0x000000020c097211 */ /* 0x000fe200030f0eff */
[----:B------:R-:W-:Y:S01]  /*bc390*/  IMAD R12, R16, 0x4, R3 ;  /* 0x00000004100c7824 */ /* 0x000fe200078e0203 */
[----:B----4-:R0:W-:Y:S04]  /*bc3a0*/  @P2 STG.E.U16 [R4.64], R13 ;  /* 0x0000000d04002986 */ /* 0x0101e8000c101508 */
[----:B------:R1:W-:Y:S01]  /*bc3b0*/  @P5 STG.E.U16 [R8.64], R27 ;  /* 0x0000001b08005986 */ /* 0x0003e2000c101508 */
[----:B0-----:R-:W-:-:S04]  /*bc3c0*/  LEA R4, P2, R3, R0, 0x1 ;  /* 0x0000000003047211 */ /* 0x001fc800078408ff */
[----:B------:R-:W-:Y:S01]  /*bc3d0*/  LEA.HI.X.SX32 R5, R3, R2, 0x1, P2 ;  /* 0x0000000203057211 */ /* 0x000fe200010f0eff */
[----:B------:R-:W-:Y:S01]  /*bc3e0*/  IMAD R3, R16, 0x4, R12 ;  /* 0x0000000410037824 */ /* 0x000fe200078e020c */
[----:B-1----:R-:W-:-:S03]  /*bc3f0*/  LEA R8, P6, R12, R0, 0x1 ;  /* 0x000000000c087211 */ /* 0x002fc600078c08ff */
[----:B------:R0:W-:Y:S01]  /*bc400*/  @P3 STG.E.U16 [R4.64], R24 ;  /* 0x0000001804003986 */ /* 0x0001e2000c101508 */
[----:B------:R-:W-:Y:S01]  /*bc410*/  LEA.HI.X.SX32 R9, R12, R2, 0x1, P6 ;  /* 0x000000020c097211 */ /* 0x000fe200030f0eff */
[----:B------:R-:W-:Y:S01]  /*bc420*/  IMAD R12, R16, 0x4, R3 ;  /* 0x00000004100c7824 */ /* 0x000fe200078e0203 */
[----:B-----5:R-:W-:Y:S02]  /*bc430*/  ISETP.LT.AND P2, PT, R26, c[0x0][0x17c], !P0 ;  /* 0x00005f001a007a0c */ /* 0x020fe40004741270 */
[----:B------:R-:W-:Y:S01]  /*bc440*/  ISETP.LT.AND P5, PT, R29, c[0x0][0x17c], !P0 ;  /* 0x00005f001d007a0c */ /* 0x000fe200047a1270 */
[----:B------:R-:W4:Y:S04]  /*bc450*/  LDL.LU R26, [R1+0x260] ;  /* 0x00026000011a7983 */ /* 0x000f280000300800 */
[----:B------:R-:W5:Y:S01]  /*bc460*/  LDL.LU R29, [R1+0x264] ;  /* 0x00026400011d7983 */ /* 0x000f620000300800 */
[----:B0-----:R-:W-:-:S04]  /*bc470*/  LEA R4, P3, R3, R0, 0x1 ;  /* 0x0000000003047211 */ /* 0x001fc800078608ff */
[----:B------:R-:W-:Y:S01]  /*bc480*/  LEA.HI.X.SX32 R5, R3, R2, 0x1, P3 ;  /* 0x0000000203057211 */ /* 0x000fe200018f0eff */
[----:B------:R-:W-:Y:S01]  /*bc490*/  IMAD R3, R16, 0x4, R12 ;  /* 0x0000000410037824 */ /* 0x000fe200078e020c */
[----:B------:R0:W-:Y:S04]  /*bc4a0*/  @P4 STG.E.U16 [R8.64], R6 ;  /* 0x0000000608004986 */ /* 0x0001e8000c101508 */
[----:B------:R1:W-:Y:S01]  /*bc4b0*/  @P1 STG.E.U16 [R4.64], R10 ;  /* 0x0000000a04001986 */ /* 0x0003e2000c101508 */
[CC--:B0-----:R-:W-:Y:S02]  /*bc4c0*/  LEA R8, P6, R12.reuse, R0.reuse, 0x1 ;  /* 0x000000000c087211 */ /* 0x0c1fe400078c08ff */
[----:B-1----:R-:W-:Y:S02]  /*bc4d0*/  LEA R4, P1, R3, R0, 0x1 ;  /* 0x0000000003047211 */ /* 0x002fe400078208ff */
[----:B------:R-:W-:-:S02]  /*bc4e0*/  LEA.HI.X.SX32 R9, R12, R2, 0x1, P6 ;  /* 0x000000020c097211 */ /* 0x000fc400030f0eff */
[----:B------:R-:W-:Y:S02]  /*bc4f0*/  LEA.HI.X.SX32 R5, R3, R2, 0x1, P1 ;  /* 0x0000000203057211 */ /* 0x000fe400008f0eff */
[----:B---3--:R-:W-:Y:S01]  /*bc500*/  ISETP.LT.AND P3, PT, R25, c[0x0][0x17c], !P0 ;  /* 0x00005f0019007a0c */ /* 0x008fe20004761270 */
[----:B------:R0:W-:Y:S01]  /*bc510*/  @P2 STG.E.U16 [R8.64], R14 ;  /* 0x0000000e08002986 */ /* 0x0001e2000c101508 */
[----:B------:R-:W-:-:S03]  /*bc520*/  ISETP.LT.AND P2, PT, R20, c[0x0][0x17c], !P0 ;  /* 0x00005f0014007a0c */ /* 0x000fc60004741270 */
[----:B------:R-:W3:Y:S04]  /*bc530*/  LDL.LU R25, [R1+0x268] ;  /* 0x0002680001197983 */ /* 0x000ee80000300800 */
[----:B------:R1:W-:Y:S04]  /*bc540*/  @P5 STG.E.U16 [R4.64], R18 ;  /* 0x0000001204005986 */ /* 0x0003e8000c101508 */
[----:B------:R-:W3:Y:S01]  /*bc550*/  LDL.LU R20, [R1+0x26c] ;  /* 0x00026c0001147983 */ /* 0x000ee20000300800 */
[----:B--2---:R-:W-:-:S03]  /*bc560*/  ISETP.LT.AND P5, PT, R28, c[0x0][0x17c], !P0 ;  /* 0x00005f001c007a0c */ /* 0x004fc600047a1270 */
[----:B------:R-:W2:Y:S01]  /*bc570*/  LDL.LU R28, [R1+0x270] ;  /* 0x00027000011c7983 */ /* 0x000ea20000300800 */
[----:B------:R-:W-:Y:S01]  /*bc580*/  IMAD R12, R16, 0x4, R3 ;  /* 0x00000004100c7824 */ /* 0x000fe200078e0203 */
[----:B------:R-:W-:-:S04]  /*bc590*/  ISETP.LT.AND P4, PT, R21, c[0x0][0x17c], !P0 ;  /* 0x00005f0015007a0c */ /* 0x000fc80004781270 */
[----:B0-----:R-:W-:Y:S01]  /*bc5a0*/  LEA R8, P6, R12, R0, 0x1 ;  /* 0x000000000c087211 */ /* 0x001fe200078c08ff */
[----:B------:R-:W-:-:S03]  /*bc5b0*/  IMAD R3, R16, 0x4, R12 ;  /* 0x0000000410037824 */ /* 0x000fc600078e020c */
[----:B------:R-:W-:Y:S02]  /*bc5c0*/  LEA.HI.X.SX32 R9, R12, R2, 0x1, P6 ;  /* 0x000000020c097211 */ /* 0x000fe400030f0eff */
[----:B-1----:R-:W-:-:S03]  /*bc5d0*/  LEA R4, P6, R3, R0, 0x1 ;  /* 0x0000000003047211 */ /* 0x002fc600078c08ff */
[----:B------:R0:W-:Y:S01]  /*bc5e0*/  @P4 STG.E.U16 [R8.64], R22 ;  /* 0x0000001608004986 */ /* 0x0001e2000c101508 */
[----:B------:R-:W-:Y:S02]  /*bc5f0*/  ISETP.LT.AND P1, PT, R17, c[0x0][0x17c], !P0 ;  /* 0x00005f0011007a0c */ /* 0x000fe40004721270 */
[----:B------:R-:W-:Y:S02]  /*bc600*/  LEA.HI.X.SX32 R5, R3, R2, 0x1, P6 ;  /* 0x0000000203057211 */ /* 0x000fe400030f0eff */
[----:B------:R-:W-:Y:S01]  /*bc610*/  PRMT R6, R13, 0x7632, R6 ;  /* 0x000076320d067816 */ /* 0x000fe20000000006 */
[----:B0-----:R-:W-:-:S04]  /*bc620*/  IMAD R9, R16, 0x4, R3 ;  /* 0x0000000410097824 */ /* 0x001fc800078e0203 */
[C---:B------:R-:W-:Y:S01]  /*bc630*/  IMAD R3, R16.reuse, 0x4, R9 ;  /* 0x0000000410037824 */ /* 0x040fe200078e0209 */
[----:B------:R-:W-:Y:S01]  /*bc640*/  LEA R8, P6, R9, R0, 0x1 ;  /* 0x0000000009087211 */ /* 0x000fe200078c08ff */
[----:B------:R0:W-:Y:S01]  /*bc650*/  @P3 STG.E.U16 [R4.64], R6 ;  /* 0x0000000604003986 */ /* 0x0001e2000c101508 */
[----:B------:R-:W-:Y:S02]  /*bc660*/  PRMT R10, R27, 0x7632, R10 ;  /* 0x000076321b0a7816 */ /* 0x000fe4000000000a */
[----:B------:R-:W-:Y:S01]  /*bc670*/  LEA.HI.X.SX32 R9, R9, R2, 0x1, P6 ;  /* 0x0000000209097211 */ /* 0x000fe200030f0eff */
[----:B------:R-:W-:Y:S01]  /*bc680*/  IMAD R12, R16, 0x4, R3 ;  /* 0x00000004100c7824 */ /* 0x000fe200078e0203 */
[----:B0-----:R-:W-:-:S03]  /*bc690*/  LEA R4, P6, R3, R0, 0x1 ;  /* 0x0000000003047211 */ /* 0x001fc600078c08ff */
[----:B------:R0:W-:Y:S01]  /*bc6a0*/  @P1 STG.E.U16 [R8.64], R10 ;  /* 0x0000000a08001986 */ /* 0x0001e2000c101508 */
[----:B------:R-:W-:Y:S02]  /*bc6b0*/  PRMT R6, R24, 0x7632, R6 ;  /* 0x0000763218067816 */ /* 0x000fe40000000006 */
[----:B------:R-:W-:-:S05]  /*bc6c0*/  LEA.HI.X.SX32 R5, R3, R2, 0x1, P6 ;  /* 0x0000000203057211 */ /* 0x000fca00030f0eff */
[----:B------:R1:W-:Y:S01]  /*bc6d0*/  @P2 STG.E.U16 [R4.64], R6 ;  /* 0x0000000604002986 */ /* 0x0003e2000c101508 */
[C---:B0-----:R-:W-:Y:S02]  /*bc6e0*/  LEA R8, P6, R12.reuse, R0, 0x1 ;  /* 0x000000000c087211 */ /* 0x041fe400078c08ff */
[----:B-----5:R-:W-:Y:S02]  /*bc6f0*/  ISETP.LT.AND P3, PT, R29, c[0x0][0x17c], !P0 ;  /* 0x00005f001d007a0c */ /* 0x020fe40004761270 */
[----:B------:R-:W5:Y:S01]  /*bc700*/  LDL.LU R29, [R1+0x274] ;  /* 0x00027400011d7983 */ /* 0x000f620000300800 */
[----:B------:R-:W-:Y:S02]  /*bc710*/  LEA.HI.X.SX32 R9, R12, R2, 0x1, P6 ;  /* 0x000000020c097211 */ /* 0x000fe400030f0eff */
[----:B-1----:R-:W-:Y:S01]  /*bc720*/  PRMT R5, R6, 0x7632, R5 ;  /* 0x0000763206057816 */ /* 0x002fe20000000005 */
[----:B------:R-:W5:Y:S04]  /*bc730*/  LDL.LU R27, [R1+0x278] ;  /* 0x00027800011b7983 */ /* 0x000f680000300800 */
[----:B------:R-:W5:Y:S04]  /*bc740*/  LDL.LU R24, [R1+0x27c] ;  /* 0x00027c0001187983 */ /* 0x000f680000300800 */
[----:B------:R0:W-:Y:S01]  /*bc750*/  @P5 STG.E.U16 [R8.64], R5 ;  /* 0x0000000508005986 */ /* 0x0001e2000c101508 */
[----:B--2---:R-:W-:-:S03]  /*bc760*/  ISETP.LT.AND P5, PT, R28, c[0x0][0x17c], !P0 ;  /* 0x00005f001c007a0c */ /* 0x004fc600047a1270 */
[----:B------:R-:W2:Y:S01]  /*bc770*/  LDL.LU R28, [R1+0x280] ;  /* 0x00028000011c7983 */ /* 0x000ea20000300800 */
[----:B------:R-:W-:Y:S01]  /*bc780*/  IMAD R3, R16, 0x4, R12 ;  /* 0x0000000410037824 */ /* 0x000fe200078e020c */
[----:B----4-:R-:W-:Y:S02]  /*bc790*/  ISETP.LT.AND P4, PT, R26, c[0x0][0x17c], !P0 ;  /* 0x00005f001a007a0c */ /* 0x010fe40004781270 */
[----:B---3--:R-:W-:Y:S01]  /*bc7a0*/  ISETP.LT.AND P1, PT, R25, c[0x0][0x17c], !P0 ;  /* 0x00005f0019007a0c */ /* 0x008fe20004721270 */
[----:B------:R-:W3:Y:S01]  /*bc7b0*/  LDL.LU R13, [R1+0x284] ;  /* 0x00028400010d7983 */ /* 0x000ee20000300800 */
[C---:B------:R-:W-:Y:S01]  /*bc7c0*/  LEA R4, P6, R3.reuse, R0, 0x1 ;  /* 0x0000000003047211 */ /* 0x040fe200078c08ff */
[----:B------:R-:W-:Y:S02]  /*bc7d0*/  IMAD R6, R16, 0x4, R3 ;  /* 0x0000000410067824 */ /* 0x000fe400078e0203 */
[----:B------:R-:W4:Y:S01]  /*bc7e0*/  LDL.LU R25, [R1+0x2c] ;  /* 0x00002c0001197983 */ /* 0x000f220000300800 */
[----:B0-----:R-:W-:-:S02]  /*bc7f0*/  LEA.HI.X.SX32 R5, R3, R2, 0x1, P6 ;  /* 0x0000000203057211 */ /* 0x001fc400030f0eff */
[----:B------:R-:W-:Y:S01]  /*bc800*/  PRMT R10, R10, 0x7632, R10 ;  /* 0x000076320a0a7816 */ /* 0x000fe2000000000a */
[----:B------:R-:W-:Y:S01]  /*bc810*/  IMAD R3, R16, 0x4, R6 ;  /* 0x0000000410037824 */ /* 0x000fe200078e0206 */
[----:B------:R-:W-:Y:S02]  /*bc820*/  ISETP.LT.AND P2, PT, R20, c[0x0][0x17c], !P0 ;  /* 0x00005f0014007a0c */ /* 0x000fe40004741270 */
[----:B------:R-:W3:Y:S01]  /*bc830*/  LDL.LU R20, [R1+0x1c] ;  /* 0x00001c0001147983 */ /* 0x000ee20000300800 */
[----:B------:R-:W-:Y:S02]  /*bc840*/  LEA R8, P6, R6, R0, 0x1 ;  /* 0x0000000006087211 */ /* 0x000fe400078c08ff */
[----:B------:R-:W-:Y:S01]  /*bc850*/  PRMT R14, R14, 0x7632, R14 ;  /* 0x000076320e0e7816 */ /* 0x000fe2000000000e */
[----:B------:R0:W-:Y:S01]  /*bc860*/  @P4 STG.E.U16 [R4.64], R10 ;  /* 0x0000000a04004986 */ /* 0x0001e2000c101508 */
[----:B------:R-:W-:Y:S01]  /*bc870*/  LEA.HI.X.SX32 R9, R6, R2, 0x1, P6 ;  /* 0x0000000206097211 */ /* 0x000fe200030f0eff */
[----:B------:R-:W-:-:S02]  /*bc880*/  IMAD R6, R16, 0x4, R3 ;  /* 0x0000000410067824 */ /* 0x000fc400078e0203 */
[----:B------:R-:W3:Y:S01]  /*bc890*/  LDL.LU R26, [R1+0x288] ;  /* 0x00028800011a7983 */ /* 0x000ee20000300800 */
[----:B------:R-:W-:-:S03]  /*bc8a0*/  PRMT R18, R18, 0x7632, R18 ;  /* 0x0000763212127816 */ /* 0x000fc60000000012 */
[----:B------:R1:W-:Y:S01]  /*bc8b0*/  @P3 STG.E.U16 [R8.64], R14 ;  /* 0x0000000e08003986 */ /* 0x0003e2000c101508 */
[----:B0-----:R-:W-:-:S04]  /*bc8c0*/  LEA R4, P6, R3, R0, 0x1 ;  /* 0x0000000003047211 */ /* 0x001fc800078c08ff */
[----:B------:R-:W-:Y:S02]  /*bc8d0*/  LEA.HI.X.SX32 R5, R3, R2, 0x1, P6 ;  /* 0x0000000203057211 */ /* 0x000fe400030f0eff */
[----:B-1----:R-:W-:Y:S02]  /*bc8e0*/  LEA R8, P6, R6, R0, 0x1 ;  /* 0x0000000006087211 */ /* 0x002fe400078c08ff */
[----:B------:R-:W-:Y:S02]  /*bc8f0*/  PRMT R22, R22, 0x7632, R22 ;  /* 0x0000763216167816 */ /* 0x000fe40000000016 */
[----:B------:R-:W-:Y:S01]  /*bc900*/  LEA.HI.X.SX32 R9, R6, R2, 0x1, P6 ;  /* 0x0000000206097211 */ /* 0x000fe200030f0eff */
[----:B------:R0:W-:Y:S04]  /*bc910*/  @P1 STG.E.U16 [R4.64], R18 ;  /* 0x0000001204001986 */ /* 0x0001e8000c101508 */
[----:B------:R1:W-:Y:S01]  /*bc920*/  @P2 STG.E.U16 [R8.64], R22 ;  /* 0x0000001608002986 */ /* 0x0003e2000c101508 */
[----:B-----5:R-:W-:-:S03]  /*bc930*/  ISETP.LT.AND P4, PT, R29, c[0x0][0x17c], !P0 ;  /* 0x00005f001d007a0c */ /* 0x020fc60004781270 */
[----:B------:R-:W5:Y:S01]  /*bc940*/  LDL.LU R29, [R1+0xc] ;  /* 0x00000c00011d7983 */ /* 0x000f620000300800 */
[----:B------:R-:W-:-:S03]  /*bc950*/  ISETP.LT.AND P3, PT, R27, c[0x0][0x17c], !P0 ;  /* 0x00005f001b007a0c */ /* 0x000fc60004761270 */
[----:B------:R-:W5:Y:S01]  /*bc960*/  LDL.LU R17, [R1+0x28c] ;  /* 0x00028c0001117983 */ /* 0x000f620000300800 */
[----:B------:R-:W-:-:S03]  /*bc970*/  ISETP.LT.AND P1, PT, R24, c[0x0][0x17c], !P0 ;  /* 0x00005f0018007a0c */ /* 0x000fc60004721270 */
[----:B------:R-:W5:Y:S04]  /*bc980*/  LDL.LU R27, [R1+0x290] ;  /* 0x00029000011b7983 */ /* 0x000f680000300800 */
[----:B------:R-:W5:Y:S01]  /*bc990*/  LDL.LU R24, [R1+0x294] ;  /* 0x0002940001187983 */ /* 0x000f620000300800 */
[----:B--2---:R-:W-:-:S03]  /*bc9a0*/  ISETP.LT.AND P2, PT, R28, c[0x0][0x17c], !P0 ;  /* 0x00005f001c007a0c */ /* 0x004fc60004741270 */
[----:B------:R-:W2:Y:S01]  /*bc9b0*/  LDL.LU R28, [R1+0x298] ;  /* 0x00029800011c7983 */ /* 0x000ea20000300800 */
[----:B------:R-:W-:-:S03]  /*bc9c0*/  IMAD R3, R16, 0x4, R6 ;  /* 0x0000000410037824 */ /* 0x000fc600078e0206 */
[----:B------:R-:W2:Y:S01]  /*bc9d0*/  LDL.LU R12, [R1+0x29c] ;  /* 0x00029c00010c7983 */ /* 0x000ea20000300800 */
[----:B------:R-:W-:Y:S01]  /*bc9e0*/  IMAD R6, R16, 0x4, R3 ;  /* 0x0000000410067824 */ /* 0x000fe200078e0203 */
[----:B0-----:R-:W-:-:S04]  /*bc9f0*/  LEA R4, P6, R3, R0, 0x1 ;  /* 0x0000000003047211 */ /* 0x001fc800078c08ff */
[----:B------:R-:W-:Y:S01]  /*bca00*/  LEA.HI.X.SX32 R5, R3, R2, 0x1, P6 ;  /* 0x0000000203057211 */ /* 0x000fe200030f0eff */
[----:B------:R-:W-:Y:S01]  /*bca10*/  IMAD R3, R16, 0x4, R6 ;  /* 0x0000000410037824 */ /* 0x000fe200078e0206 */
[----:B-1----:R-:W-:-:S03]  /*bca20*/  LEA R8, P6, R6, R0, 0x1 ;  /* 0x0000000006087211 */ /* 0x002fc600078c08ff */
[----:B----4-:R0:W-:Y:S01]  /*bca30*/  @P5 STG.E.U16 [R4.64], R25 ;  /* 0x0000001904005986 */ /* 0x0101e2000c101508 */
[----:B------:R-:W-:Y:S02]  /*bca40*/  LEA.HI.X.SX32 R9, R6, R2, 0x1, P6 ;  /* 0x0000000206097211 */ /* 0x000fe400030f0eff */
[----:B---3--:R-:W-:Y:S01]  /*bca50*/  ISETP.LT.AND P5, PT, R13, c[0x0][0x17c], !P0 ;  /* 0x00005f000d007a0c */ /* 0x008fe200047a1270 */
[----:B------:R-:W-:Y:S02]  /*bca60*/  IMAD R13, R16, 0x4, R3 ;  /* 0x00000004100d7824 */ /* 0x000fe400078e0203 */
[----:B------:R1:W-:Y:S01]  /*bca70*/  @P4 STG.E.U16 [R8.64], R20 ;  /* 0x0000001408004986 */ /* 0x0003e2000c101508 */
[----:B0-----:R-:W-:-:S04]  /*bca80*/  LEA R4, P6, R3, R0, 0x1 ;  /* 0x0000000003047211 */ /* 0x001fc800078c08ff */
[----:B------:R-:W-:Y:S01]  /*bca90*/  LEA.HI.X.SX32 R5, R3, R2, 0x1, P6 ;  /* 0x0000000203057211 */ /* 0x000fe200030f0eff */
[----:B------:R-:W-:Y:S01]  /*bcaa0*/  IMAD R3, R16, 0x4, R13 ;  /* 0x0000000410037824 */ /* 0x000fe200078e020d */
[----:B-1----:R-:W-:-:S04]  /*bcab0*/  LEA R8, P6, R13, R0, 0x1 ;  /* 0x000000000d087211 */ /* 0x002fc800078c08ff */
[----:B------:R-:W-:Y:S01]  /*bcac0*/  LEA.HI.X.SX32 R9, R13, R2, 0x1, P6 ;  /* 0x000000020d097211 */ /* 0x000fe200030f0eff */
[----:B------:R-:W-:Y:S01]  /*bcad0*/  IMAD R13, R16, 0x4, R3 ;  /* 0x00000004100d7824 */ /* 0x000fe200078e0203 */
[----:B------:R-:W-:Y:S02]  /*bcae0*/  ISETP.LT.AND P4, PT, R26, c[0x0][0x17c], !P0 ;  /* 0x00005f001a007a0c */ /* 0x000fe40004781270 */
[----:B------:R-:W3:Y:S04]  /*bcaf0*/  LDL.LU R26, [R1+0x2a0] ;  /* 0x0002a000011a7983 */ /* 0x000ee80000300800 */
[----:B-----5:R0:W-:Y:S04]  /*bcb00*/  @P3 STG.E.U16 [R4.64], R29 ;  /* 0x0000001d04003986 */ /* 0x0201e8000c101508 */
[----:B------:R1:W-:Y:S01]  /*bcb10*/  @P1 STG.E.U16 [R8.64], R7 ;  /* 0x0000000708001986 */ /* 0x0003e2000c101508 */
[----:B0-----:R-:W-:-:S04]  /*bcb20*/  LEA R4, P6, R3, R0, 0x1 ;  /* 0x0000000003047211 */ /* 0x001fc800078c08ff */
[----:B------:R-:W-:Y:S02]  /*bcb30*/  LEA.HI.X.SX32 R5, R3, R2, 0x1, P6 ;  /* 0x0000000203057211 */ /* 0x000fe400030f0eff */
[----:B-1----:R-:W-:-:S04]  /*bcb40*/  LEA R8, P6, R13, R0, 0x1 ;  /* 0x000000000d087211 */ /* 0x002fc800078c08ff */
[----:B------:R-:W-:Y:S01]  /*bcb50*/  LEA.HI.X.SX32 R9, R13, R2, 0x1, P6 ;  /* 0x000000020d097211 */ /* 0x000fe200030f0eff */
[----:B------:R0:W-:Y:S01]  /*bcb60*/  @P2 STG.E.U16 [R4.64], R11 ;  /* 0x0000000b04002986 */ /* 0x0001e2000c101508 */
[----:B------:R-:W-:Y:S02]  /*bcb70*/  ISETP.LT.AND P2, PT, R24, c[0x0][0x17c], !P0 ;  /* 0x00005f0018007a0c */ /* 0x000fe40004741270 */
[----:B------:R-:W-:Y:S01]  /*bcb80*/  ISETP.LT.AND P1, PT, R27, c[0x0][0x17c], !P0 ;  /* 0x00005f001b007a0c */ /* 0x000fe20004721270 */
[----:B------:R-:W4:Y:S04]  /*bcb90*/  LDL.LU R24, [R1+0x2a4] ;  /* 0x0002a40001187983 */ /* 0x000f280000300800 */
[----:B------:R1:W-:Y:S04]  /*bcba0*/  @P5 STG.E.U16 [R8.64], R15 ;  /* 0x0000000f08005986 */ /* 0x0003e8000c101508 */
[----:B------:R-:W5:Y:S01]  /*bcbb0*/  LDL.LU R27, [R1+0x2a8] ;  /* 0x0002a800011b7983 */ /* 0x000f620000300800 */
[----:B--2---:R-:W-:-:S03]  /*bcbc0*/  ISETP.LT.AND P5, PT, R28, c[0x0][0x17c], !P0 ;  /* 0x00005f001c007a0c */ /* 0x004fc600047a1270 */
[----:B------:R-:W2:Y:S01]  /*bcbd0*/  LDL.LU R28, [R1+0x238] ;  /* 0x00023800011c7983 */ /* 0x000ea20000300800 */
[----:B------:R-:W-:Y:S01]  /*bcbe0*/  IMAD R3, R16, 0x4, R13 ;  /* 0x0000000410037824 */ /* 0x000fe200078e020d */
[----:B------:R-:W-:-:S03]  /*bcbf0*/  ISETP.LT.AND P3, PT, R17, c[0x0][0x17c], !P0 ;  /* 0x00005f0011007a0c */ /* 0x000fc60004761270 */
[----:B------:R-:W-:Y:S01]  /*bcc00*/  IMAD R13, R16, 0x4, R3 ;  /* 0x00000004100d7824 */ /* 0x000fe200078e0203 */
[----:B0-----:R-:W-:-:S03]  /*bcc10*/  LEA R4, P6, R3, R0, 0x1 ;  /* 0x0000000003047211 */ /* 0x001fc600078c08ff */
[C---:B------:R-:W-:Y:S01]  /*bcc20*/  IMAD R17, R16.reuse, 0x4, R13 ;  /* 0x0000000410117824 */ /* 0x040fe200078e020d */
[----:B------:R-:W-:Y:S02]  /*bcc30*/  LEA.HI.X.SX32 R5, R3, R2, 0x1, P6 ;  /* 0x0000000203057211 */ /* 0x000fe400030f0eff */
[C---:B-1----:R-:W-:Y:S01]  /*bcc40*/  LEA R8, P6, R13.reuse, R0, 0x1 ;  /* 0x000000000d087211 */ /* 0x042fe200078c08ff */
[C---:B------:R-:W-:Y:S02]  /*bcc50*/  IMAD R21, R16.reuse, 0x4, R17 ;  /* 0x0000000410157824 */ /* 0x040fe400078e0211 */
[----:B------:R0:W-:Y:S01]  /*bcc60*/  @P4 STG.E.U16 [R4.64], R19 ;  /* 0x0000001304004986 */ /* 0x0001e2000c101508 */
[----:B------:R-:W-:Y:S01]  /*bcc70*/  LEA.HI.X.SX32 R9, R13, R2, 0x1, P6 ;  /* 0x000000020d097211 */ /* 0x000fe200030f0eff */
[----:B------:R-:W-:-:S04]  /*bcc80*/  IMAD R3, R16, 0x4, R21 ;  /* 0x0000000410037824 */ /* 0x000fc800078e0215 */
[----:B------:R-:W-:Y:S01]  /*bcc90*/  IMAD R13, R16, 0x4, R3 ;  /* 0x00000004100d7824 */ /* 0x000fe200078e0203 */
[----:B------:R1:W-:Y:S01]  /*bcca0*/  @P3 STG.E.U16 [R8.64], R23 ;  /* 0x0000001708003986 */ /* 0x0003e2000c101508 */
[----:B0-----:R-:W-:-:S04]  /*bccb0*/  LEA R4, P6, R17, R0, 0x1 ;  /* 0x0000000011047211 */ /* 0x001fc800078c08ff */
[----:B------:R-:W-:Y:S01]  /*bccc0*/  LEA.HI.X.SX32 R5, R17, R2, 0x1, P6 ;  /* 0x0000000211057211 */ /* 0x000fe200030f0eff */
[C---:B------:R-:W-:Y:S01]  /*bccd0*/  IMAD R17, R16.reuse, 0x4, R13 ;  /* 0x0000000410117824 */ /* 0x040fe200078e020d */
[----:B-1----:R-:W-:Y:S02]  /*bcce0*/  LEA R8, P6, R21, R0, 0x1 ;  /* 0x0000000015087211 */ /* 0x002fe400078c08ff */
[----:B------:R-:W-:Y:S02]  /*bccf0*/  PRMT R6, R25, 0x7632, R6 ;  /* 0x0000763219067816 */ /* 0x000fe40000000006 */
[----:B------:R-:W-:Y:S01]  /*bcd00*/  LEA.HI.X.SX32 R9, R21, R2, 0x1, P6 ;  /* 0x0000000215097211 */ /* 0x000fe200030f0eff */
[----:B------:R-:W-:Y:S01]  /*bcd10*/  IMAD R21, R16, 0x4, R17 ;  /* 0x0000000410157824 */ /* 0x000fe200078e0211 */
[----:B------:R-:W-:Y:S01]  /*bcd20*/  PRMT R7, R20, 0x7632, R7 ;  /* 0x0000763214077816 */ /* 0x000fe20000000007 */
[----:B------:R0:W-:Y:S02]  /*bcd30*/  @P1 STG.E.U16 [R4.64], R6 ;  /* 0x0000000604001986 */ /* 0x0001e4000c101508 */
[----:B------:R-:W-:-:S02]  /*bcd40*/  IMAD R25, R16, 0x4, R21 ;  /* 0x0000000410197824 */ /* 0x000fc400078e0215 */
[----:B------:R1:W-:Y:S01]  /*bcd50*/  @P2 STG.E.U16 [R8.64], R7 ;  /* 0x0000000708002986 */ /* 0x0003e2000c101508 */
[----:B------:R-:W-:Y:S02]  /*bcd60*/  ISETP.LT.AND P4, PT, R12, c[0x0][0x17c], !P0 ;  /* 0x00005f000c007a0c */ /* 0x000fe40004781270 */
[----:B0-----:R-:W-:-:S04]  /*bcd70*/  LEA R4, P1, R3, R0, 0x1 ;  /* 0x0000000003047211 */ /* 0x001fc800078208ff */
[----:B------:R-:W-:Y:S01]  /*bcd80*/  LEA.HI.X.SX32 R5, R3, R2, 0x1, P1 ;  /* 0x0000000203057211 */ /* 0x000fe200008f0eff */
[----:B------:R-:W-:Y:S01]  /*bcd90*/  IMAD R3, R16, 0x4, R25 ;  /* 0x0000000410037824 */ /* 0x000fe200078e0219 */
[-C--:B-1----:R-:W-:Y:S02]  /*bcda0*/  LEA R8, P1, R17, R0.reuse, 0x1 ;  /* 0x0000000011087211 */ /* 0x082fe400078208ff */
[-C--:B------:R-:W-:Y:S02]  /*bcdb0*/  LEA R12, P2, R13, R0.reuse, 0x1 ;  /* 0x000000000d0c7211 */ /* 0x080fe400078408ff */
[----:B------:R-:W-:Y:S02]  /*bcdc0*/  LEA R20, P6, R21, R0, 0x1 ;  /* 0x0000000015147211 */ /* 0x000fe400078c08ff */
[----:B------:R-:W-:Y:S02]  /*bcdd0*/  LEA.HI.X.SX32 R9, R17, R2, 0x1, P1 ;  /* 0x0000000211097211 */ /* 0x000fe400008f0eff */
[----:B------:R-:W-:-:S02]  /*bcde0*/  LEA R16, P1, R3, R0, 0x1 ;  /* 0x0000000003107211 */ /* 0x000fc400078208ff */
[-C--:B------:R-:W-:Y:S02]  /*bcdf0*/  LEA.HI.X.SX32 R13, R13, R2.reuse, 0x1, P2 ;  /* 0x000000020d0d7211 */ /* 0x080fe400010f0eff */
[----:B---3--:R-:W-:Y:S02]  /*bce00*/  ISETP.LT.AND P3, PT, R26, c[0x0][0x17c], !P0 ;  /* 0x00005f001a007a0c */ /* 0x008fe40004761270 */
[-C--:B------:R-:W-:Y:S02]  /*bce10*/  LEA.HI.X.SX32 R21, R21, R2.reuse, 0x1, P6 ;  /* 0x0000000215157211 */ /* 0x080fe400030f0eff */
[----:B------:R-:W-:Y:S02]  /*bce20*/  LEA.HI.X.SX32 R17, R3, R2, 0x1, P1 ;  /* 0x0000000203117211 */ /* 0x000fe400008f0eff */
[----:B------:R-:W-:Y:S02]  /*bce30*/  PRMT R6, R7, 0x7632, R6 ;  /* 0x0000763207067816 */ /* 0x000fe40000000006 */
[----:B------:R-:W-:-:S02]  /*bce40*/  PRMT R11, R11, 0x7632, R11 ;  /* 0x000076320b0b7816 */ /* 0x000fc4000000000b */
[----:B------:R-:W-:Y:S02]  /*bce50*/  PRMT R10, R15, 0x7632, R10 ;  /* 0x000076320f0a7816 */ /* 0x000fe4000000000a */
[----:B------:R-:W-:Y:S02]  /*bce60*/  PRMT R19, R19, 0x7632, R19 ;  /* 0x0000763213137816 */ /* 0x000fe40000000013 */
[----:B----4-:R-:W-:Y:S02]  /*bce70*/  ISETP.LT.AND P2, PT, R24, c[0x0][0x17c], !P0 ;  /* 0x00005f0018007a0c */ /* 0x010fe40004741270 */
[----:B------:R-:W-:Y:S02]  /*bce80*/  LEA R24, P6, R25, R0, 0x1 ;  /* 0x0000000019187211 */ /* 0x000fe400078c08ff */
[----:B-----5:R-:W-:Y:S02]  /*bce90*/  ISETP.LT.AND P1, PT, R27, c[0x0][0x17c], !P0 ;  /* 0x00005f001b007a0c */ /* 0x020fe40004721270 */
[----:B------:R-:W-:-:S02]  /*bcea0*/  LEA.HI.X.SX32 R25, R25, R2, 0x1, P6 ;  /* 0x0000000219197211 */ /* 0x000fc400030f0eff */
[----:B------:R-:W-:-:S05]  /*bceb0*/  PRMT R2, R29, 0x7632, R2 ;  /* 0x000076321d027816 */ /* 0x000fca0000000002 */
[----:B------:R0:W-:Y:S04]  /*bcec0*/  @P5 STG.E.U16 [R4.64], R2 ;  /* 0x0000000204005986 */ /* 0x0001e8000c101508 */
[----:B------:R0:W-:Y:S04]  /*bced0*/  @P4 STG.E.U16 [R12.64], R6 ;  /* 0x000000060c004986 */ /* 0x0001e8000c101508 */
[----:B------:R0:W-:Y:S04]  /*bcee0*/  @P3 STG.E.U16 [R8.64], R11 ;  /* 0x0000000b08003986 */ /* 0x0001e8000c101508 */
[----:B------:R0:W-:Y:S04]  /*bcef0*/  @P2 STG.E.U16 [R20.64], R10 ;  /* 0x0000000a14002986 */ /* 0x0001e8000c101508 */
[----:B------:R0:W-:Y:S01]  /*bcf00*/  @P1 STG.E.U16 [R24.64], R19 ;  /* 0x0000001318001986 */ /* 0x0001e2000c101508 */
[----:B--2---:R-:W-:-:S13]  /*bcf10*/  ISETP.LT.AND P0, PT, R28, c[0x0][0x17c], !P0 ;  /* 0x00005f001c007a0c */ /* 0x004fda0004701270 */
[----:B------:R-:W-:Y:S05]  /*bcf20*/  @!P0 EXIT ;  /* 0x000000000000894d */ /* 0x000fea0003800000 */
[----:B0-----:R-:W-:-:S05]  /*bcf30*/  PRMT R8, R23, 0x7632, R8 ;  /* 0x0000763217087816 */ /* 0x001fca0000000008 */
[----:B------:R-:W-:Y:S01]  /*bcf40*/  STG.E.U16 [R16.64], R8 ;  /* 0x0000000810007986 */ /* 0x000fe2000c101508 */
[----:B------:R-:W-:Y:S05]  /*bcf50*/  EXIT ;  /* 0x000000000000794d */ /* 0x000fea0003800000 */
.L_x_4:
[----:B------:R-:W-:-:S00]  /*bcf60*/  BRA `(.L_x_4) ;  /* 0xfffffff000007947 */ /* 0x000fc0000383ffff */
[----:B------:R-:W-:-:S00]  /*bcf70*/  NOP ;  /* 0x0000000000007918 */ /* 0x000fc00000000000 */
        /* <DEDUP_REMOVED lines=8> */
.L_x_5:


//--------------------- .nv.shared.matmul_kernel  --------------------------
	.section	.nv.shared.matmul_kernel,"aw",@nobits
	.sectionflags	@""
	.align	16
